	.target	sm_103a

	.elftype	@"ET_EXEC"


//--------------------- .note.nv.tkinfo           --------------------------
	.section	.note.nv.tkinfo,"",@"SHT_NOTE"
	.sectionflags	@"SHF_NOTE_NV_TKINFO"
	.tkinfo
        /*0018*/ 	.word	0x00000002
        /*0030*/ 	.string	""
        /*0030*/ 	.string	"ptxas"
        /*0030*/ 	.string	"Cuda compilation tools, release 13.0, V13.0.88"
        /*0030*/ 	.string	"Build cuda_13.0.r13.0/compiler.36424714_0"
        /*0030*/ 	.string	"-arch sm_103a -m 64 "



//--------------------- .note.nv.cuinfo           --------------------------
	.section	.note.nv.cuinfo,"",@"SHT_NOTE"
	.sectionflags	@"SHF_NOTE_NV_CUINFO"
        /*0018*/ 	.short	0x0002
        /*001a*/ 	.short	0x0067
        /*001c*/ 	.short	0x0082
	.zero		2


//--------------------- .nv.info                  --------------------------
	.section	.nv.info,"",@"SHT_CUDA_INFO"
	.align	4


	//----- nvinfo : EIATTR_REGCOUNT
	.align		4
        /*0000*/ 	.byte	0x04, 0x2f
        /*0002*/ 	.short	(.L_12 - .L_11)
	.align		4
.L_11:
        /*0004*/ 	.word	index@(_ZN7cutlass13device_kernelIN5flash11enable_sm90INS1_16FlashAttnFwdSm90INS1_25CollectiveMainloopFwdSm90ILi2EN4cute5tupleIJNS5_1CILi1EEES8_S8_EEENS6_IJNS7_ILi128EEENS7_ILi96EEENS7_ILi64EEEEEELi256ENS_10bfloat16_tEfNS_4arch4Sm90ELb1ELb0ELb1ELb1ELb0ELb1ELb1ELb1ELb0ELb1ELb1ELb0EEENS1_21CollectiveEpilogueFwdINS6_IJSA_NS7_ILi256EEESB_EEES9_SE_SG_Li256ELb1ELb1ELb1ELb0EEENS1_36VarlenDynamicPersistentTileSchedulerILi128ELi96ELi256ELi128ELb1ELb1ELb1ELb1ELb1ELb1EEEEEEEEEvNT_6ParamsE)
        /*0008*/ 	.word	0x00000004


	//----- nvinfo : EIATTR_FRAME_SIZE
	.align		4
.L_12:
        /*000c*/ 	.byte	0x04, 0x11
        /*000e*/ 	.short	(.L_14 - .L_13)
	.align		4
.L_13:
        /*0010*/ 	.word	index@(_ZN7cutlass13device_kernelIN5flash11enable_sm90INS1_16FlashAttnFwdSm90INS1_25CollectiveMainloopFwdSm90ILi2EN4cute5tupleIJNS5_1CILi1EEES8_S8_EEENS6_IJNS7_ILi128EEENS7_ILi96EEENS7_ILi64EEEEEELi256ENS_10bfloat16_tEfNS_4arch4Sm90ELb1ELb0ELb1ELb1ELb0ELb1ELb1ELb1ELb0ELb1ELb1ELb0EEENS1_21CollectiveEpilogueFwdINS6_IJSA_NS7_ILi256EEESB_EEES9_SE_SG_Li256ELb1ELb1ELb1ELb0EEENS1_36VarlenDynamicPersistentTileSchedulerILi128ELi96ELi256ELi128ELb1ELb1ELb1ELb1ELb1ELb1EEEEEEEEEvNT_6ParamsE)
        /*0014*/ 	.word	0x00000000


	//----- nvinfo : EIATTR_REGCOUNT
	.align		4
.L_14:
        /*0018*/ 	.byte	0x04, 0x2f
        /*001a*/ 	.short	(.L_16 - .L_15)
	.align		4
.L_15:
        /*001c*/ 	.word	index@(_ZN7cutlass13device_kernelIN5flash11enable_sm90INS1_16FlashAttnFwdSm90INS1_25CollectiveMainloopFwdSm90ILi2EN4cute5tupleIJNS5_1CILi1EEES8_S8_EEENS6_IJNS7_ILi128EEENS7_ILi96EEENS7_ILi64EEEEEELi256ENS_10bfloat16_tEfNS_4arch4Sm90ELb1ELb0ELb1ELb1ELb0ELb0ELb1ELb1ELb0ELb1ELb1ELb0EEENS1_21CollectiveEpilogueFwdINS6_IJSA_NS7_ILi256EEESB_EEES9_SE_SG_Li256ELb1ELb1ELb1ELb0EEENS1_36VarlenDynamicPersistentTileSchedulerILi128ELi96ELi256ELi128ELb1ELb1ELb1ELb1ELb1ELb1EEEEEEEEEvNT_6ParamsE)
        /*0020*/ 	.word	0x00000004


	//----- nvinfo : EIATTR_FRAME_SIZE
	.align		4
.L_16:
        /*0024*/ 	.byte	0x04, 0x11
        /*0026*/ 	.short	(.L_18 - .L_17)
	.align		4
.L_17:
        /*0028*/ 	.word	index@(_ZN7cutlass13device_kernelIN5flash11enable_sm90INS1_16FlashAttnFwdSm90INS1_25CollectiveMainloopFwdSm90ILi2EN4cute5tupleIJNS5_1CILi1EEES8_S8_EEENS6_IJNS7_ILi128EEENS7_ILi96EEENS7_ILi64EEEEEELi256ENS_10bfloat16_tEfNS_4arch4Sm90ELb1ELb0ELb1ELb1ELb0ELb0ELb1ELb1ELb0ELb1ELb1ELb0EEENS1_21CollectiveEpilogueFwdINS6_IJSA_NS7_ILi256EEESB_EEES9_SE_SG_Li256ELb1ELb1ELb1ELb0EEENS1_36VarlenDynamicPersistentTileSchedulerILi128ELi96ELi256ELi128ELb1ELb1ELb1ELb1ELb1ELb1EEEEEEEEEvNT_6ParamsE)
        /*002c*/ 	.word	0x00000000


	//----- nvinfo : EIATTR_REGCOUNT
	.align		4
.L_18:
        /*0030*/ 	.byte	0x04, 0x2f
        /*0032*/ 	.short	(.L_20 - .L_19)
	.align		4
.L_19:
        /*0034*/ 	.word	index@(_ZN7cutlass13device_kernelIN5flash11enable_sm90INS1_16FlashAttnFwdSm90INS1_25CollectiveMainloopFwdSm90ILi2EN4cute5tupleIJNS5_1CILi1EEES8_S8_EEENS6_IJNS7_ILi128EEENS7_ILi96EEENS7_ILi64EEEEEELi256ENS_10bfloat16_tEfNS_4arch4Sm90ELb1ELb0ELb1ELb1ELb0ELb1ELb0ELb1ELb0ELb1ELb1ELb0EEENS1_21CollectiveEpilogueFwdINS6_IJSA_NS7_ILi256EEESB_EEES9_SE_SG_Li256ELb1ELb1ELb1ELb0EEENS1_36VarlenDynamicPersistentTileSchedulerILi128ELi96ELi256ELi128ELb1ELb1ELb1ELb1ELb1ELb1EEEEEEEEEvNT_6ParamsE)
        /*0038*/ 	.word	0x00000004


	//----- nvinfo : EIATTR_FRAME_SIZE
	.align		4
.L_20:
        /*003c*/ 	.byte	0x04, 0x11
        /*003e*/ 	.short	(.L_22 - .L_21)
	.align		4
.L_21:
        /*0040*/ 	.word	index@(_ZN7cutlass13device_kernelIN5flash11enable_sm90INS1_16FlashAttnFwdSm90INS1_25CollectiveMainloopFwdSm90ILi2EN4cute5tupleIJNS5_1CILi1EEES8_S8_EEENS6_IJNS7_ILi128EEENS7_ILi96EEENS7_ILi64EEEEEELi256ENS_10bfloat16_tEfNS_4arch4Sm90ELb1ELb0ELb1ELb1ELb0ELb1ELb0ELb1ELb0ELb1ELb1ELb0EEENS1_21CollectiveEpilogueFwdINS6_IJSA_NS7_ILi256EEESB_EEES9_SE_SG_Li256ELb1ELb1ELb1ELb0EEENS1_36VarlenDynamicPersistentTileSchedulerILi128ELi96ELi256ELi128ELb1ELb1ELb1ELb1ELb1ELb1EEEEEEEEEvNT_6ParamsE)
        /*0044*/ 	.word	0x00000000


	//----- nvinfo : EIATTR_REGCOUNT
	.align		4
.L_22:
        /*0048*/ 	.byte	0x04, 0x2f
        /*004a*/ 	.short	(.L_24 - .L_23)
	.align		4
.L_23:
        /*004c*/ 	.word	index@(_ZN7cutlass13device_kernelIN5flash11enable_sm90INS1_16FlashAttnFwdSm90INS1_25CollectiveMainloopFwdSm90ILi2EN4cute5tupleIJNS5_1CILi1EEES8_S8_EEENS6_IJNS7_ILi128EEENS7_ILi96EEENS7_ILi64EEEEEELi256ENS_10bfloat16_tEfNS_4arch4Sm90ELb1ELb0ELb1ELb1ELb0ELb0ELb0ELb1ELb0ELb1ELb1ELb0EEENS1_21CollectiveEpilogueFwdINS6_IJSA_NS7_ILi256EEESB_EEES9_SE_SG_Li256ELb1ELb1ELb1ELb0EEENS1_36VarlenDynamicPersistentTileSchedulerILi128ELi96ELi256ELi128ELb1ELb1ELb1ELb1ELb1ELb1EEEEEEEEEvNT_6ParamsE)
        /*0050*/ 	.word	0x00000004


	//----- nvinfo : EIATTR_FRAME_SIZE
	.align		4
.L_24:
        /*0054*/ 	.byte	0x04, 0x11
        /*0056*/ 	.short	(.L_26 - .L_25)
	.align		4
.L_25:
        /*0058*/ 	.word	index@(_ZN7cutlass13device_kernelIN5flash11enable_sm90INS1_16FlashAttnFwdSm90INS1_25CollectiveMainloopFwdSm90ILi2EN4cute5tupleIJNS5_1CILi1EEES8_S8_EEENS6_IJNS7_ILi128EEENS7_ILi96EEENS7_ILi64EEEEEELi256ENS_10bfloat16_tEfNS_4arch4Sm90ELb1ELb0ELb1ELb1ELb0ELb0ELb0ELb1ELb0ELb1ELb1ELb0EEENS1_21CollectiveEpilogueFwdINS6_IJSA_NS7_ILi256EEESB_EEES9_SE_SG_Li256ELb1ELb1ELb1ELb0EEENS1_36VarlenDynamicPersistentTileSchedulerILi128ELi96ELi256ELi128ELb1ELb1ELb1ELb1ELb1ELb1EEEEEEEEEvNT_6ParamsE)
        /*005c*/ 	.word	0x00000000


	//----- nvinfo : EIATTR_REGCOUNT
	.align		4
.L_26:
        /*0060*/ 	.byte	0x04, 0x2f
        /*0062*/ 	.short	(.L_28 - .L_27)
	.align		4
.L_27:
        /*0064*/ 	.word	index@(_ZN7cutlass13device_kernelIN5flash11enable_sm90INS1_16FlashAttnFwdSm90INS1_25CollectiveMainloopFwdSm90ILi2EN4cute5tupleIJNS5_1CILi1EEES8_S8_EEENS6_IJNS7_ILi128EEENS7_ILi96EEENS7_ILi64EEEEEELi256ENS_10bfloat16_tEfNS_4arch4Sm90ELb1ELb0ELb1ELb0ELb0ELb0ELb1ELb1ELb0ELb1ELb1ELb0EEENS1_21CollectiveEpilogueFwdINS6_IJSA_NS7_ILi256EEESB_EEES9_SE_SG_Li256ELb0ELb1ELb1ELb0EEENS1_19SingleTileSchedulerILb0ELb1ELb1ELi128EEEEEEEEEvNT_6ParamsE)
        /*0068*/ 	.word	0x00000004


	//----- nvinfo : EIATTR_FRAME_SIZE
	.align		4
.L_28:
        /*006c*/ 	.byte	0x04, 0x11
        /*006e*/ 	.short	(.L_30 - .L_29)
	.align		4
.L_29:
        /*0070*/ 	.word	index@(_ZN7cutlass13device_kernelIN5flash11enable_sm90INS1_16FlashAttnFwdSm90INS1_25CollectiveMainloopFwdSm90ILi2EN4cute5tupleIJNS5_1CILi1EEES8_S8_EEENS6_IJNS7_ILi128EEENS7_ILi96EEENS7_ILi64EEEEEELi256ENS_10bfloat16_tEfNS_4arch4Sm90ELb1ELb0ELb1ELb0ELb0ELb0ELb1ELb1ELb0ELb1ELb1ELb0EEENS1_21CollectiveEpilogueFwdINS6_IJSA_NS7_ILi256EEESB_EEES9_SE_SG_Li256ELb0ELb1ELb1ELb0EEENS1_19SingleTileSchedulerILb0ELb1ELb1ELi128EEEEEEEEEvNT_6ParamsE)
        /*0074*/ 	.word	0x00000000


	//----- nvinfo : EIATTR_REGCOUNT
	.align		4
.L_30:
        /*0078*/ 	.byte	0x04, 0x2f
        /*007a*/ 	.short	(.L_32 - .L_31)
	.align		4
.L_31:
        /*007c*/ 	.word	index@(_ZN7cutlass13device_kernelIN5flash11enable_sm90INS1_16FlashAttnFwdSm90INS1_25CollectiveMainloopFwdSm90ILi2EN4cute5tupleIJNS5_1CILi1EEES8_S8_EEENS6_IJNS7_ILi128EEENS7_ILi96EEENS7_ILi64EEEEEELi256ENS_10bfloat16_tEfNS_4arch4Sm90ELb1ELb0ELb1ELb0ELb0ELb0ELb0ELb1ELb0ELb1ELb1ELb0EEENS1_21CollectiveEpilogueFwdINS6_IJSA_NS7_ILi256EEESB_EEES9_SE_SG_Li256ELb0ELb1ELb1ELb0EEENS1_19SingleTileSchedulerILb0ELb1ELb1ELi128EEEEEEEEEvNT_6ParamsE)
        /*0080*/ 	.word	0x00000004


	//----- nvinfo : EIATTR_FRAME_SIZE
	.align		4
.L_32:
        /*0084*/ 	.byte	0x04, 0x11
        /*0086*/ 	.short	(.L_34 - .L_33)
	.align		4
.L_33:
        /*0088*/ 	.word	index@(_ZN7cutlass13device_kernelIN5flash11enable_sm90INS1_16FlashAttnFwdSm90INS1_25CollectiveMainloopFwdSm90ILi2EN4cute5tupleIJNS5_1CILi1EEES8_S8_EEENS6_IJNS7_ILi128EEENS7_ILi96EEENS7_ILi64EEEEEELi256ENS_10bfloat16_tEfNS_4arch4Sm90ELb1ELb0ELb1ELb0ELb0ELb0ELb0ELb1ELb0ELb1ELb1ELb0EEENS1_21CollectiveEpilogueFwdINS6_IJSA_NS7_ILi256EEESB_EEES9_SE_SG_Li256ELb0ELb1ELb1ELb0EEENS1_19SingleTileSchedulerILb0ELb1ELb1ELi128EEEEEEEEEvNT_6ParamsE)
        /*008c*/ 	.word	0x00000000


	//----- nvinfo : EIATTR_REGCOUNT
	.align		4
.L_34:
        /*0090*/ 	.byte	0x04, 0x2f
        /*0092*/ 	.short	(.L_36 - .L_35)
	.align		4
.L_35:
        /*0094*/ 	.word	index@(_ZN7cutlass13device_kernelIN5flash11enable_sm90INS1_16FlashAttnFwdSm90INS1_25CollectiveMainloopFwdSm90ILi2EN4cute5tupleIJNS5_1CILi1EEES8_S8_EEENS6_IJNS7_ILi128EEENS7_ILi96EEENS7_ILi64EEEEEELi256ENS_10bfloat16_tEfNS_4arch4Sm90ELb0ELb1ELb1ELb1ELb0ELb1ELb1ELb1ELb0ELb1ELb1ELb0EEENS1_21CollectiveEpilogueFwdINS6_IJSA_NS7_ILi256EEESB_EEES9_SE_SG_Li256ELb1ELb1ELb1ELb0EEENS1_36VarlenDynamicPersistentTileSchedulerILi128ELi96ELi256ELi128ELb1ELb1ELb1ELb1ELb0ELb1EEEEEEEEEvNT_6ParamsE)
        /*0098*/ 	.word	0x00000004


	//----- nvinfo : EIATTR_FRAME_SIZE
	.align		4
.L_36:
        /*009c*/ 	.byte	0x04, 0x11
        /*009e*/ 	.short	(.L_38 - .L_37)
	.align		4
.L_37:
        /*00a0*/ 	.word	index@(_ZN7cutlass13device_kernelIN5flash11enable_sm90INS1_16FlashAttnFwdSm90INS1_25CollectiveMainloopFwdSm90ILi2EN4cute5tupleIJNS5_1CILi1EEES8_S8_EEENS6_IJNS7_ILi128EEENS7_ILi96EEENS7_ILi64EEEEEELi256ENS_10bfloat16_tEfNS_4arch4Sm90ELb0ELb1ELb1ELb1ELb0ELb1ELb1ELb1ELb0ELb1ELb1ELb0EEENS1_21CollectiveEpilogueFwdINS6_IJSA_NS7_ILi256EEESB_EEES9_SE_SG_Li256ELb1ELb1ELb1ELb0EEENS1_36VarlenDynamicPersistentTileSchedulerILi128ELi96ELi256ELi128ELb1ELb1ELb1ELb1ELb0ELb1EEEEEEEEEvNT_6ParamsE)
        /*00a4*/ 	.word	0x00000000


	//----- nvinfo : EIATTR_REGCOUNT
	.align		4
.L_38:
        /*00a8*/ 	.byte	0x04, 0x2f
        /*00aa*/ 	.short	(.L_40 - .L_39)
	.align		4
.L_39:
        /*00ac*/ 	.word	index@(_ZN7cutlass13device_kernelIN5flash11enable_sm90INS1_16FlashAttnFwdSm90INS1_25CollectiveMainloopFwdSm90ILi2EN4cute5tupleIJNS5_1CILi1EEES8_S8_EEENS6_IJNS7_ILi128EEENS7_ILi96EEENS7_ILi64EEEEEELi256ENS_10bfloat16_tEfNS_4arch4Sm90ELb0ELb1ELb1ELb1ELb0ELb0ELb1ELb1ELb0ELb1ELb1ELb0EEENS1_21CollectiveEpilogueFwdINS6_IJSA_NS7_ILi256EEESB_EEES9_SE_SG_Li256ELb1ELb1ELb1ELb0EEENS1_36VarlenDynamicPersistentTileSchedulerILi128ELi96ELi256ELi128ELb1ELb1ELb1ELb1ELb0ELb1EEEEEEEEEvNT_6ParamsE)
        /*00b0*/ 	.word	0x00000004


	//----- nvinfo : EIATTR_FRAME_SIZE
	.align		4
.L_40:
        /*00b4*/ 	.byte	0x04, 0x11
        /*00b6*/ 	.short	(.L_42 - .L_41)
	.align		4
.L_41:
        /*00b8*/ 	.word	index@(_ZN7cutlass13device_kernelIN5flash11enable_sm90INS1_16FlashAttnFwdSm90INS1_25CollectiveMainloopFwdSm90ILi2EN4cute5tupleIJNS5_1CILi1EEES8_S8_EEENS6_IJNS7_ILi128EEENS7_ILi96EEENS7_ILi64EEEEEELi256ENS_10bfloat16_tEfNS_4arch4Sm90ELb0ELb1ELb1ELb1ELb0ELb0ELb1ELb1ELb0ELb1ELb1ELb0EEENS1_21CollectiveEpilogueFwdINS6_IJSA_NS7_ILi256EEESB_EEES9_SE_SG_Li256ELb1ELb1ELb1ELb0EEENS1_36VarlenDynamicPersistentTileSchedulerILi128ELi96ELi256ELi128ELb1ELb1ELb1ELb1ELb0ELb1EEEEEEEEEvNT_6ParamsE)
        /*00bc*/ 	.word	0x00000000


	//----- nvinfo : EIATTR_REGCOUNT
	.align		4
.L_42:
        /*00c0*/ 	.byte	0x04, 0x2f
        /*00c2*/ 	.short	(.L_44 - .L_43)
	.align		4
.L_43:
        /*00c4*/ 	.word	index@(_ZN7cutlass13device_kernelIN5flash11enable_sm90INS1_16FlashAttnFwdSm90INS1_25CollectiveMainloopFwdSm90ILi2EN4cute5tupleIJNS5_1CILi1EEES8_S8_EEENS6_IJNS7_ILi128EEENS7_ILi96EEENS7_ILi64EEEEEELi256ENS_10bfloat16_tEfNS_4arch4Sm90ELb0ELb1ELb1ELb1ELb0ELb1ELb0ELb1ELb0ELb1ELb1ELb0EEENS1_21CollectiveEpilogueFwdINS6_IJSA_NS7_ILi256EEESB_EEES9_SE_SG_Li256ELb1ELb1ELb1ELb0EEENS1_36VarlenDynamicPersistentTileSchedulerILi128ELi96ELi256ELi128ELb1ELb1ELb1ELb1ELb0ELb1EEEEEEEEEvNT_6ParamsE)
        /*00c8*/ 	.word	0x00000004


	//----- nvinfo : EIATTR_FRAME_SIZE
	.align		4
.L_44:
        /*00cc*/ 	.byte	0x04, 0x11
        /*00ce*/ 	.short	(.L_46 - .L_45)
	.align		4
.L_45:
        /*00d0*/ 	.word	index@(_ZN7cutlass13device_kernelIN5flash11enable_sm90INS1_16FlashAttnFwdSm90INS1_25CollectiveMainloopFwdSm90ILi2EN4cute5tupleIJNS5_1CILi1EEES8_S8_EEENS6_IJNS7_ILi128EEENS7_ILi96EEENS7_ILi64EEEEEELi256ENS_10bfloat16_tEfNS_4arch4Sm90ELb0ELb1ELb1ELb1ELb0ELb1ELb0ELb1ELb0ELb1ELb1ELb0EEENS1_21CollectiveEpilogueFwdINS6_IJSA_NS7_ILi256EEESB_EEES9_SE_SG_Li256ELb1ELb1ELb1ELb0EEENS1_36VarlenDynamicPersistentTileSchedulerILi128ELi96ELi256ELi128ELb1ELb1ELb1ELb1ELb0ELb1EEEEEEEEEvNT_6ParamsE)
        /*00d4*/ 	.word	0x00000000


	//----- nvinfo : EIATTR_REGCOUNT
	.align		4
.L_46:
        /*00d8*/ 	.byte	0x04, 0x2f
        /*00da*/ 	.short	(.L_48 - .L_47)
	.align		4
.L_47:
        /*00dc*/ 	.word	index@(_ZN7cutlass13device_kernelIN5flash11enable_sm90INS1_16FlashAttnFwdSm90INS1_25CollectiveMainloopFwdSm90ILi2EN4cute5tupleIJNS5_1CILi1EEES8_S8_EEENS6_IJNS7_ILi128EEENS7_ILi96EEENS7_ILi64EEEEEELi256ENS_10bfloat16_tEfNS_4arch4Sm90ELb0ELb1ELb1ELb1ELb0ELb0ELb0ELb1ELb0ELb1ELb1ELb0EEENS1_21CollectiveEpilogueFwdINS6_IJSA_NS7_ILi256EEESB_EEES9_SE_SG_Li256ELb1ELb1ELb1ELb0EEENS1_36VarlenDynamicPersistentTileSchedulerILi128ELi96ELi256ELi128ELb1ELb1ELb1ELb1ELb0ELb1EEEEEEEEEvNT_6ParamsE)
        /*00e0*/ 	.word	0x00000004


	//----- nvinfo : EIATTR_FRAME_SIZE
	.align		4
.L_48:
        /*00e4*/ 	.byte	0x04, 0x11
        /*00e6*/ 	.short	(.L_50 - .L_49)
	.align		4
.L_49:
        /*00e8*/ 	.word	index@(_ZN7cutlass13device_kernelIN5flash11enable_sm90INS1_16FlashAttnFwdSm90INS1_25CollectiveMainloopFwdSm90ILi2EN4cute5tupleIJNS5_1CILi1EEES8_S8_EEENS6_IJNS7_ILi128EEENS7_ILi96EEENS7_ILi64EEEEEELi256ENS_10bfloat16_tEfNS_4arch4Sm90ELb0ELb1ELb1ELb1ELb0ELb0ELb0ELb1ELb0ELb1ELb1ELb0EEENS1_21CollectiveEpilogueFwdINS6_IJSA_NS7_ILi256EEESB_EEES9_SE_SG_Li256ELb1ELb1ELb1ELb0EEENS1_36VarlenDynamicPersistentTileSchedulerILi128ELi96ELi256ELi128ELb1ELb1ELb1ELb1ELb0ELb1EEEEEEEEEvNT_6ParamsE)
        /*00ec*/ 	.word	0x00000000


	//----- nvinfo : EIATTR_REGCOUNT
	.align		4
.L_50:
        /*00f0*/ 	.byte	0x04, 0x2f
        /*00f2*/ 	.short	(.L_52 - .L_51)
	.align		4
.L_51:
        /*00f4*/ 	.word	index@(_ZN7cutlass13device_kernelIN5flash11enable_sm90INS1_16FlashAttnFwdSm90INS1_25CollectiveMainloopFwdSm90ILi2EN4cute5tupleIJNS5_1CILi1EEES8_S8_EEENS6_IJNS7_ILi128EEENS7_ILi96EEENS7_ILi64EEEEEELi256ENS_10bfloat16_tEfNS_4arch4Sm90ELb0ELb1ELb1ELb0ELb0ELb0ELb1ELb1ELb0ELb1ELb1ELb0EEENS1_21CollectiveEpilogueFwdINS6_IJSA_NS7_ILi256EEESB_EEES9_SE_SG_Li256ELb0ELb1ELb1ELb0EEENS1_19SingleTileSchedulerILb0ELb1ELb1ELi128EEEEEEEEEvNT_6ParamsE)
        /*00f8*/ 	.word	0x00000004


	//----- nvinfo : EIATTR_FRAME_SIZE
	.align		4
.L_52:
        /*00fc*/ 	.byte	0x04, 0x11
        /*00fe*/ 	.short	(.L_54 - .L_53)
	.align		4
.L_53:
        /*0100*/ 	.word	index@(_ZN7cutlass13device_kernelIN5flash11enable_sm90INS1_16FlashAttnFwdSm90INS1_25CollectiveMainloopFwdSm90ILi2EN4cute5tupleIJNS5_1CILi1EEES8_S8_EEENS6_IJNS7_ILi128EEENS7_ILi96EEENS7_ILi64EEEEEELi256ENS_10bfloat16_tEfNS_4arch4Sm90ELb0ELb1ELb1ELb0ELb0ELb0ELb1ELb1ELb0ELb1ELb1ELb0EEENS1_21CollectiveEpilogueFwdINS6_IJSA_NS7_ILi256EEESB_EEES9_SE_SG_Li256ELb0ELb1ELb1ELb0EEENS1_19SingleTileSchedulerILb0ELb1ELb1ELi128EEEEEEEEEvNT_6ParamsE)
        /*0104*/ 	.word	0x00000000


	//----- nvinfo : EIATTR_REGCOUNT
	.align		4
.L_54:
        /*0108*/ 	.byte	0x04, 0x2f
        /*010a*/ 	.short	(.L_56 - .L_55)
	.align		4
.L_55:
        /*010c*/ 	.word	index@(_ZN7cutlass13device_kernelIN5flash11enable_sm90INS1_16FlashAttnFwdSm90INS1_25CollectiveMainloopFwdSm90ILi2EN4cute5tupleIJNS5_1CILi1EEES8_S8_EEENS6_IJNS7_ILi128EEENS7_ILi96EEENS7_ILi64EEEEEELi256ENS_10bfloat16_tEfNS_4arch4Sm90ELb0ELb1ELb1ELb0ELb0ELb0ELb0ELb1ELb0ELb1ELb1ELb0EEENS1_21CollectiveEpilogueFwdINS6_IJSA_NS7_ILi256EEESB_EEES9_SE_SG_Li256ELb0ELb1ELb1ELb0EEENS1_19SingleTileSchedulerILb0ELb1ELb1ELi128EEEEEEEEEvNT_6ParamsE)
        /*0110*/ 	.word	0x00000004


	//----- nvinfo : EIATTR_FRAME_SIZE
	.align		4
.L_56:
        /*0114*/ 	.byte	0x04, 0x11
        /*0116*/ 	.short	(.L_58 - .L_57)
	.align		4
.L_57:
        /*0118*/ 	.word	index@(_ZN7cutlass13device_kernelIN5flash11enable_sm90INS1_16FlashAttnFwdSm90INS1_25CollectiveMainloopFwdSm90ILi2EN4cute5tupleIJNS5_1CILi1EEES8_S8_EEENS6_IJNS7_ILi128EEENS7_ILi96EEENS7_ILi64EEEEEELi256ENS_10bfloat16_tEfNS_4arch4Sm90ELb0ELb1ELb1ELb0ELb0ELb0ELb0ELb1ELb0ELb1ELb1ELb0EEENS1_21CollectiveEpilogueFwdINS6_IJSA_NS7_ILi256EEESB_EEES9_SE_SG_Li256ELb0ELb1ELb1ELb0EEENS1_19SingleTileSchedulerILb0ELb1ELb1ELi128EEEEEEEEEvNT_6ParamsE)
        /*011c*/ 	.word	0x00000000


	//----- nvinfo : EIATTR_REGCOUNT
	.align		4
.L_58:
        /*0120*/ 	.byte	0x04, 0x2f
        /*0122*/ 	.short	(.L_60 - .L_59)
	.align		4
.L_59:
        /*0124*/ 	.word	index@(_ZN7cutlass13device_kernelIN5flash11enable_sm90INS1_16FlashAttnFwdSm90INS1_25CollectiveMainloopFwdSm90ILi2EN4cute5tupleIJNS5_1CILi1EEES8_S8_EEENS6_IJNS7_ILi128EEENS7_ILi96EEENS7_ILi64EEEEEELi256ENS_10bfloat16_tEfNS_4arch4Sm90ELb0ELb0ELb1ELb1ELb0ELb1ELb1ELb1ELb0ELb1ELb1ELb0EEENS1_21CollectiveEpilogueFwdINS6_IJSA_NS7_ILi256EEESB_EEES9_SE_SG_Li256ELb1ELb1ELb1ELb0EEENS1_36VarlenDynamicPersistentTileSchedulerILi128ELi96ELi256ELi128ELb1ELb1ELb1ELb0ELb1ELb1EEEEEEEEEvNT_6ParamsE)
        /*0128*/ 	.word	0x00000004


	//----- nvinfo : EIATTR_FRAME_SIZE
	.align		4
.L_60:
        /*012c*/ 	.byte	0x04, 0x11
        /*012e*/ 	.short	(.L_62 - .L_61)
	.align		4
.L_61:
        /*0130*/ 	.word	index@(_ZN7cutlass13device_kernelIN5flash11enable_sm90INS1_16FlashAttnFwdSm90INS1_25CollectiveMainloopFwdSm90ILi2EN4cute5tupleIJNS5_1CILi1EEES8_S8_EEENS6_IJNS7_ILi128EEENS7_ILi96EEENS7_ILi64EEEEEELi256ENS_10bfloat16_tEfNS_4arch4Sm90ELb0ELb0ELb1ELb1ELb0ELb1ELb1ELb1ELb0ELb1ELb1ELb0EEENS1_21CollectiveEpilogueFwdINS6_IJSA_NS7_ILi256EEESB_EEES9_SE_SG_Li256ELb1ELb1ELb1ELb0EEENS1_36VarlenDynamicPersistentTileSchedulerILi128ELi96ELi256ELi128ELb1ELb1ELb1ELb0ELb1ELb1EEEEEEEEEvNT_6ParamsE)
        /*0134*/ 	.word	0x00000000


	//----- nvinfo : EIATTR_REGCOUNT
	.align		4
.L_62:
        /*0138*/ 	.byte	0x04, 0x2f
        /*013a*/ 	.short	(.L_64 - .L_63)
	.align		4
.L_63:
        /*013c*/ 	.word	index@(_ZN7cutlass13device_kernelIN5flash11enable_sm90INS1_16FlashAttnFwdSm90INS1_25CollectiveMainloopFwdSm90ILi2EN4cute5tupleIJNS5_1CILi1EEES8_S8_EEENS6_IJNS7_ILi128EEENS7_ILi96EEENS7_ILi64EEEEEELi256ENS_10bfloat16_tEfNS_4arch4Sm90ELb0ELb0ELb1ELb1ELb0ELb0ELb1ELb1ELb0ELb1ELb1ELb0EEENS1_21CollectiveEpilogueFwdINS6_IJSA_NS7_ILi256EEESB_EEES9_SE_SG_Li256ELb1ELb1ELb1ELb0EEENS1_36VarlenDynamicPersistentTileSchedulerILi128ELi96ELi256ELi128ELb1ELb1ELb1ELb0ELb1ELb1EEEEEEEEEvNT_6ParamsE)
        /*0140*/ 	.word	0x00000004


	//----- nvinfo : EIATTR_FRAME_SIZE
	.align		4
.L_64:
        /*0144*/ 	.byte	0x04, 0x11
        /*0146*/ 	.short	(.L_66 - .L_65)
	.align		4
.L_65:
        /*0148*/ 	.word	index@(_ZN7cutlass13device_kernelIN5flash11enable_sm90INS1_16FlashAttnFwdSm90INS1_25CollectiveMainloopFwdSm90ILi2EN4cute5tupleIJNS5_1CILi1EEES8_S8_EEENS6_IJNS7_ILi128EEENS7_ILi96EEENS7_ILi64EEEEEELi256ENS_10bfloat16_tEfNS_4arch4Sm90ELb0ELb0ELb1ELb1ELb0ELb0ELb1ELb1ELb0ELb1ELb1ELb0EEENS1_21CollectiveEpilogueFwdINS6_IJSA_NS7_ILi256EEESB_EEES9_SE_SG_Li256ELb1ELb1ELb1ELb0EEENS1_36VarlenDynamicPersistentTileSchedulerILi128ELi96ELi256ELi128ELb1ELb1ELb1ELb0ELb1ELb1EEEEEEEEEvNT_6ParamsE)
        /*014c*/ 	.word	0x00000000


	//----- nvinfo : EIATTR_REGCOUNT
	.align		4
.L_66:
        /*0150*/ 	.byte	0x04, 0x2f
        /*0152*/ 	.short	(.L_68 - .L_67)
	.align		4
.L_67:
        /*0154*/ 	.word	index@(_ZN7cutlass13device_kernelIN5flash11enable_sm90INS1_16FlashAttnFwdSm90INS1_25CollectiveMainloopFwdSm90ILi2EN4cute5tupleIJNS5_1CILi1EEES8_S8_EEENS6_IJNS7_ILi128EEENS7_ILi96EEENS7_ILi64EEEEEELi256ENS_10bfloat16_tEfNS_4arch4Sm90ELb0ELb0ELb1ELb1ELb0ELb1ELb0ELb1ELb0ELb1ELb1ELb0EEENS1_21CollectiveEpilogueFwdINS6_IJSA_NS7_ILi256EEESB_EEES9_SE_SG_Li256ELb1ELb1ELb1ELb0EEENS1_36VarlenDynamicPersistentTileSchedulerILi128ELi96ELi256ELi128ELb1ELb1ELb1ELb0ELb1ELb1EEEEEEEEEvNT_6ParamsE)
        /*0158*/ 	.word	0x00000004


	//----- nvinfo : EIATTR_FRAME_SIZE
	.align		4
.L_68:
        /*015c*/ 	.byte	0x04, 0x11
        /*015e*/ 	.short	(.L_70 - .L_69)
	.align		4
.L_69:
        /*0160*/ 	.word	index@(_ZN7cutlass13device_kernelIN5flash11enable_sm90INS1_16FlashAttnFwdSm90INS1_25CollectiveMainloopFwdSm90ILi2EN4cute5tupleIJNS5_1CILi1EEES8_S8_EEENS6_IJNS7_ILi128EEENS7_ILi96EEENS7_ILi64EEEEEELi256ENS_10bfloat16_tEfNS_4arch4Sm90ELb0ELb0ELb1ELb1ELb0ELb1ELb0ELb1ELb0ELb1ELb1ELb0EEENS1_21CollectiveEpilogueFwdINS6_IJSA_NS7_ILi256EEESB_EEES9_SE_SG_Li256ELb1ELb1ELb1ELb0EEENS1_36VarlenDynamicPersistentTileSchedulerILi128ELi96ELi256ELi128ELb1ELb1ELb1ELb0ELb1ELb1EEEEEEEEEvNT_6ParamsE)
        /*0164*/ 	.word	0x00000000


	//----- nvinfo : EIATTR_REGCOUNT
	.align		4
.L_70:
        /*0168*/ 	.byte	0x04, 0x2f
        /*016a*/ 	.short	(.L_72 - .L_71)
	.align		4
.L_71:
        /*016c*/ 	.word	index@(_ZN7cutlass13device_kernelIN5flash11enable_sm90INS1_16FlashAttnFwdSm90INS1_25CollectiveMainloopFwdSm90ILi2EN4cute5tupleIJNS5_1CILi1EEES8_S8_EEENS6_IJNS7_ILi128EEENS7_ILi96EEENS7_ILi64EEEEEELi256ENS_10bfloat16_tEfNS_4arch4Sm90ELb0ELb0ELb1ELb1ELb0ELb0ELb0ELb1ELb0ELb1ELb1ELb0EEENS1_21CollectiveEpilogueFwdINS6_IJSA_NS7_ILi256EEESB_EEES9_SE_SG_Li256ELb1ELb1ELb1ELb0EEENS1_36VarlenDynamicPersistentTileSchedulerILi128ELi96ELi256ELi128ELb1ELb1ELb1ELb0ELb1ELb1EEEEEEEEEvNT_6ParamsE)
        /*0170*/ 	.word	0x00000004


	//----- nvinfo : EIATTR_FRAME_SIZE
	.align		4
.L_72:
        /*0174*/ 	.byte	0x04, 0x11
        /*0176*/ 	.short	(.L_74 - .L_73)
	.align		4
.L_73:
        /*0178*/ 	.word	index@(_ZN7cutlass13device_kernelIN5flash11enable_sm90INS1_16FlashAttnFwdSm90INS1_25CollectiveMainloopFwdSm90ILi2EN4cute5tupleIJNS5_1CILi1EEES8_S8_EEENS6_IJNS7_ILi128EEENS7_ILi96EEENS7_ILi64EEEEEELi256ENS_10bfloat16_tEfNS_4arch4Sm90ELb0ELb0ELb1ELb1ELb0ELb0ELb0ELb1ELb0ELb1ELb1ELb0EEENS1_21CollectiveEpilogueFwdINS6_IJSA_NS7_ILi256EEESB_EEES9_SE_SG_Li256ELb1ELb1ELb1ELb0EEENS1_36VarlenDynamicPersistentTileSchedulerILi128ELi96ELi256ELi128ELb1ELb1ELb1ELb0ELb1ELb1EEEEEEEEEvNT_6ParamsE)
        /*017c*/ 	.word	0x00000000


	//----- nvinfo : EIATTR_REGCOUNT
	.align		4
.L_74:
        /*0180*/ 	.byte	0x04, 0x2f
        /*0182*/ 	.short	(.L_76 - .L_75)
	.align		4
.L_75:
        /*0184*/ 	.word	index@(_ZN7cutlass13device_kernelIN5flash11enable_sm90INS1_16FlashAttnFwdSm90INS1_25CollectiveMainloopFwdSm90ILi2EN4cute5tupleIJNS5_1CILi1EEES8_S8_EEENS6_IJNS7_ILi128EEENS7_ILi96EEENS7_ILi64EEEEEELi256ENS_10bfloat16_tEfNS_4arch4Sm90ELb0ELb0ELb1ELb0ELb0ELb0ELb1ELb1ELb0ELb1ELb1ELb0EEENS1_21CollectiveEpilogueFwdINS6_IJSA_NS7_ILi256EEESB_EEES9_SE_SG_Li256ELb0ELb1ELb1ELb0EEENS1_19SingleTileSchedulerILb0ELb1ELb1ELi128EEEEEEEEEvNT_6ParamsE)
        /*0188*/ 	.word	0x00000004


	//----- nvinfo : EIATTR_FRAME_SIZE
	.align		4
.L_76:
        /*018c*/ 	.byte	0x04, 0x11
        /*018e*/ 	.short	(.L_78 - .L_77)
	.align		4
.L_77:
        /*0190*/ 	.word	index@(_ZN7cutlass13device_kernelIN5flash11enable_sm90INS1_16FlashAttnFwdSm90INS1_25CollectiveMainloopFwdSm90ILi2EN4cute5tupleIJNS5_1CILi1EEES8_S8_EEENS6_IJNS7_ILi128EEENS7_ILi96EEENS7_ILi64EEEEEELi256ENS_10bfloat16_tEfNS_4arch4Sm90ELb0ELb0ELb1ELb0ELb0ELb0ELb1ELb1ELb0ELb1ELb1ELb0EEENS1_21CollectiveEpilogueFwdINS6_IJSA_NS7_ILi256EEESB_EEES9_SE_SG_Li256ELb0ELb1ELb1ELb0EEENS1_19SingleTileSchedulerILb0ELb1ELb1ELi128EEEEEEEEEvNT_6ParamsE)
        /*0194*/ 	.word	0x00000000


	//----- nvinfo : EIATTR_REGCOUNT
	.align		4
.L_78:
        /*0198*/ 	.byte	0x04, 0x2f
        /*019a*/ 	.short	(.L_80 - .L_79)
	.align		4
.L_79:
        /*019c*/ 	.word	index@(_ZN7cutlass13device_kernelIN5flash11enable_sm90INS1_16FlashAttnFwdSm90INS1_25CollectiveMainloopFwdSm90ILi2EN4cute5tupleIJNS5_1CILi1EEES8_S8_EEENS6_IJNS7_ILi128EEENS7_ILi96EEENS7_ILi64EEEEEELi256ENS_10bfloat16_tEfNS_4arch4Sm90ELb0ELb0ELb1ELb0ELb0ELb0ELb0ELb1ELb0ELb1ELb1ELb0EEENS1_21CollectiveEpilogueFwdINS6_IJSA_NS7_ILi256EEESB_EEES9_SE_SG_Li256ELb0ELb1ELb1ELb0EEENS1_19SingleTileSchedulerILb0ELb1ELb1ELi128EEEEEEEEEvNT_6ParamsE)
        /*01a0*/ 	.word	0x00000004


	//----- nvinfo : EIATTR_FRAME_SIZE
	.align		4
.L_80:
        /*01a4*/ 	.byte	0x04, 0x11
        /*01a6*/ 	.short	(.L_82 - .L_81)
	.align		4
.L_81:
        /*01a8*/ 	.word	index@(_ZN7cutlass13device_kernelIN5flash11enable_sm90INS1_16FlashAttnFwdSm90INS1_25CollectiveMainloopFwdSm90ILi2EN4cute5tupleIJNS5_1CILi1EEES8_S8_EEENS6_IJNS7_ILi128EEENS7_ILi96EEENS7_ILi64EEEEEELi256ENS_10bfloat16_tEfNS_4arch4Sm90ELb0ELb0ELb1ELb0ELb0ELb0ELb0ELb1ELb0ELb1ELb1ELb0EEENS1_21CollectiveEpilogueFwdINS6_IJSA_NS7_ILi256EEESB_EEES9_SE_SG_Li256ELb0ELb1ELb1ELb0EEENS1_19SingleTileSchedulerILb0ELb1ELb1ELi128EEEEEEEEEvNT_6ParamsE)
        /*01ac*/ 	.word	0x00000000


	//----- nvinfo : EIATTR_REGCOUNT
	.align		4
.L_82:
        /*01b0*/ 	.byte	0x04, 0x2f
        /*01b2*/ 	.short	(.L_84 - .L_83)
	.align		4
.L_83:
        /*01b4*/ 	.word	index@(_ZN7cutlass13device_kernelIN5flash11enable_sm90INS1_16FlashAttnFwdSm90INS1_25CollectiveMainloopFwdSm90ILi2EN4cute5tupleIJNS5_1CILi1EEES8_S8_EEENS6_IJNS7_ILi64EEESA_SA_EEELi512ENS_10bfloat16_tEfNS_4arch4Sm90ELb1ELb0ELb1ELb1ELb0ELb1ELb1ELb0ELb0ELb1ELb1ELb0EEENS1_21CollectiveEpilogueFwdINS6_IJSA_NS7_ILi512EEESA_EEES9_SC_SE_Li256ELb1ELb1ELb1ELb0EEENS1_36VarlenDynamicPersistentTileSchedulerILi64ELi64ELi256ELi128ELb1ELb1ELb1ELb1ELb1ELb1EEEEEEEEEvNT_6ParamsE)
        /*01b8*/ 	.word	0x00000004


	//----- nvinfo : EIATTR_FRAME_SIZE
	.align		4
.L_84:
        /*01bc*/ 	.byte	0x04, 0x11
        /*01be*/ 	.short	(.L_86 - .L_85)
	.align		4
.L_85:
        /*01c0*/ 	.word	index@(_ZN7cutlass13device_kernelIN5flash11enable_sm90INS1_16FlashAttnFwdSm90INS1_25CollectiveMainloopFwdSm90ILi2EN4cute5tupleIJNS5_1CILi1EEES8_S8_EEENS6_IJNS7_ILi64EEESA_SA_EEELi512ENS_10bfloat16_tEfNS_4arch4Sm90ELb1ELb0ELb1ELb1ELb0ELb1ELb1ELb0ELb0ELb1ELb1ELb0EEENS1_21CollectiveEpilogueFwdINS6_IJSA_NS7_ILi512EEESA_EEES9_SC_SE_Li256ELb1ELb1ELb1ELb0EEENS1_36VarlenDynamicPersistentTileSchedulerILi64ELi64ELi256ELi128ELb1ELb1ELb1ELb1ELb1ELb1EEEEEEEEEvNT_6ParamsE)
        /*01c4*/ 	.word	0x00000000


	//----- nvinfo : EIATTR_REGCOUNT
	.align		4
.L_86:
        /*01c8*/ 	.byte	0x04, 0x2f
        /*01ca*/ 	.short	(.L_88 - .L_87)
	.align		4
.L_87:
        /*01cc*/ 	.word	index@(_ZN7cutlass13device_kernelIN5flash11enable_sm90INS1_16FlashAttnFwdSm90INS1_25CollectiveMainloopFwdSm90ILi2EN4cute5tupleIJNS5_1CILi1EEES8_S8_EEENS6_IJNS7_ILi64EEESA_SA_EEELi512ENS_10bfloat16_tEfNS_4arch4Sm90ELb1ELb0ELb1ELb1ELb0ELb0ELb1ELb0ELb0ELb1ELb1ELb0EEENS1_21CollectiveEpilogueFwdINS6_IJSA_NS7_ILi512EEESA_EEES9_SC_SE_Li256ELb1ELb1ELb1ELb0EEENS1_36VarlenDynamicPersistentTileSchedulerILi64ELi64ELi256ELi128ELb1ELb1ELb1ELb1ELb1ELb1EEEEEEEEEvNT_6ParamsE)
        /*01d0*/ 	.word	0x00000004


	//----- nvinfo : EIATTR_FRAME_SIZE
	.align		4
.L_88:
        /*01d4*/ 	.byte	0x04, 0x11
        /*01d6*/ 	.short	(.L_90 - .L_89)
	.align		4
.L_89:
        /*01d8*/ 	.word	index@(_ZN7cutlass13device_kernelIN5flash11enable_sm90INS1_16FlashAttnFwdSm90INS1_25CollectiveMainloopFwdSm90ILi2EN4cute5tupleIJNS5_1CILi1EEES8_S8_EEENS6_IJNS7_ILi64EEESA_SA_EEELi512ENS_10bfloat16_tEfNS_4arch4Sm90ELb1ELb0ELb1ELb1ELb0ELb0ELb1ELb0ELb0ELb1ELb1ELb0EEENS1_21CollectiveEpilogueFwdINS6_IJSA_NS7_ILi512EEESA_EEES9_SC_SE_Li256ELb1ELb1ELb1ELb0EEENS1_36VarlenDynamicPersistentTileSchedulerILi64ELi64ELi256ELi128ELb1ELb1ELb1ELb1ELb1ELb1EEEEEEEEEvNT_6ParamsE)
        /*01dc*/ 	.word	0x00000000


	//----- nvinfo : EIATTR_REGCOUNT
	.align		4
.L_90:
        /*01e0*/ 	.byte	0x04, 0x2f
        /*01e2*/ 	.short	(.L_92 - .L_91)
	.align		4
.L_91:
        /*01e4*/ 	.word	index@(_ZN7cutlass13device_kernelIN5flash11enable_sm90INS1_16FlashAttnFwdSm90INS1_25CollectiveMainloopFwdSm90ILi2EN4cute5tupleIJNS5_1CILi1EEES8_S8_EEENS6_IJNS7_ILi64EEESA_SA_EEELi512ENS_10bfloat16_tEfNS_4arch4Sm90ELb1ELb0ELb1ELb1ELb0ELb1ELb0ELb0ELb0ELb1ELb1ELb0EEENS1_21CollectiveEpilogueFwdINS6_IJSA_NS7_ILi512EEESA_EEES9_SC_SE_Li256ELb1ELb1ELb1ELb0EEENS1_36VarlenDynamicPersistentTileSchedulerILi64ELi64ELi256ELi128ELb1ELb1ELb1ELb1ELb1ELb1EEEEEEEEEvNT_6ParamsE)
        /*01e8*/ 	.word	0x00000004


	//----- nvinfo : EIATTR_FRAME_SIZE
	.align		4
.L_92:
        /*01ec*/ 	.byte	0x04, 0x11
        /*01ee*/ 	.short	(.L_94 - .L_93)
	.align		4
.L_93:
        /*01f0*/ 	.word	index@(_ZN7cutlass13device_kernelIN5flash11enable_sm90INS1_16FlashAttnFwdSm90INS1_25CollectiveMainloopFwdSm90ILi2EN4cute5tupleIJNS5_1CILi1EEES8_S8_EEENS6_IJNS7_ILi64EEESA_SA_EEELi512ENS_10bfloat16_tEfNS_4arch4Sm90ELb1ELb0ELb1ELb1ELb0ELb1ELb0ELb0ELb0ELb1ELb1ELb0EEENS1_21CollectiveEpilogueFwdINS6_IJSA_NS7_ILi512EEESA_EEES9_SC_SE_Li256ELb1ELb1ELb1ELb0EEENS1_36VarlenDynamicPersistentTileSchedulerILi64ELi64ELi256ELi128ELb1ELb1ELb1ELb1ELb1ELb1EEEEEEEEEvNT_6ParamsE)
        /*01f4*/ 	.word	0x00000000


	//----- nvinfo : EIATTR_REGCOUNT
	.align		4
.L_94:
        /*01f8*/ 	.byte	0x04, 0x2f
        /*01fa*/ 	.short	(.L_96 - .L_95)
	.align		4
.L_95:
        /*01fc*/ 	.word	index@(_ZN7cutlass13device_kernelIN5flash11enable_sm90INS1_16FlashAttnFwdSm90INS1_25CollectiveMainloopFwdSm90ILi2EN4cute5tupleIJNS5_1CILi1EEES8_S8_EEENS6_IJNS7_ILi64EEESA_SA_EEELi512ENS_10bfloat16_tEfNS_4arch4Sm90ELb1ELb0ELb1ELb1ELb0ELb0ELb0ELb0ELb0ELb1ELb1ELb0EEENS1_21CollectiveEpilogueFwdINS6_IJSA_NS7_ILi512EEESA_EEES9_SC_SE_Li256ELb1ELb1ELb1ELb0EEENS1_36VarlenDynamicPersistentTileSchedulerILi64ELi64ELi256ELi128ELb1ELb1ELb1ELb1ELb1ELb1EEEEEEEEEvNT_6ParamsE)
        /*0200*/ 	.word	0x00000004


	//----- nvinfo : EIATTR_FRAME_SIZE
	.align		4
.L_96:
        /*0204*/ 	.byte	0x04, 0x11
        /*0206*/ 	.short	(.L_98 - .L_97)
	.align		4
.L_97:
        /*0208*/ 	.word	index@(_ZN7cutlass13device_kernelIN5flash11enable_sm90INS1_16FlashAttnFwdSm90INS1_25CollectiveMainloopFwdSm90ILi2EN4cute5tupleIJNS5_1CILi1EEES8_S8_EEENS6_IJNS7_ILi64EEESA_SA_EEELi512ENS_10bfloat16_tEfNS_4arch4Sm90ELb1ELb0ELb1ELb1ELb0ELb0ELb0ELb0ELb0ELb1ELb1ELb0EEENS1_21CollectiveEpilogueFwdINS6_IJSA_NS7_ILi512EEESA_EEES9_SC_SE_Li256ELb1ELb1ELb1ELb0EEENS1_36VarlenDynamicPersistentTileSchedulerILi64ELi64ELi256ELi128ELb1ELb1ELb1ELb1ELb1ELb1EEEEEEEEEvNT_6ParamsE)
        /*020c*/ 	.word	0x00000000


	//----- nvinfo : EIATTR_REGCOUNT
	.align		4
.L_98:
        /*0210*/ 	.byte	0x04, 0x2f
        /*0212*/ 	.short	(.L_100 - .L_99)
	.align		4
.L_99:
        /*0214*/ 	.word	index@(_ZN7cutlass13device_kernelIN5flash11enable_sm90INS1_16FlashAttnFwdSm90INS1_25CollectiveMainloopFwdSm90ILi2EN4cute5tupleIJNS5_1CILi1EEES8_S8_EEENS6_IJNS7_ILi64EEESA_SA_EEELi512ENS_10bfloat16_tEfNS_4arch4Sm90ELb1ELb0ELb1ELb0ELb0ELb0ELb1ELb0ELb0ELb1ELb1ELb0EEENS1_21CollectiveEpilogueFwdINS6_IJSA_NS7_ILi512EEESA_EEES9_SC_SE_Li256ELb0ELb1ELb1ELb0EEENS1_19SingleTileSchedulerILb0ELb1ELb1ELi64EEEEEEEEEvNT_6ParamsE)
        /*0218*/ 	.word	0x00000004


	//----- nvinfo : EIATTR_FRAME_SIZE
	.align		4
.L_100:
        /*021c*/ 	.byte	0x04, 0x11
        /*021e*/ 	.short	(.L_102 - .L_101)
	.align		4
.L_101:
        /*0220*/ 	.word	index@(_ZN7cutlass13device_kernelIN5flash11enable_sm90INS1_16FlashAttnFwdSm90INS1_25CollectiveMainloopFwdSm90ILi2EN4cute5tupleIJNS5_1CILi1EEES8_S8_EEENS6_IJNS7_ILi64EEESA_SA_EEELi512ENS_10bfloat16_tEfNS_4arch4Sm90ELb1ELb0ELb1ELb0ELb0ELb0ELb1ELb0ELb0ELb1ELb1ELb0EEENS1_21CollectiveEpilogueFwdINS6_IJSA_NS7_ILi512EEESA_EEES9_SC_SE_Li256ELb0ELb1ELb1ELb0EEENS1_19SingleTileSchedulerILb0ELb1ELb1ELi64EEEEEEEEEvNT_6ParamsE)
        /*0224*/ 	.word	0x00000000


	//----- nvinfo : EIATTR_REGCOUNT
	.align		4
.L_102:
        /*0228*/ 	.byte	0x04, 0x2f
        /*022a*/ 	.short	(.L_104 - .L_103)
	.align		4
.L_103:
        /*022c*/ 	.word	index@(_ZN7cutlass13device_kernelIN5flash11enable_sm90INS1_16FlashAttnFwdSm90INS1_25CollectiveMainloopFwdSm90ILi2EN4cute5tupleIJNS5_1CILi1EEES8_S8_EEENS6_IJNS7_ILi64EEESA_SA_EEELi512ENS_10bfloat16_tEfNS_4arch4Sm90ELb1ELb0ELb1ELb0ELb0ELb0ELb0ELb0ELb0ELb1ELb1ELb0EEENS1_21CollectiveEpilogueFwdINS6_IJSA_NS7_ILi512EEESA_EEES9_SC_SE_Li256ELb0ELb1ELb1ELb0EEENS1_19SingleTileSchedulerILb0ELb1ELb1ELi64EEEEEEEEEvNT_6ParamsE)
        /*0230*/ 	.word	0x00000004


	//----- nvinfo : EIATTR_FRAME_SIZE
	.align		4
.L_104:
        /*0234*/ 	.byte	0x04, 0x11
        /*0236*/ 	.short	(.L_106 - .L_105)
	.align		4
.L_105:
        /*0238*/ 	.word	index@(_ZN7cutlass13device_kernelIN5flash11enable_sm90INS1_16FlashAttnFwdSm90INS1_25CollectiveMainloopFwdSm90ILi2EN4cute5tupleIJNS5_1CILi1EEES8_S8_EEENS6_IJNS7_ILi64EEESA_SA_EEELi512ENS_10bfloat16_tEfNS_4arch4Sm90ELb1ELb0ELb1ELb0ELb0ELb0ELb0ELb0ELb0ELb1ELb1ELb0EEENS1_21CollectiveEpilogueFwdINS6_IJSA_NS7_ILi512EEESA_EEES9_SC_SE_Li256ELb0ELb1ELb1ELb0EEENS1_19SingleTileSchedulerILb0ELb1ELb1ELi64EEEEEEEEEvNT_6ParamsE)
        /*023c*/ 	.word	0x00000000


	//----- nvinfo : EIATTR_REGCOUNT
	.align		4
.L_106:
        /*0240*/ 	.byte	0x04, 0x2f
        /*0242*/ 	.short	(.L_108 - .L_107)
	.align		4
.L_107:
        /*0244*/ 	.word	index@(_ZN7cutlass13device_kernelIN5flash11enable_sm90INS1_16FlashAttnFwdSm90INS1_25CollectiveMainloopFwdSm90ILi2EN4cute5tupleIJNS5_1CILi1EEES8_S8_EEENS6_IJNS7_ILi64EEESA_SA_EEELi512ENS_10bfloat16_tEfNS_4arch4Sm90ELb0ELb1ELb1ELb1ELb0ELb1ELb1ELb0ELb0ELb1ELb1ELb0EEENS1_21CollectiveEpilogueFwdINS6_IJSA_NS7_ILi512EEESA_EEES9_SC_SE_Li256ELb1ELb1ELb1ELb0EEENS1_36VarlenDynamicPersistentTileSchedulerILi64ELi64ELi256ELi128ELb1ELb1ELb1ELb1ELb0ELb1EEEEEEEEEvNT_6ParamsE)
        /*0248*/ 	.word	0x00000004


	//----- nvinfo : EIATTR_FRAME_SIZE
	.align		4
.L_108:
        /*024c*/ 	.byte	0x04, 0x11
        /*024e*/ 	.short	(.L_110 - .L_109)
	.align		4
.L_109:
        /*0250*/ 	.word	index@(_ZN7cutlass13device_kernelIN5flash11enable_sm90INS1_16FlashAttnFwdSm90INS1_25CollectiveMainloopFwdSm90ILi2EN4cute5tupleIJNS5_1CILi1EEES8_S8_EEENS6_IJNS7_ILi64EEESA_SA_EEELi512ENS_10bfloat16_tEfNS_4arch4Sm90ELb0ELb1ELb1ELb1ELb0ELb1ELb1ELb0ELb0ELb1ELb1ELb0EEENS1_21CollectiveEpilogueFwdINS6_IJSA_NS7_ILi512EEESA_EEES9_SC_SE_Li256ELb1ELb1ELb1ELb0EEENS1_36VarlenDynamicPersistentTileSchedulerILi64ELi64ELi256ELi128ELb1ELb1ELb1ELb1ELb0ELb1EEEEEEEEEvNT_6ParamsE)
        /*0254*/ 	.word	0x00000000


	//----- nvinfo : EIATTR_REGCOUNT
	.align		4
.L_110:
        /*0258*/ 	.byte	0x04, 0x2f
        /*025a*/ 	.short	(.L_112 - .L_111)
	.align		4
.L_111:
        /*025c*/ 	.word	index@(_ZN7cutlass13device_kernelIN5flash11enable_sm90INS1_16FlashAttnFwdSm90INS1_25CollectiveMainloopFwdSm90ILi2EN4cute5tupleIJNS5_1CILi1EEES8_S8_EEENS6_IJNS7_ILi64EEESA_SA_EEELi512ENS_10bfloat16_tEfNS_4arch4Sm90ELb0ELb1ELb1ELb1ELb0ELb0ELb1ELb0ELb0ELb1ELb1ELb0EEENS1_21CollectiveEpilogueFwdINS6_IJSA_NS7_ILi512EEESA_EEES9_SC_SE_Li256ELb1ELb1ELb1ELb0EEENS1_36VarlenDynamicPersistentTileSchedulerILi64ELi64ELi256ELi128ELb1ELb1ELb1ELb1ELb0ELb1EEEEEEEEEvNT_6ParamsE)
        /*0260*/ 	.word	0x00000004


	//----- nvinfo : EIATTR_FRAME_SIZE
	.align		4
.L_112:
        /*0264*/ 	.byte	0x04, 0x11
        /*0266*/ 	.short	(.L_114 - .L_113)
	.align		4
.L_113:
        /*0268*/ 	.word	index@(_ZN7cutlass13device_kernelIN5flash11enable_sm90INS1_16FlashAttnFwdSm90INS1_25CollectiveMainloopFwdSm90ILi2EN4cute5tupleIJNS5_1CILi1EEES8_S8_EEENS6_IJNS7_ILi64EEESA_SA_EEELi512ENS_10bfloat16_tEfNS_4arch4Sm90ELb0ELb1ELb1ELb1ELb0ELb0ELb1ELb0ELb0ELb1ELb1ELb0EEENS1_21CollectiveEpilogueFwdINS6_IJSA_NS7_ILi512EEESA_EEES9_SC_SE_Li256ELb1ELb1ELb1ELb0EEENS1_36VarlenDynamicPersistentTileSchedulerILi64ELi64ELi256ELi128ELb1ELb1ELb1ELb1ELb0ELb1EEEEEEEEEvNT_6ParamsE)
        /*026c*/ 	.word	0x00000000


	//----- nvinfo : EIATTR_REGCOUNT
	.align		4
.L_114:
        /*0270*/ 	.byte	0x04, 0x2f
        /*0272*/ 	.short	(.L_116 - .L_115)
	.align		4
.L_115:
        /*0274*/ 	.word	index@(_ZN7cutlass13device_kernelIN5flash11enable_sm90INS1_16FlashAttnFwdSm90INS1_25CollectiveMainloopFwdSm90ILi2EN4cute5tupleIJNS5_1CILi1EEES8_S8_EEENS6_IJNS7_ILi64EEESA_SA_EEELi512ENS_10bfloat16_tEfNS_4arch4Sm90ELb0ELb1ELb1ELb1ELb0ELb1ELb0ELb0ELb0ELb1ELb1ELb0EEENS1_21CollectiveEpilogueFwdINS6_IJSA_NS7_ILi512EEESA_EEES9_SC_SE_Li256ELb1ELb1ELb1ELb0EEENS1_36VarlenDynamicPersistentTileSchedulerILi64ELi64ELi256ELi128ELb1ELb1ELb1ELb1ELb0ELb1EEEEEEEEEvNT_6ParamsE)
        /*0278*/ 	.word	0x00000004


	//----- nvinfo : EIATTR_FRAME_SIZE
	.align		4
.L_116:
        /*027c*/ 	.byte	0x04, 0x11
        /*027e*/ 	.short	(.L_118 - .L_117)
	.align		4
.L_117:
        /*0280*/ 	.word	index@(_ZN7cutlass13device_kernelIN5flash11enable_sm90INS1_16FlashAttnFwdSm90INS1_25CollectiveMainloopFwdSm90ILi2EN4cute5tupleIJNS5_1CILi1EEES8_S8_EEENS6_IJNS7_ILi64EEESA_SA_EEELi512ENS_10bfloat16_tEfNS_4arch4Sm90ELb0ELb1ELb1ELb1ELb0ELb1ELb0ELb0ELb0ELb1ELb1ELb0EEENS1_21CollectiveEpilogueFwdINS6_IJSA_NS7_ILi512EEESA_EEES9_SC_SE_Li256ELb1ELb1ELb1ELb0EEENS1_36VarlenDynamicPersistentTileSchedulerILi64ELi64ELi256ELi128ELb1ELb1ELb1ELb1ELb0ELb1EEEEEEEEEvNT_6ParamsE)
        /*0284*/ 	.word	0x00000000


	//----- nvinfo : EIATTR_REGCOUNT
	.align		4
.L_118:
        /*0288*/ 	.byte	0x04, 0x2f
        /*028a*/ 	.short	(.L_120 - .L_119)
	.align		4
.L_119:
        /*028c*/ 	.word	index@(_ZN7cutlass13device_kernelIN5flash11enable_sm90INS1_16FlashAttnFwdSm90INS1_25CollectiveMainloopFwdSm90ILi2EN4cute5tupleIJNS5_1CILi1EEES8_S8_EEENS6_IJNS7_ILi64EEESA_SA_EEELi512ENS_10bfloat16_tEfNS_4arch4Sm90ELb0ELb1ELb1ELb1ELb0ELb0ELb0ELb0ELb0ELb1ELb1ELb0EEENS1_21CollectiveEpilogueFwdINS6_IJSA_NS7_ILi512EEESA_EEES9_SC_SE_Li256ELb1ELb1ELb1ELb0EEENS1_36VarlenDynamicPersistentTileSchedulerILi64ELi64ELi256ELi128ELb1ELb1ELb1ELb1ELb0ELb1EEEEEEEEEvNT_6ParamsE)
        /*0290*/ 	.word	0x00000004


	//----- nvinfo : EIATTR_FRAME_SIZE
	.align		4
.L_120:
        /*0294*/ 	.byte	0x04, 0x11
        /*0296*/ 	.short	(.L_122 - .L_121)
	.align		4
.L_121:
        /*0298*/ 	.word	index@(_ZN7cutlass13device_kernelIN5flash11enable_sm90INS1_16FlashAttnFwdSm90INS1_25CollectiveMainloopFwdSm90ILi2EN4cute5tupleIJNS5_1CILi1EEES8_S8_EEENS6_IJNS7_ILi64EEESA_SA_EEELi512ENS_10bfloat16_tEfNS_4arch4Sm90ELb0ELb1ELb1ELb1ELb0ELb0ELb0ELb0ELb0ELb1ELb1ELb0EEENS1_21CollectiveEpilogueFwdINS6_IJSA_NS7_ILi512EEESA_EEES9_SC_SE_Li256ELb1ELb1ELb1ELb0EEENS1_36VarlenDynamicPersistentTileSchedulerILi64ELi64ELi256ELi128ELb1ELb1ELb1ELb1ELb0ELb1EEEEEEEEEvNT_6ParamsE)
        /*029c*/ 	.word	0x00000000


	//----- nvinfo : EIATTR_REGCOUNT
	.align		4
.L_122:
        /*02a0*/ 	.byte	0x04, 0x2f
        /*02a2*/ 	.short	(.L_124 - .L_123)
	.align		4
.L_123:
        /*02a4*/ 	.word	index@(_ZN7cutlass13device_kernelIN5flash11enable_sm90INS1_16FlashAttnFwdSm90INS1_25CollectiveMainloopFwdSm90ILi2EN4cute5tupleIJNS5_1CILi1EEES8_S8_EEENS6_IJNS7_ILi64EEESA_SA_EEELi512ENS_10bfloat16_tEfNS_4arch4Sm90ELb0ELb1ELb1ELb0ELb0ELb0ELb1ELb0ELb0ELb1ELb1ELb0EEENS1_21CollectiveEpilogueFwdINS6_IJSA_NS7_ILi512EEESA_EEES9_SC_SE_Li256ELb0ELb1ELb1ELb0EEENS1_19SingleTileSchedulerILb0ELb1ELb1ELi64EEEEEEEEEvNT_6ParamsE)
        /*02a8*/ 	.word	0x00000004


	//----- nvinfo : EIATTR_FRAME_SIZE
	.align		4
.L_124:
        /*02ac*/ 	.byte	0x04, 0x11
        /*02ae*/ 	.short	(.L_126 - .L_125)
	.align		4
.L_125:
        /*02b0*/ 	.word	index@(_ZN7cutlass13device_kernelIN5flash11enable_sm90INS1_16FlashAttnFwdSm90INS1_25CollectiveMainloopFwdSm90ILi2EN4cute5tupleIJNS5_1CILi1EEES8_S8_EEENS6_IJNS7_ILi64EEESA_SA_EEELi512ENS_10bfloat16_tEfNS_4arch4Sm90ELb0ELb1ELb1ELb0ELb0ELb0ELb1ELb0ELb0ELb1ELb1ELb0EEENS1_21CollectiveEpilogueFwdINS6_IJSA_NS7_ILi512EEESA_EEES9_SC_SE_Li256ELb0ELb1ELb1ELb0EEENS1_19SingleTileSchedulerILb0ELb1ELb1ELi64EEEEEEEEEvNT_6ParamsE)
        /*02b4*/ 	.word	0x00000000


	//----- nvinfo : EIATTR_REGCOUNT
	.align		4
.L_126:
        /*02b8*/ 	.byte	0x04, 0x2f
        /*02ba*/ 	.short	(.L_128 - .L_127)
	.align		4
.L_127:
        /*02bc*/ 	.word	index@(_ZN7cutlass13device_kernelIN5flash11enable_sm90INS1_16FlashAttnFwdSm90INS1_25CollectiveMainloopFwdSm90ILi2EN4cute5tupleIJNS5_1CILi1EEES8_S8_EEENS6_IJNS7_ILi64EEESA_SA_EEELi512ENS_10bfloat16_tEfNS_4arch4Sm90ELb0ELb1ELb1ELb0ELb0ELb0ELb0ELb0ELb0ELb1ELb1ELb0EEENS1_21CollectiveEpilogueFwdINS6_IJSA_NS7_ILi512EEESA_EEES9_SC_SE_Li256ELb0ELb1ELb1ELb0EEENS1_19SingleTileSchedulerILb0ELb1ELb1ELi64EEEEEEEEEvNT_6ParamsE)
        /*02c0*/ 	.word	0x00000004


	//----- nvinfo : EIATTR_FRAME_SIZE
	.align		4
.L_128:
        /*02c4*/ 	.byte	0x04, 0x11
        /*02c6*/ 	.short	(.L_130 - .L_129)
	.align		4
.L_129:
        /*02c8*/ 	.word	index@(_ZN7cutlass13device_kernelIN5flash11enable_sm90INS1_16FlashAttnFwdSm90INS1_25CollectiveMainloopFwdSm90ILi2EN4cute5tupleIJNS5_1CILi1EEES8_S8_EEENS6_IJNS7_ILi64EEESA_SA_EEELi512ENS_10bfloat16_tEfNS_4arch4Sm90ELb0ELb1ELb1ELb0ELb0ELb0ELb0ELb0ELb0ELb1ELb1ELb0EEENS1_21CollectiveEpilogueFwdINS6_IJSA_NS7_ILi512EEESA_EEES9_SC_SE_Li256ELb0ELb1ELb1ELb0EEENS1_19SingleTileSchedulerILb0ELb1ELb1ELi64EEEEEEEEEvNT_6ParamsE)
        /*02cc*/ 	.word	0x00000000


	//----- nvinfo : EIATTR_REGCOUNT
	.align		4
.L_130:
        /*02d0*/ 	.byte	0x04, 0x2f
        /*02d2*/ 	.short	(.L_132 - .L_131)
	.align		4
.L_131:
        /*02d4*/ 	.word	index@(_ZN7cutlass13device_kernelIN5flash11enable_sm90INS1_16FlashAttnFwdSm90INS1_25CollectiveMainloopFwdSm90ILi2EN4cute5tupleIJNS5_1CILi1EEES8_S8_EEENS6_IJNS7_ILi64EEESA_SA_EEELi512ENS_10bfloat16_tEfNS_4arch4Sm90ELb0ELb0ELb1ELb1ELb0ELb1ELb1ELb0ELb0ELb1ELb1ELb0EEENS1_21CollectiveEpilogueFwdINS6_IJSA_NS7_ILi512EEESA_EEES9_SC_SE_Li256ELb1ELb1ELb1ELb0EEENS1_36VarlenDynamicPersistentTileSchedulerILi64ELi64ELi256ELi128ELb1ELb1ELb1ELb0ELb1ELb1EEEEEEEEEvNT_6ParamsE)
        /*02d8*/ 	.word	0x00000004


	//----- nvinfo : EIATTR_FRAME_SIZE
	.align		4
.L_132:
        /*02dc*/ 	.byte	0x04, 0x11
        /*02de*/ 	.short	(.L_134 - .L_133)
	.align		4
.L_133:
        /*02e0*/ 	.word	index@(_ZN7cutlass13device_kernelIN5flash11enable_sm90INS1_16FlashAttnFwdSm90INS1_25CollectiveMainloopFwdSm90ILi2EN4cute5tupleIJNS5_1CILi1EEES8_S8_EEENS6_IJNS7_ILi64EEESA_SA_EEELi512ENS_10bfloat16_tEfNS_4arch4Sm90ELb0ELb0ELb1ELb1ELb0ELb1ELb1ELb0ELb0ELb1ELb1ELb0EEENS1_21CollectiveEpilogueFwdINS6_IJSA_NS7_ILi512EEESA_EEES9_SC_SE_Li256ELb1ELb1ELb1ELb0EEENS1_36VarlenDynamicPersistentTileSchedulerILi64ELi64ELi256ELi128ELb1ELb1ELb1ELb0ELb1ELb1EEEEEEEEEvNT_6ParamsE)
        /*02e4*/ 	.word	0x00000000


	//----- nvinfo : EIATTR_REGCOUNT
	.align		4
.L_134:
        /*02e8*/ 	.byte	0x04, 0x2f
        /*02ea*/ 	.short	(.L_136 - .L_135)
	.align		4
.L_135:
        /*02ec*/ 	.word	index@(_ZN7cutlass13device_kernelIN5flash11enable_sm90INS1_16FlashAttnFwdSm90INS1_25CollectiveMainloopFwdSm90ILi2EN4cute5tupleIJNS5_1CILi1EEES8_S8_EEENS6_IJNS7_ILi64EEESA_SA_EEELi512ENS_10bfloat16_tEfNS_4arch4Sm90ELb0ELb0ELb1ELb1ELb0ELb0ELb1ELb0ELb0ELb1ELb1ELb0EEENS1_21CollectiveEpilogueFwdINS6_IJSA_NS7_ILi512EEESA_EEES9_SC_SE_Li256ELb1ELb1ELb1ELb0EEENS1_36VarlenDynamicPersistentTileSchedulerILi64ELi64ELi256ELi128ELb1ELb1ELb1ELb0ELb1ELb1EEEEEEEEEvNT_6ParamsE)
        /*02f0*/ 	.word	0x00000004


	//----- nvinfo : EIATTR_FRAME_SIZE
	.align		4
.L_136:
        /*02f4*/ 	.byte	0x04, 0x11
        /*02f6*/ 	.short	(.L_138 - .L_137)
	.align		4
.L_137:
        /*02f8*/ 	.word	index@(_ZN7cutlass13device_kernelIN5flash11enable_sm90INS1_16FlashAttnFwdSm90INS1_25CollectiveMainloopFwdSm90ILi2EN4cute5tupleIJNS5_1CILi1EEES8_S8_EEENS6_IJNS7_ILi64EEESA_SA_EEELi512ENS_10bfloat16_tEfNS_4arch4Sm90ELb0ELb0ELb1ELb1ELb0ELb0ELb1ELb0ELb0ELb1ELb1ELb0EEENS1_21CollectiveEpilogueFwdINS6_IJSA_NS7_ILi512EEESA_EEES9_SC_SE_Li256ELb1ELb1ELb1ELb0EEENS1_36VarlenDynamicPersistentTileSchedulerILi64ELi64ELi256ELi128ELb1ELb1ELb1ELb0ELb1ELb1EEEEEEEEEvNT_6ParamsE)
        /*02fc*/ 	.word	0x00000000


	//----- nvinfo : EIATTR_REGCOUNT
	.align		4
.L_138:
        /*0300*/ 	.byte	0x04, 0x2f
        /*0302*/ 	.short	(.L_140 - .L_139)
	.align		4
.L_139:
        /*0304*/ 	.word	index@(_ZN7cutlass13device_kernelIN5flash11enable_sm90INS1_16FlashAttnFwdSm90INS1_25CollectiveMainloopFwdSm90ILi2EN4cute5tupleIJNS5_1CILi1EEES8_S8_EEENS6_IJNS7_ILi64EEESA_SA_EEELi512ENS_10bfloat16_tEfNS_4arch4Sm90ELb0ELb0ELb1ELb1ELb0ELb1ELb0ELb0ELb0ELb1ELb1ELb0EEENS1_21CollectiveEpilogueFwdINS6_IJSA_NS7_ILi512EEESA_EEES9_SC_SE_Li256ELb1ELb1ELb1ELb0EEENS1_36VarlenDynamicPersistentTileSchedulerILi64ELi64ELi256ELi128ELb1ELb1ELb1ELb0ELb1ELb1EEEEEEEEEvNT_6ParamsE)
        /*0308*/ 	.word	0x00000004


	//----- nvinfo : EIATTR_FRAME_SIZE
	.align		4
.L_140:
        /*030c*/ 	.byte	0x04, 0x11
        /*030e*/ 	.short	(.L_142 - .L_141)
	.align		4
.L_141:
        /*0310*/ 	.word	index@(_ZN7cutlass13device_kernelIN5flash11enable_sm90INS1_16FlashAttnFwdSm90INS1_25CollectiveMainloopFwdSm90ILi2EN4cute5tupleIJNS5_1CILi1EEES8_S8_EEENS6_IJNS7_ILi64EEESA_SA_EEELi512ENS_10bfloat16_tEfNS_4arch4Sm90ELb0ELb0ELb1ELb1ELb0ELb1ELb0ELb0ELb0ELb1ELb1ELb0EEENS1_21CollectiveEpilogueFwdINS6_IJSA_NS7_ILi512EEESA_EEES9_SC_SE_Li256ELb1ELb1ELb1ELb0EEENS1_36VarlenDynamicPersistentTileSchedulerILi64ELi64ELi256ELi128ELb1ELb1ELb1ELb0ELb1ELb1EEEEEEEEEvNT_6ParamsE)
        /*0314*/ 	.word	0x00000000


	//----- nvinfo : EIATTR_REGCOUNT
	.align		4
.L_142:
        /*0318*/ 	.byte	0x04, 0x2f
        /*031a*/ 	.short	(.L_144 - .L_143)
	.align		4
.L_143:
        /*031c*/ 	.word	index@(_ZN7cutlass13device_kernelIN5flash11enable_sm90INS1_16FlashAttnFwdSm90INS1_25CollectiveMainloopFwdSm90ILi2EN4cute5tupleIJNS5_1CILi1EEES8_S8_EEENS6_IJNS7_ILi64EEESA_SA_EEELi512ENS_10bfloat16_tEfNS_4arch4Sm90ELb0ELb0ELb1ELb1ELb0ELb0ELb0ELb0ELb0ELb1ELb1ELb0EEENS1_21CollectiveEpilogueFwdINS6_IJSA_NS7_ILi512EEESA_EEES9_SC_SE_Li256ELb1ELb1ELb1ELb0EEENS1_36VarlenDynamicPersistentTileSchedulerILi64ELi64ELi256ELi128ELb1ELb1ELb1ELb0ELb1ELb1EEEEEEEEEvNT_6ParamsE)
        /*0320*/ 	.word	0x00000004


	//----- nvinfo : EIATTR_FRAME_SIZE
	.align		4
.L_144:
        /*0324*/ 	.byte	0x04, 0x11
        /*0326*/ 	.short	(.L_146 - .L_145)
	.align		4
.L_145:
        /*0328*/ 	.word	index@(_ZN7cutlass13device_kernelIN5flash11enable_sm90INS1_16FlashAttnFwdSm90INS1_25CollectiveMainloopFwdSm90ILi2EN4cute5tupleIJNS5_1CILi1EEES8_S8_EEENS6_IJNS7_ILi64EEESA_SA_EEELi512ENS_10bfloat16_tEfNS_4arch4Sm90ELb0ELb0ELb1ELb1ELb0ELb0ELb0ELb0ELb0ELb1ELb1ELb0EEENS1_21CollectiveEpilogueFwdINS6_IJSA_NS7_ILi512EEESA_EEES9_SC_SE_Li256ELb1ELb1ELb1ELb0EEENS1_36VarlenDynamicPersistentTileSchedulerILi64ELi64ELi256ELi128ELb1ELb1ELb1ELb0ELb1ELb1EEEEEEEEEvNT_6ParamsE)
        /*032c*/ 	.word	0x00000000


	//----- nvinfo : EIATTR_REGCOUNT
	.align		4
.L_146:
        /*0330*/ 	.byte	0x04, 0x2f
        /*0332*/ 	.short	(.L_148 - .L_147)
	.align		4
.L_147:
        /*0334*/ 	.word	index@(_ZN7cutlass13device_kernelIN5flash11enable_sm90INS1_16FlashAttnFwdSm90INS1_25CollectiveMainloopFwdSm90ILi2EN4cute5tupleIJNS5_1CILi1EEES8_S8_EEENS6_IJNS7_ILi64EEESA_SA_EEELi512ENS_10bfloat16_tEfNS_4arch4Sm90ELb0ELb0ELb1ELb0ELb0ELb0ELb1ELb0ELb0ELb1ELb1ELb0EEENS1_21CollectiveEpilogueFwdINS6_IJSA_NS7_ILi512EEESA_EEES9_SC_SE_Li256ELb0ELb1ELb1ELb0EEENS1_19SingleTileSchedulerILb0ELb1ELb1ELi64EEEEEEEEEvNT_6ParamsE)
        /*0338*/ 	.word	0x00000004


	//----- nvinfo : EIATTR_FRAME_SIZE
	.align		4
.L_148:
        /*033c*/ 	.byte	0x04, 0x11
        /*033e*/ 	.short	(.L_150 - .L_149)
	.align		4
.L_149:
        /*0340*/ 	.word	index@(_ZN7cutlass13device_kernelIN5flash11enable_sm90INS1_16FlashAttnFwdSm90INS1_25CollectiveMainloopFwdSm90ILi2EN4cute5tupleIJNS5_1CILi1EEES8_S8_EEENS6_IJNS7_ILi64EEESA_SA_EEELi512ENS_10bfloat16_tEfNS_4arch4Sm90ELb0ELb0ELb1ELb0ELb0ELb0ELb1ELb0ELb0ELb1ELb1ELb0EEENS1_21CollectiveEpilogueFwdINS6_IJSA_NS7_ILi512EEESA_EEES9_SC_SE_Li256ELb0ELb1ELb1ELb0EEENS1_19SingleTileSchedulerILb0ELb1ELb1ELi64EEEEEEEEEvNT_6ParamsE)
        /*0344*/ 	.word	0x00000000


	//----- nvinfo : EIATTR_REGCOUNT
	.align		4
.L_150:
        /*0348*/ 	.byte	0x04, 0x2f
        /*034a*/ 	.short	(.L_152 - .L_151)
	.align		4
.L_151:
        /*034c*/ 	.word	index@(_ZN7cutlass13device_kernelIN5flash11enable_sm90INS1_16FlashAttnFwdSm90INS1_25CollectiveMainloopFwdSm90ILi2EN4cute5tupleIJNS5_1CILi1EEES8_S8_EEENS6_IJNS7_ILi64EEESA_SA_EEELi512ENS_10bfloat16_tEfNS_4arch4Sm90ELb0ELb0ELb1ELb0ELb0ELb0ELb0ELb0ELb0ELb1ELb1ELb0EEENS1_21CollectiveEpilogueFwdINS6_IJSA_NS7_ILi512EEESA_EEES9_SC_SE_Li256ELb0ELb1ELb1ELb0EEENS1_19SingleTileSchedulerILb0ELb1ELb1ELi64EEEEEEEEEvNT_6ParamsE)
        /*0350*/ 	.word	0x00000004


	//----- nvinfo : EIATTR_FRAME_SIZE
	.align		4
.L_152:
        /*0354*/ 	.byte	0x04, 0x11
        /*0356*/ 	.short	(.L_154 - .L_153)
	.align		4
.L_153:
        /*0358*/ 	.word	index@(_ZN7cutlass13device_kernelIN5flash11enable_sm90INS1_16FlashAttnFwdSm90INS1_25CollectiveMainloopFwdSm90ILi2EN4cute5tupleIJNS5_1CILi1EEES8_S8_EEENS6_IJNS7_ILi64EEESA_SA_EEELi512ENS_10bfloat16_tEfNS_4arch4Sm90ELb0ELb0ELb1ELb0ELb0ELb0ELb0ELb0ELb0ELb1ELb1ELb0EEENS1_21CollectiveEpilogueFwdINS6_IJSA_NS7_ILi512EEESA_EEES9_SC_SE_Li256ELb0ELb1ELb1ELb0EEENS1_19SingleTileSchedulerILb0ELb1ELb1ELi64EEEEEEEEEvNT_6ParamsE)
        /*035c*/ 	.word	0x00000000


	//----- nvinfo : EIATTR_REGCOUNT
	.align		4
.L_154:
        /*0360*/ 	.byte	0x04, 0x2f
        /*0362*/ 	.short	(.L_156 - .L_155)
	.align		4
.L_155:
        /*0364*/ 	.word	index@(_ZN7cutlass13device_kernelIN5flash11enable_sm90INS1_16FlashAttnFwdSm90INS1_25CollectiveMainloopFwdSm90ILi2EN4cute5tupleIJNS5_1CILi1EEES8_S8_EEENS6_IJNS7_ILi128EEESA_NS7_ILi192EEEEEELi128ENS_10bfloat16_tEfNS_4arch4Sm90ELb1ELb0ELb1ELb1ELb0ELb1ELb0ELb1ELb1ELb1ELb1ELb0EEENS1_21CollectiveEpilogueFwdINS6_IJSA_SA_SA_EEES9_SD_SF_Li256ELb1ELb1ELb1ELb0EEENS1_36VarlenDynamicPersistentTileSchedulerILi128ELi128ELi256ELi128ELb1ELb1ELb1ELb1ELb1ELb1EEEEEEEEEvNT_6ParamsE)
        /*0368*/ 	.word	0x00000004


	//----- nvinfo : EIATTR_FRAME_SIZE
	.align		4
.L_156:
        /*036c*/ 	.byte	0x04, 0x11
        /*036e*/ 	.short	(.L_158 - .L_157)
	.align		4
.L_157:
        /*0370*/ 	.word	index@(_ZN7cutlass13device_kernelIN5flash11enable_sm90INS1_16FlashAttnFwdSm90INS1_25CollectiveMainloopFwdSm90ILi2EN4cute5tupleIJNS5_1CILi1EEES8_S8_EEENS6_IJNS7_ILi128EEESA_NS7_ILi192EEEEEELi128ENS_10bfloat16_tEfNS_4arch4Sm90ELb1ELb0ELb1ELb1ELb0ELb1ELb0ELb1ELb1ELb1ELb1ELb0EEENS1_21CollectiveEpilogueFwdINS6_IJSA_SA_SA_EEES9_SD_SF_Li256ELb1ELb1ELb1ELb0EEENS1_36VarlenDynamicPersistentTileSchedulerILi128ELi128ELi256ELi128ELb1ELb1ELb1ELb1ELb1ELb1EEEEEEEEEvNT_6ParamsE)
        /*0374*/ 	.word	0x00000000


	//----- nvinfo : EIATTR_REGCOUNT
	.align		4
.L_158:
        /*0378*/ 	.byte	0x04, 0x2f
        /*037a*/ 	.short	(.L_160 - .L_159)
	.align		4
.L_159:
        /*037c*/ 	.word	index@(_ZN7cutlass13device_kernelIN5flash11enable_sm90INS1_16FlashAttnFwdSm90INS1_25CollectiveMainloopFwdSm90ILi2EN4cute5tupleIJNS5_1CILi1EEES8_S8_EEENS6_IJNS7_ILi128EEESA_NS7_ILi192EEEEEELi128ENS_10bfloat16_tEfNS_4arch4Sm90ELb1ELb0ELb1ELb1ELb0ELb0ELb0ELb1ELb1ELb1ELb1ELb0EEENS1_21CollectiveEpilogueFwdINS6_IJSA_SA_SA_EEES9_SD_SF_Li256ELb1ELb1ELb1ELb0EEENS1_36VarlenDynamicPersistentTileSchedulerILi128ELi128ELi256ELi128ELb1ELb1ELb1ELb1ELb1ELb1EEEEEEEEEvNT_6ParamsE)
        /*0380*/ 	.word	0x00000004


	//----- nvinfo : EIATTR_FRAME_SIZE
	.align		4
.L_160:
        /*0384*/ 	.byte	0x04, 0x11
        /*0386*/ 	.short	(.L_162 - .L_161)
	.align		4
.L_161:
        /*0388*/ 	.word	index@(_ZN7cutlass13device_kernelIN5flash11enable_sm90INS1_16FlashAttnFwdSm90INS1_25CollectiveMainloopFwdSm90ILi2EN4cute5tupleIJNS5_1CILi1EEES8_S8_EEENS6_IJNS7_ILi128EEESA_NS7_ILi192EEEEEELi128ENS_10bfloat16_tEfNS_4arch4Sm90ELb1ELb0ELb1ELb1ELb0ELb0ELb0ELb1ELb1ELb1ELb1ELb0EEENS1_21CollectiveEpilogueFwdINS6_IJSA_SA_SA_EEES9_SD_SF_Li256ELb1ELb1ELb1ELb0EEENS1_36VarlenDynamicPersistentTileSchedulerILi128ELi128ELi256ELi128ELb1ELb1ELb1ELb1ELb1ELb1EEEEEEEEEvNT_6ParamsE)
        /*038c*/ 	.word	0x00000000


	//----- nvinfo : EIATTR_REGCOUNT
	.align		4
.L_162:
        /*0390*/ 	.byte	0x04, 0x2f
        /*0392*/ 	.short	(.L_164 - .L_163)
	.align		4
.L_163:
        /*0394*/ 	.word	index@(_ZN7cutlass13device_kernelIN5flash11enable_sm90INS1_16FlashAttnFwdSm90INS1_25CollectiveMainloopFwdSm90ILi2EN4cute5tupleIJNS5_1CILi1EEES8_S8_EEENS6_IJNS7_ILi128EEESA_NS7_ILi192EEEEEELi128ENS_10bfloat16_tEfNS_4arch4Sm90ELb1ELb0ELb1ELb0ELb0ELb0ELb0ELb1ELb1ELb1ELb1ELb0EEENS1_21CollectiveEpilogueFwdINS6_IJSA_SA_SA_EEES9_SD_SF_Li256ELb0ELb1ELb1ELb0EEENS1_19SingleTileSchedulerILb0ELb1ELb1ELi128EEEEEEEEEvNT_6ParamsE)
        /*0398*/ 	.word	0x00000004


	//----- nvinfo : EIATTR_FRAME_SIZE
	.align		4
.L_164:
        /*039c*/ 	.byte	0x04, 0x11
        /*039e*/ 	.short	(.L_166 - .L_165)
	.align		4
.L_165:
        /*03a0*/ 	.word	index@(_ZN7cutlass13device_kernelIN5flash11enable_sm90INS1_16FlashAttnFwdSm90INS1_25CollectiveMainloopFwdSm90ILi2EN4cute5tupleIJNS5_1CILi1EEES8_S8_EEENS6_IJNS7_ILi128EEESA_NS7_ILi192EEEEEELi128ENS_10bfloat16_tEfNS_4arch4Sm90ELb1ELb0ELb1ELb0ELb0ELb0ELb0ELb1ELb1ELb1ELb1ELb0EEENS1_21CollectiveEpilogueFwdINS6_IJSA_SA_SA_EEES9_SD_SF_Li256ELb0ELb1ELb1ELb0EEENS1_19SingleTileSchedulerILb0ELb1ELb1ELi128EEEEEEEEEvNT_6ParamsE)
        /*03a4*/ 	.word	0x00000000


	//----- nvinfo : EIATTR_REGCOUNT
	.align		4
.L_166:
        /*03a8*/ 	.byte	0x04, 0x2f
        /*03aa*/ 	.short	(.L_168 - .L_167)
	.align		4
.L_167:
        /*03ac*/ 	.word	index@(_ZN7cutlass13device_kernelIN5flash11enable_sm90INS1_16FlashAttnFwdSm90INS1_25CollectiveMainloopFwdSm90ILi2EN4cute5tupleIJNS5_1CILi1EEES8_S8_EEENS6_IJNS7_ILi128EEENS7_ILi96EEENS7_ILi192EEEEEELi128ENS_10bfloat16_tEfNS_4arch4Sm90ELb0ELb1ELb1ELb1ELb0ELb1ELb0ELb1ELb1ELb1ELb1ELb0EEENS1_21CollectiveEpilogueFwdINS6_IJSA_SA_SB_EEES9_SE_SG_Li256ELb1ELb1ELb1ELb0EEENS1_36VarlenDynamicPersistentTileSchedulerILi128ELi96ELi256ELi128ELb1ELb1ELb1ELb1ELb0ELb1EEEEEEEEEvNT_6ParamsE)
        /*03b0*/ 	.word	0x00000004


	//----- nvinfo : EIATTR_FRAME_SIZE
	.align		4
.L_168:
        /*03b4*/ 	.byte	0x04, 0x11
        /*03b6*/ 	.short	(.L_170 - .L_169)
	.align		4
.L_169:
        /*03b8*/ 	.word	index@(_ZN7cutlass13device_kernelIN5flash11enable_sm90INS1_16FlashAttnFwdSm90INS1_25CollectiveMainloopFwdSm90ILi2EN4cute5tupleIJNS5_1CILi1EEES8_S8_EEENS6_IJNS7_ILi128EEENS7_ILi96EEENS7_ILi192EEEEEELi128ENS_10bfloat16_tEfNS_4arch4Sm90ELb0ELb1ELb1ELb1ELb0ELb1ELb0ELb1ELb1ELb1ELb1ELb0EEENS1_21CollectiveEpilogueFwdINS6_IJSA_SA_SB_EEES9_SE_SG_Li256ELb1ELb1ELb1ELb0EEENS1_36VarlenDynamicPersistentTileSchedulerILi128ELi96ELi256ELi128ELb1ELb1ELb1ELb1ELb0ELb1EEEEEEEEEvNT_6ParamsE)
        /*03bc*/ 	.word	0x00000000


	//----- nvinfo : EIATTR_REGCOUNT
	.align		4
.L_170:
        /*03c0*/ 	.byte	0x04, 0x2f
        /*03c2*/ 	.short	(.L_172 - .L_171)
	.align		4
.L_171:
        /*03c4*/ 	.word	index@(_ZN7cutlass13device_kernelIN5flash11enable_sm90INS1_16FlashAttnFwdSm90INS1_25CollectiveMainloopFwdSm90ILi2EN4cute5tupleIJNS5_1CILi1EEES8_S8_EEENS6_IJNS7_ILi128EEENS7_ILi96EEENS7_ILi192EEEEEELi128ENS_10bfloat16_tEfNS_4arch4Sm90ELb0ELb1ELb1ELb1ELb0ELb0ELb0ELb1ELb1ELb1ELb1ELb0EEENS1_21CollectiveEpilogueFwdINS6_IJSA_SA_SB_EEES9_SE_SG_Li256ELb1ELb1ELb1ELb0EEENS1_36VarlenDynamicPersistentTileSchedulerILi128ELi96ELi256ELi128ELb1ELb1ELb1ELb1ELb0ELb1EEEEEEEEEvNT_6ParamsE)
        /*03c8*/ 	.word	0x00000004


	//----- nvinfo : EIATTR_FRAME_SIZE
	.align		4
.L_172:
        /*03cc*/ 	.byte	0x04, 0x11
        /*03ce*/ 	.short	(.L_174 - .L_173)
	.align		4
.L_173:
        /*03d0*/ 	.word	index@(_ZN7cutlass13device_kernelIN5flash11enable_sm90INS1_16FlashAttnFwdSm90INS1_25CollectiveMainloopFwdSm90ILi2EN4cute5tupleIJNS5_1CILi1EEES8_S8_EEENS6_IJNS7_ILi128EEENS7_ILi96EEENS7_ILi192EEEEEELi128ENS_10bfloat16_tEfNS_4arch4Sm90ELb0ELb1ELb1ELb1ELb0ELb0ELb0ELb1ELb1ELb1ELb1ELb0EEENS1_21CollectiveEpilogueFwdINS6_IJSA_SA_SB_EEES9_SE_SG_Li256ELb1ELb1ELb1ELb0EEENS1_36VarlenDynamicPersistentTileSchedulerILi128ELi96ELi256ELi128ELb1ELb1ELb1ELb1ELb0ELb1EEEEEEEEEvNT_6ParamsE)
        /*03d4*/ 	.word	0x00000000


	//----- nvinfo : EIATTR_REGCOUNT
	.align		4
.L_174:
        /*03d8*/ 	.byte	0x04, 0x2f
        /*03da*/ 	.short	(.L_176 - .L_175)
	.align		4
.L_175:
        /*03dc*/ 	.word	index@(_ZN7cutlass13device_kernelIN5flash11enable_sm90INS1_16FlashAttnFwdSm90INS1_25CollectiveMainloopFwdSm90ILi2EN4cute5tupleIJNS5_1CILi1EEES8_S8_EEENS6_IJNS7_ILi128EEENS7_ILi96EEENS7_ILi192EEEEEELi128ENS_10bfloat16_tEfNS_4arch4Sm90ELb0ELb1ELb1ELb0ELb0ELb0ELb0ELb1ELb1ELb1ELb1ELb0EEENS1_21CollectiveEpilogueFwdINS6_IJSA_SA_SB_EEES9_SE_SG_Li256ELb0ELb1ELb1ELb0EEENS1_19SingleTileSchedulerILb0ELb1ELb1ELi128EEEEEEEEEvNT_6ParamsE)
        /*03e0*/ 	.word	0x00000004


	//----- nvinfo : EIATTR_FRAME_SIZE
	.align		4
.L_176:
        /*03e4*/ 	.byte	0x04, 0x11
        /*03e6*/ 	.short	(.L_178 - .L_177)
	.align		4
.L_177:
        /*03e8*/ 	.word	index@(_ZN7cutlass13device_kernelIN5flash11enable_sm90INS1_16FlashAttnFwdSm90INS1_25CollectiveMainloopFwdSm90ILi2EN4cute5tupleIJNS5_1CILi1EEES8_S8_EEENS6_IJNS7_ILi128EEENS7_ILi96EEENS7_ILi192EEEEEELi128ENS_10bfloat16_tEfNS_4arch4Sm90ELb0ELb1ELb1ELb0ELb0ELb0ELb0ELb1ELb1ELb1ELb1ELb0EEENS1_21CollectiveEpilogueFwdINS6_IJSA_SA_SB_EEES9_SE_SG_Li256ELb0ELb1ELb1ELb0EEENS1_19SingleTileSchedulerILb0ELb1ELb1ELi128EEEEEEEEEvNT_6ParamsE)
        /*03ec*/ 	.word	0x00000000


	//----- nvinfo : EIATTR_REGCOUNT
	.align		4
.L_178:
        /*03f0*/ 	.byte	0x04, 0x2f
        /*03f2*/ 	.short	(.L_180 - .L_179)
	.align		4
.L_179:
        /*03f4*/ 	.word	index@(_ZN7cutlass13device_kernelIN5flash11enable_sm90INS1_16FlashAttnFwdSm90INS1_25CollectiveMainloopFwdSm90ILi2EN4cute5tupleIJNS5_1CILi1EEES8_S8_EEENS6_IJNS7_ILi128EEESA_NS7_ILi192EEEEEELi128ENS_10bfloat16_tEfNS_4arch4Sm90ELb0ELb0ELb1ELb1ELb0ELb1ELb0ELb1ELb1ELb1ELb1ELb0EEENS1_21CollectiveEpilogueFwdINS6_IJSA_SA_SA_EEES9_SD_SF_Li256ELb1ELb1ELb1ELb0EEENS1_36VarlenDynamicPersistentTileSchedulerILi128ELi128ELi256ELi128ELb1ELb1ELb1ELb0ELb1ELb1EEEEEEEEEvNT_6ParamsE)
        /*03f8*/ 	.word	0x00000004


	//----- nvinfo : EIATTR_FRAME_SIZE
	.align		4
.L_180:
        /*03fc*/ 	.byte	0x04, 0x11
        /*03fe*/ 	.short	(.L_182 - .L_181)
	.align		4
.L_181:
        /*0400*/ 	.word	index@(_ZN7cutlass13device_kernelIN5flash11enable_sm90INS1_16FlashAttnFwdSm90INS1_25CollectiveMainloopFwdSm90ILi2EN4cute5tupleIJNS5_1CILi1EEES8_S8_EEENS6_IJNS7_ILi128EEESA_NS7_ILi192EEEEEELi128ENS_10bfloat16_tEfNS_4arch4Sm90ELb0ELb0ELb1ELb1ELb0ELb1ELb0ELb1ELb1ELb1ELb1ELb0EEENS1_21CollectiveEpilogueFwdINS6_IJSA_SA_SA_EEES9_SD_SF_Li256ELb1ELb1ELb1ELb0EEENS1_36VarlenDynamicPersistentTileSchedulerILi128ELi128ELi256ELi128ELb1ELb1ELb1ELb0ELb1ELb1EEEEEEEEEvNT_6ParamsE)
        /*0404*/ 	.word	0x00000000


	//----- nvinfo : EIATTR_REGCOUNT
	.align		4
.L_182:
        /*0408*/ 	.byte	0x04, 0x2f
        /*040a*/ 	.short	(.L_184 - .L_183)
	.align		4
.L_183:
        /*040c*/ 	.word	index@(_ZN7cutlass13device_kernelIN5flash11enable_sm90INS1_16FlashAttnFwdSm90INS1_25CollectiveMainloopFwdSm90ILi2EN4cute5tupleIJNS5_1CILi1EEES8_S8_EEENS6_IJNS7_ILi128EEESA_NS7_ILi192EEEEEELi128ENS_10bfloat16_tEfNS_4arch4Sm90ELb0ELb0ELb1ELb1ELb0ELb0ELb0ELb1ELb1ELb1ELb1ELb0EEENS1_21CollectiveEpilogueFwdINS6_IJSA_SA_SA_EEES9_SD_SF_Li256ELb1ELb1ELb1ELb0EEENS1_36VarlenDynamicPersistentTileSchedulerILi128ELi128ELi256ELi128ELb1ELb1ELb1ELb0ELb1ELb1EEEEEEEEEvNT_6ParamsE)
        /*0410*/ 	.word	0x00000004


	//----- nvinfo : EIATTR_FRAME_SIZE
	.align		4
.L_184:
        /*0414*/ 	.byte	0x04, 0x11
        /*0416*/ 	.short	(.L_186 - .L_185)
	.align		4
.L_185:
        /*0418*/ 	.word	index@(_ZN7cutlass13device_kernelIN5flash11enable_sm90INS1_16FlashAttnFwdSm90INS1_25CollectiveMainloopFwdSm90ILi2EN4cute5tupleIJNS5_1CILi1EEES8_S8_EEENS6_IJNS7_ILi128EEESA_NS7_ILi192EEEEEELi128ENS_10bfloat16_tEfNS_4arch4Sm90ELb0ELb0ELb1ELb1ELb0ELb0ELb0ELb1ELb1ELb1ELb1ELb0EEENS1_21CollectiveEpilogueFwdINS6_IJSA_SA_SA_EEES9_SD_SF_Li256ELb1ELb1ELb1ELb0EEENS1_36VarlenDynamicPersistentTileSchedulerILi128ELi128ELi256ELi128ELb1ELb1ELb1ELb0ELb1ELb1EEEEEEEEEvNT_6ParamsE)
        /*041c*/ 	.word	0x00000000


	//----- nvinfo : EIATTR_REGCOUNT
	.align		4
.L_186:
        /*0420*/ 	.byte	0x04, 0x2f
        /*0422*/ 	.short	(.L_188 - .L_187)
	.align		4
.L_187:
        /*0424*/ 	.word	index@(_ZN7cutlass13device_kernelIN5flash11enable_sm90INS1_16FlashAttnFwdSm90INS1_25CollectiveMainloopFwdSm90ILi2EN4cute5tupleIJNS5_1CILi1EEES8_S8_EEENS6_IJNS7_ILi128EEESA_NS7_ILi192EEEEEELi128ENS_10bfloat16_tEfNS_4arch4Sm90ELb0ELb0ELb1ELb0ELb0ELb0ELb0ELb1ELb1ELb1ELb1ELb0EEENS1_21CollectiveEpilogueFwdINS6_IJSA_SA_SA_EEES9_SD_SF_Li256ELb0ELb1ELb1ELb0EEENS1_19SingleTileSchedulerILb0ELb1ELb1ELi128EEEEEEEEEvNT_6ParamsE)
        /*0428*/ 	.word	0x00000004


	//----- nvinfo : EIATTR_FRAME_SIZE
	.align		4
.L_188:
        /*042c*/ 	.byte	0x04, 0x11
        /*042e*/ 	.short	(.L_190 - .L_189)
	.align		4
.L_189:
        /*0430*/ 	.word	index@(_ZN7cutlass13device_kernelIN5flash11enable_sm90INS1_16FlashAttnFwdSm90INS1_25CollectiveMainloopFwdSm90ILi2EN4cute5tupleIJNS5_1CILi1EEES8_S8_EEENS6_IJNS7_ILi128EEESA_NS7_ILi192EEEEEELi128ENS_10bfloat16_tEfNS_4arch4Sm90ELb0ELb0ELb1ELb0ELb0ELb0ELb0ELb1ELb1ELb1ELb1ELb0EEENS1_21CollectiveEpilogueFwdINS6_IJSA_SA_SA_EEES9_SD_SF_Li256ELb0ELb1ELb1ELb0EEENS1_19SingleTileSchedulerILb0ELb1ELb1ELi128EEEEEEEEEvNT_6ParamsE)
        /*0434*/ 	.word	0x00000000


	//----- nvinfo : EIATTR_MIN_STACK_SIZE
	.align		4
.L_190:
        /*0438*/ 	.byte	0x04, 0x12
        /*043a*/ 	.short	(.L_192 - .L_191)
	.align		4
.L_191:
        /*043c*/ 	.word	index@(_ZN7cutlass13device_kernelIN5flash11enable_sm90INS1_16FlashAttnFwdSm90INS1_25CollectiveMainloopFwdSm90ILi2EN4cute5tupleIJNS5_1CILi1EEES8_S8_EEENS6_IJNS7_ILi128EEESA_NS7_ILi192EEEEEELi128ENS_10bfloat16_tEfNS_4arch4Sm90ELb0ELb0ELb1ELb0ELb0ELb0ELb0ELb1ELb1ELb1ELb1ELb0EEENS1_21CollectiveEpilogueFwdINS6_IJSA_SA_SA_EEES9_SD_SF_Li256ELb0ELb1ELb1ELb0EEENS1_19SingleTileSchedulerILb0ELb1ELb1ELi128EEEEEEEEEvNT_6ParamsE)
        /*0440*/ 	.word	0x00000000


	//----- nvinfo : EIATTR_MIN_STACK_SIZE
	.align		4
.L_192:
        /*0444*/ 	.byte	0x04, 0x12
        /*0446*/ 	.short	(.L_194 - .L_193)
	.align		4
.L_193:
        /*0448*/ 	.word	index@(_ZN7cutlass13device_kernelIN5flash11enable_sm90INS1_16FlashAttnFwdSm90INS1_25CollectiveMainloopFwdSm90ILi2EN4cute5tupleIJNS5_1CILi1EEES8_S8_EEENS6_IJNS7_ILi128EEESA_NS7_ILi192EEEEEELi128ENS_10bfloat16_tEfNS_4arch4Sm90ELb0ELb0ELb1ELb1ELb0ELb0ELb0ELb1ELb1ELb1ELb1ELb0EEENS1_21CollectiveEpilogueFwdINS6_IJSA_SA_SA_EEES9_SD_SF_Li256ELb1ELb1ELb1ELb0EEENS1_36VarlenDynamicPersistentTileSchedulerILi128ELi128ELi256ELi128ELb1ELb1ELb1ELb0ELb1ELb1EEEEEEEEEvNT_6ParamsE)
        /*044c*/ 	.word	0x00000000


	//----- nvinfo : EIATTR_MIN_STACK_SIZE
	.align		4
.L_194:
        /*0450*/ 	.byte	0x04, 0x12
        /*0452*/ 	.short	(.L_196 - .L_195)
	.align		4
.L_195:
        /*0454*/ 	.word	index@(_ZN7cutlass13device_kernelIN5flash11enable_sm90INS1_16FlashAttnFwdSm90INS1_25CollectiveMainloopFwdSm90ILi2EN4cute5tupleIJNS5_1CILi1EEES8_S8_EEENS6_IJNS7_ILi128EEESA_NS7_ILi192EEEEEELi128ENS_10bfloat16_tEfNS_4arch4Sm90ELb0ELb0ELb1ELb1ELb0ELb1ELb0ELb1ELb1ELb1ELb1ELb0EEENS1_21CollectiveEpilogueFwdINS6_IJSA_SA_SA_EEES9_SD_SF_Li256ELb1ELb1ELb1ELb0EEENS1_36VarlenDynamicPersistentTileSchedulerILi128ELi128ELi256ELi128ELb1ELb1ELb1ELb0ELb1ELb1EEEEEEEEEvNT_6ParamsE)
        /*0458*/ 	.word	0x00000000


	//----- nvinfo : EIATTR_MIN_STACK_SIZE
	.align		4
.L_196:
        /*045c*/ 	.byte	0x04, 0x12
        /*045e*/ 	.short	(.L_198 - .L_197)
	.align		4
.L_197:
        /*0460*/ 	.word	index@(_ZN7cutlass13device_kernelIN5flash11enable_sm90INS1_16FlashAttnFwdSm90INS1_25CollectiveMainloopFwdSm90ILi2EN4cute5tupleIJNS5_1CILi1EEES8_S8_EEENS6_IJNS7_ILi128EEENS7_ILi96EEENS7_ILi192EEEEEELi128ENS_10bfloat16_tEfNS_4arch4Sm90ELb0ELb1ELb1ELb0ELb0ELb0ELb0ELb1ELb1ELb1ELb1ELb0EEENS1_21CollectiveEpilogueFwdINS6_IJSA_SA_SB_EEES9_SE_SG_Li256ELb0ELb1ELb1ELb0EEENS1_19SingleTileSchedulerILb0ELb1ELb1ELi128EEEEEEEEEvNT_6ParamsE)
        /*0464*/ 	.word	0x00000000


	//----- nvinfo : EIATTR_MIN_STACK_SIZE
	.align		4
.L_198:
        /*0468*/ 	.byte	0x04, 0x12
        /*046a*/ 	.short	(.L_200 - .L_199)
	.align		4
.L_199:
        /*046c*/ 	.word	index@(_ZN7cutlass13device_kernelIN5flash11enable_sm90INS1_16FlashAttnFwdSm90INS1_25CollectiveMainloopFwdSm90ILi2EN4cute5tupleIJNS5_1CILi1EEES8_S8_EEENS6_IJNS7_ILi128EEENS7_ILi96EEENS7_ILi192EEEEEELi128ENS_10bfloat16_tEfNS_4arch4Sm90ELb0ELb1ELb1ELb1ELb0ELb0ELb0ELb1ELb1ELb1ELb1ELb0EEENS1_21CollectiveEpilogueFwdINS6_IJSA_SA_SB_EEES9_SE_SG_Li256ELb1ELb1ELb1ELb0EEENS1_36VarlenDynamicPersistentTileSchedulerILi128ELi96ELi256ELi128ELb1ELb1ELb1ELb1ELb0ELb1EEEEEEEEEvNT_6ParamsE)
        /*0470*/ 	.word	0x00000000


	//----- nvinfo : EIATTR_MIN_STACK_SIZE
	.align		4
.L_200:
        /*0474*/ 	.byte	0x04, 0x12
        /*0476*/ 	.short	(.L_202 - .L_201)
	.align		4
.L_201:
        /*0478*/ 	.word	index@(_ZN7cutlass13device_kernelIN5flash11enable_sm90INS1_16FlashAttnFwdSm90INS1_25CollectiveMainloopFwdSm90ILi2EN4cute5tupleIJNS5_1CILi1EEES8_S8_EEENS6_IJNS7_ILi128EEENS7_ILi96EEENS7_ILi192EEEEEELi128ENS_10bfloat16_tEfNS_4arch4Sm90ELb0ELb1ELb1ELb1ELb0ELb1ELb0ELb1ELb1ELb1ELb1ELb0EEENS1_21CollectiveEpilogueFwdINS6_IJSA_SA_SB_EEES9_SE_SG_Li256ELb1ELb1ELb1ELb0EEENS1_36VarlenDynamicPersistentTileSchedulerILi128ELi96ELi256ELi128ELb1ELb1ELb1ELb1ELb0ELb1EEEEEEEEEvNT_6ParamsE)
        /*047c*/ 	.word	0x00000000


	//----- nvinfo : EIATTR_MIN_STACK_SIZE
	.align		4
.L_202:
        /*0480*/ 	.byte	0x04, 0x12
        /*0482*/ 	.short	(.L_204 - .L_203)
	.align		4
.L_203:
        /*0484*/ 	.word	index@(_ZN7cutlass13device_kernelIN5flash11enable_sm90INS1_16FlashAttnFwdSm90INS1_25CollectiveMainloopFwdSm90ILi2EN4cute5tupleIJNS5_1CILi1EEES8_S8_EEENS6_IJNS7_ILi128EEESA_NS7_ILi192EEEEEELi128ENS_10bfloat16_tEfNS_4arch4Sm90ELb1ELb0ELb1ELb0ELb0ELb0ELb0ELb1ELb1ELb1ELb1ELb0EEENS1_21CollectiveEpilogueFwdINS6_IJSA_SA_SA_EEES9_SD_SF_Li256ELb0ELb1ELb1ELb0EEENS1_19SingleTileSchedulerILb0ELb1ELb1ELi128EEEEEEEEEvNT_6ParamsE)
        /*0488*/ 	.word	0x00000000


	//----- nvinfo : EIATTR_MIN_STACK_SIZE
	.align		4
.L_204:
        /*048c*/ 	.byte	0x04, 0x12
        /*048e*/ 	.short	(.L_206 - .L_205)
	.align		4
.L_205:
        /*0490*/ 	.word	index@(_ZN7cutlass13device_kernelIN5flash11enable_sm90INS1_16FlashAttnFwdSm90INS1_25CollectiveMainloopFwdSm90ILi2EN4cute5tupleIJNS5_1CILi1EEES8_S8_EEENS6_IJNS7_ILi128EEESA_NS7_ILi192EEEEEELi128ENS_10bfloat16_tEfNS_4arch4Sm90ELb1ELb0ELb1ELb1ELb0ELb0ELb0ELb1ELb1ELb1ELb1ELb0EEENS1_21CollectiveEpilogueFwdINS6_IJSA_SA_SA_EEES9_SD_SF_Li256ELb1ELb1ELb1ELb0EEENS1_36VarlenDynamicPersistentTileSchedulerILi128ELi128ELi256ELi128ELb1ELb1ELb1ELb1ELb1ELb1EEEEEEEEEvNT_6ParamsE)
        /*0494*/ 	.word	0x00000000


	//----- nvinfo : EIATTR_MIN_STACK_SIZE
	.align		4
.L_206:
        /*0498*/ 	.byte	0x04, 0x12
        /*049a*/ 	.short	(.L_208 - .L_207)
	.align		4
.L_207:
        /*049c*/ 	.word	index@(_ZN7cutlass13device_kernelIN5flash11enable_sm90INS1_16FlashAttnFwdSm90INS1_25CollectiveMainloopFwdSm90ILi2EN4cute5tupleIJNS5_1CILi1EEES8_S8_EEENS6_IJNS7_ILi128EEESA_NS7_ILi192EEEEEELi128ENS_10bfloat16_tEfNS_4arch4Sm90ELb1ELb0ELb1ELb1ELb0ELb1ELb0ELb1ELb1ELb1ELb1ELb0EEENS1_21CollectiveEpilogueFwdINS6_IJSA_SA_SA_EEES9_SD_SF_Li256ELb1ELb1ELb1ELb0EEENS1_36VarlenDynamicPersistentTileSchedulerILi128ELi128ELi256ELi128ELb1ELb1ELb1ELb1ELb1ELb1EEEEEEEEEvNT_6ParamsE)
        /*04a0*/ 	.word	0x00000000


	//----- nvinfo : EIATTR_MIN_STACK_SIZE
	.align		4
.L_208:
        /*04a4*/ 	.byte	0x04, 0x12
        /*04a6*/ 	.short	(.L_210 - .L_209)
	.align		4
.L_209:
        /*04a8*/ 	.word	index@(_ZN7cutlass13device_kernelIN5flash11enable_sm90INS1_16FlashAttnFwdSm90INS1_25CollectiveMainloopFwdSm90ILi2EN4cute5tupleIJNS5_1CILi1EEES8_S8_EEENS6_IJNS7_ILi64EEESA_SA_EEELi512ENS_10bfloat16_tEfNS_4arch4Sm90ELb0ELb0ELb1ELb0ELb0ELb0ELb0ELb0ELb0ELb1ELb1ELb0EEENS1_21CollectiveEpilogueFwdINS6_IJSA_NS7_ILi512EEESA_EEES9_SC_SE_Li256ELb0ELb1ELb1ELb0EEENS1_19SingleTileSchedulerILb0ELb1ELb1ELi64EEEEEEEEEvNT_6ParamsE)
        /*04ac*/ 	.word	0x00000000


	//----- nvinfo : EIATTR_MIN_STACK_SIZE
	.align		4
.L_210:
        /*04b0*/ 	.byte	0x04, 0x12
        /*04b2*/ 	.short	(.L_212 - .L_211)
	.align		4
.L_211:
        /*04b4*/ 	.word	index@(_ZN7cutlass13device_kernelIN5flash11enable_sm90INS1_16FlashAttnFwdSm90INS1_25CollectiveMainloopFwdSm90ILi2EN4cute5tupleIJNS5_1CILi1EEES8_S8_EEENS6_IJNS7_ILi64EEESA_SA_EEELi512ENS_10bfloat16_tEfNS_4arch4Sm90ELb0ELb0ELb1ELb0ELb0ELb0ELb1ELb0ELb0ELb1ELb1ELb0EEENS1_21CollectiveEpilogueFwdINS6_IJSA_NS7_ILi512EEESA_EEES9_SC_SE_Li256ELb0ELb1ELb1ELb0EEENS1_19SingleTileSchedulerILb0ELb1ELb1ELi64EEEEEEEEEvNT_6ParamsE)
        /*04b8*/ 	.word	0x00000000


	//----- nvinfo : EIATTR_MIN_STACK_SIZE
	.align		4
.L_212:
        /*04bc*/ 	.byte	0x04, 0x12
        /*04be*/ 	.short	(.L_214 - .L_213)
	.align		4
.L_213:
        /*04c0*/ 	.word	index@(_ZN7cutlass13device_kernelIN5flash11enable_sm90INS1_16FlashAttnFwdSm90INS1_25CollectiveMainloopFwdSm90ILi2EN4cute5tupleIJNS5_1CILi1EEES8_S8_EEENS6_IJNS7_ILi64EEESA_SA_EEELi512ENS_10bfloat16_tEfNS_4arch4Sm90ELb0ELb0ELb1ELb1ELb0ELb0ELb0ELb0ELb0ELb1ELb1ELb0EEENS1_21CollectiveEpilogueFwdINS6_IJSA_NS7_ILi512EEESA_EEES9_SC_SE_Li256ELb1ELb1ELb1ELb0EEENS1_36VarlenDynamicPersistentTileSchedulerILi64ELi64ELi256ELi128ELb1ELb1ELb1ELb0ELb1ELb1EEEEEEEEEvNT_6ParamsE)
        /*04c4*/ 	.word	0x00000000


	//----- nvinfo : EIATTR_MIN_STACK_SIZE
	.align		4
.L_214:
        /*04c8*/ 	.byte	0x04, 0x12
        /*04ca*/ 	.short	(.L_216 - .L_215)
	.align		4
.L_215:
        /*04cc*/ 	.word	index@(_ZN7cutlass13device_kernelIN5flash11enable_sm90INS1_16FlashAttnFwdSm90INS1_25CollectiveMainloopFwdSm90ILi2EN4cute5tupleIJNS5_1CILi1EEES8_S8_EEENS6_IJNS7_ILi64EEESA_SA_EEELi512ENS_10bfloat16_tEfNS_4arch4Sm90ELb0ELb0ELb1ELb1ELb0ELb1ELb0ELb0ELb0ELb1ELb1ELb0EEENS1_21CollectiveEpilogueFwdINS6_IJSA_NS7_ILi512EEESA_EEES9_SC_SE_Li256ELb1ELb1ELb1ELb0EEENS1_36VarlenDynamicPersistentTileSchedulerILi64ELi64ELi256ELi128ELb1ELb1ELb1ELb0ELb1ELb1EEEEEEEEEvNT_6ParamsE)
        /*04d0*/ 	.word	0x00000000


	//----- nvinfo : EIATTR_MIN_STACK_SIZE
	.align		4
.L_216:
        /*04d4*/ 	.byte	0x04, 0x12
        /*04d6*/ 	.short	(.L_218 - .L_217)
	.align		4
.L_217:
        /*04d8*/ 	.word	index@(_ZN7cutlass13device_kernelIN5flash11enable_sm90INS1_16FlashAttnFwdSm90INS1_25CollectiveMainloopFwdSm90ILi2EN4cute5tupleIJNS5_1CILi1EEES8_S8_EEENS6_IJNS7_ILi64EEESA_SA_EEELi512ENS_10bfloat16_tEfNS_4arch4Sm90ELb0ELb0ELb1ELb1ELb0ELb0ELb1ELb0ELb0ELb1ELb1ELb0EEENS1_21CollectiveEpilogueFwdINS6_IJSA_NS7_ILi512EEESA_EEES9_SC_SE_Li256ELb1ELb1ELb1ELb0EEENS1_36VarlenDynamicPersistentTileSchedulerILi64ELi64ELi256ELi128ELb1ELb1ELb1ELb0ELb1ELb1EEEEEEEEEvNT_6ParamsE)
        /*04dc*/ 	.word	0x00000000


	//----- nvinfo : EIATTR_MIN_STACK_SIZE
	.align		4
.L_218:
        /*04e0*/ 	.byte	0x04, 0x12
        /*04e2*/ 	.short	(.L_220 - .L_219)
	.align		4
.L_219:
        /*04e4*/ 	.word	index@(_ZN7cutlass13device_kernelIN5flash11enable_sm90INS1_16FlashAttnFwdSm90INS1_25CollectiveMainloopFwdSm90ILi2EN4cute5tupleIJNS5_1CILi1EEES8_S8_EEENS6_IJNS7_ILi64EEESA_SA_EEELi512ENS_10bfloat16_tEfNS_4arch4Sm90ELb0ELb0ELb1ELb1ELb0ELb1ELb1ELb0ELb0ELb1ELb1ELb0EEENS1_21CollectiveEpilogueFwdINS6_IJSA_NS7_ILi512EEESA_EEES9_SC_SE_Li256ELb1ELb1ELb1ELb0EEENS1_36VarlenDynamicPersistentTileSchedulerILi64ELi64ELi256ELi128ELb1ELb1ELb1ELb0ELb1ELb1EEEEEEEEEvNT_6ParamsE)
        /*04e8*/ 	.word	0x00000000


	//----- nvinfo : EIATTR_MIN_STACK_SIZE
	.align		4
.L_220:
        /*04ec*/ 	.byte	0x04, 0x12
        /*04ee*/ 	.short	(.L_222 - .L_221)
	.align		4
.L_221:
        /*04f0*/ 	.word	index@(_ZN7cutlass13device_kernelIN5flash11enable_sm90INS1_16FlashAttnFwdSm90INS1_25CollectiveMainloopFwdSm90ILi2EN4cute5tupleIJNS5_1CILi1EEES8_S8_EEENS6_IJNS7_ILi64EEESA_SA_EEELi512ENS_10bfloat16_tEfNS_4arch4Sm90ELb0ELb1ELb1ELb0ELb0ELb0ELb0ELb0ELb0ELb1ELb1ELb0EEENS1_21CollectiveEpilogueFwdINS6_IJSA_NS7_ILi512EEESA_EEES9_SC_SE_Li256ELb0ELb1ELb1ELb0EEENS1_19SingleTileSchedulerILb0ELb1ELb1ELi64EEEEEEEEEvNT_6ParamsE)
        /*04f4*/ 	.word	0x00000000


	//----- nvinfo : EIATTR_MIN_STACK_SIZE
	.align		4
.L_222:
        /*04f8*/ 	.byte	0x04, 0x12
        /*04fa*/ 	.short	(.L_224 - .L_223)
	.align		4
.L_223:
        /*04fc*/ 	.word	index@(_ZN7cutlass13device_kernelIN5flash11enable_sm90INS1_16FlashAttnFwdSm90INS1_25CollectiveMainloopFwdSm90ILi2EN4cute5tupleIJNS5_1CILi1EEES8_S8_EEENS6_IJNS7_ILi64EEESA_SA_EEELi512ENS_10bfloat16_tEfNS_4arch4Sm90ELb0ELb1ELb1ELb0ELb0ELb0ELb1ELb0ELb0ELb1ELb1ELb0EEENS1_21CollectiveEpilogueFwdINS6_IJSA_NS7_ILi512EEESA_EEES9_SC_SE_Li256ELb0ELb1ELb1ELb0EEENS1_19SingleTileSchedulerILb0ELb1ELb1ELi64EEEEEEEEEvNT_6ParamsE)
        /*0500*/ 	.word	0x00000000


	//----- nvinfo : EIATTR_MIN_STACK_SIZE
	.align		4
.L_224:
        /*0504*/ 	.byte	0x04, 0x12
        /*0506*/ 	.short	(.L_226 - .L_225)
	.align		4
.L_225:
        /*0508*/ 	.word	index@(_ZN7cutlass13device_kernelIN5flash11enable_sm90INS1_16FlashAttnFwdSm90INS1_25CollectiveMainloopFwdSm90ILi2EN4cute5tupleIJNS5_1CILi1EEES8_S8_EEENS6_IJNS7_ILi64EEESA_SA_EEELi512ENS_10bfloat16_tEfNS_4arch4Sm90ELb0ELb1ELb1ELb1ELb0ELb0ELb0ELb0ELb0ELb1ELb1ELb0EEENS1_21CollectiveEpilogueFwdINS6_IJSA_NS7_ILi512EEESA_EEES9_SC_SE_Li256ELb1ELb1ELb1ELb0EEENS1_36VarlenDynamicPersistentTileSchedulerILi64ELi64ELi256ELi128ELb1ELb1ELb1ELb1ELb0ELb1EEEEEEEEEvNT_6ParamsE)
        /*050c*/ 	.word	0x00000000


	//----- nvinfo : EIATTR_MIN_STACK_SIZE
	.align		4
.L_226:
        /*0510*/ 	.byte	0x04, 0x12
        /*0512*/ 	.short	(.L_228 - .L_227)
	.align		4
.L_227:
        /*0514*/ 	.word	index@(_ZN7cutlass13device_kernelIN5flash11enable_sm90INS1_16FlashAttnFwdSm90INS1_25CollectiveMainloopFwdSm90ILi2EN4cute5tupleIJNS5_1CILi1EEES8_S8_EEENS6_IJNS7_ILi64EEESA_SA_EEELi512ENS_10bfloat16_tEfNS_4arch4Sm90ELb0ELb1ELb1ELb1ELb0ELb1ELb0ELb0ELb0ELb1ELb1ELb0EEENS1_21CollectiveEpilogueFwdINS6_IJSA_NS7_ILi512EEESA_EEES9_SC_SE_Li256ELb1ELb1ELb1ELb0EEENS1_36VarlenDynamicPersistentTileSchedulerILi64ELi64ELi256ELi128ELb1ELb1ELb1ELb1ELb0ELb1EEEEEEEEEvNT_6ParamsE)
        /*0518*/ 	.word	0x00000000


	//----- nvinfo : EIATTR_MIN_STACK_SIZE
	.align		4
.L_228:
        /*051c*/ 	.byte	0x04, 0x12
        /*051e*/ 	.short	(.L_230 - .L_229)
	.align		4
.L_229:
        /*0520*/ 	.word	index@(_ZN7cutlass13device_kernelIN5flash11enable_sm90INS1_16FlashAttnFwdSm90INS1_25CollectiveMainloopFwdSm90ILi2EN4cute5tupleIJNS5_1CILi1EEES8_S8_EEENS6_IJNS7_ILi64EEESA_SA_EEELi512ENS_10bfloat16_tEfNS_4arch4Sm90ELb0ELb1ELb1ELb1ELb0ELb0ELb1ELb0ELb0ELb1ELb1ELb0EEENS1_21CollectiveEpilogueFwdINS6_IJSA_NS7_ILi512EEESA_EEES9_SC_SE_Li256ELb1ELb1ELb1ELb0EEENS1_36VarlenDynamicPersistentTileSchedulerILi64ELi64ELi256ELi128ELb1ELb1ELb1ELb1ELb0ELb1EEEEEEEEEvNT_6ParamsE)
        /*0524*/ 	.word	0x00000000


	//----- nvinfo : EIATTR_MIN_STACK_SIZE
	.align		4
.L_230:
        /*0528*/ 	.byte	0x04, 0x12
        /*052a*/ 	.short	(.L_232 - .L_231)
	.align		4
.L_231:
        /*052c*/ 	.word	index@(_ZN7cutlass13device_kernelIN5flash11enable_sm90INS1_16FlashAttnFwdSm90INS1_25CollectiveMainloopFwdSm90ILi2EN4cute5tupleIJNS5_1CILi1EEES8_S8_EEENS6_IJNS7_ILi64EEESA_SA_EEELi512ENS_10bfloat16_tEfNS_4arch4Sm90ELb0ELb1ELb1ELb1ELb0ELb1ELb1ELb0ELb0ELb1ELb1ELb0EEENS1_21CollectiveEpilogueFwdINS6_IJSA_NS7_ILi512EEESA_EEES9_SC_SE_Li256ELb1ELb1ELb1ELb0EEENS1_36VarlenDynamicPersistentTileSchedulerILi64ELi64ELi256ELi128ELb1ELb1ELb1ELb1ELb0ELb1EEEEEEEEEvNT_6ParamsE)
        /*0530*/ 	.word	0x00000000


	//----- nvinfo : EIATTR_MIN_STACK_SIZE
	.align		4
.L_232:
        /*0534*/ 	.byte	0x04, 0x12
        /*0536*/ 	.short	(.L_234 - .L_233)
	.align		4
.L_233:
        /*0538*/ 	.word	index@(_ZN7cutlass13device_kernelIN5flash11enable_sm90INS1_16FlashAttnFwdSm90INS1_25CollectiveMainloopFwdSm90ILi2EN4cute5tupleIJNS5_1CILi1EEES8_S8_EEENS6_IJNS7_ILi64EEESA_SA_EEELi512ENS_10bfloat16_tEfNS_4arch4Sm90ELb1ELb0ELb1ELb0ELb0ELb0ELb0ELb0ELb0ELb1ELb1ELb0EEENS1_21CollectiveEpilogueFwdINS6_IJSA_NS7_ILi512EEESA_EEES9_SC_SE_Li256ELb0ELb1ELb1ELb0EEENS1_19SingleTileSchedulerILb0ELb1ELb1ELi64EEEEEEEEEvNT_6ParamsE)
        /*053c*/ 	.word	0x00000000


	//----- nvinfo : EIATTR_MIN_STACK_SIZE
	.align		4
.L_234:
        /*0540*/ 	.byte	0x04, 0x12
        /*0542*/ 	.short	(.L_236 - .L_235)
	.align		4
.L_235:
        /*0544*/ 	.word	index@(_ZN7cutlass13device_kernelIN5flash11enable_sm90INS1_16FlashAttnFwdSm90INS1_25CollectiveMainloopFwdSm90ILi2EN4cute5tupleIJNS5_1CILi1EEES8_S8_EEENS6_IJNS7_ILi64EEESA_SA_EEELi512ENS_10bfloat16_tEfNS_4arch4Sm90ELb1ELb0ELb1ELb0ELb0ELb0ELb1ELb0ELb0ELb1ELb1ELb0EEENS1_21CollectiveEpilogueFwdINS6_IJSA_NS7_ILi512EEESA_EEES9_SC_SE_Li256ELb0ELb1ELb1ELb0EEENS1_19SingleTileSchedulerILb0ELb1ELb1ELi64EEEEEEEEEvNT_6ParamsE)
        /*0548*/ 	.word	0x00000000


	//----- nvinfo : EIATTR_MIN_STACK_SIZE
	.align		4
.L_236:
        /*054c*/ 	.byte	0x04, 0x12
        /*054e*/ 	.short	(.L_238 - .L_237)
	.align		4
.L_237:
        /*0550*/ 	.word	index@(_ZN7cutlass13device_kernelIN5flash11enable_sm90INS1_16FlashAttnFwdSm90INS1_25CollectiveMainloopFwdSm90ILi2EN4cute5tupleIJNS5_1CILi1EEES8_S8_EEENS6_IJNS7_ILi64EEESA_SA_EEELi512ENS_10bfloat16_tEfNS_4arch4Sm90ELb1ELb0ELb1ELb1ELb0ELb0ELb0ELb0ELb0ELb1ELb1ELb0EEENS1_21CollectiveEpilogueFwdINS6_IJSA_NS7_ILi512EEESA_EEES9_SC_SE_Li256ELb1ELb1ELb1ELb0EEENS1_36VarlenDynamicPersistentTileSchedulerILi64ELi64ELi256ELi128ELb1ELb1ELb1ELb1ELb1ELb1EEEEEEEEEvNT_6ParamsE)
        /*0554*/ 	.word	0x00000000


	//----- nvinfo : EIATTR_MIN_STACK_SIZE
	.align		4
.L_238:
        /*0558*/ 	.byte	0x04, 0x12
        /*055a*/ 	.short	(.L_240 - .L_239)
	.align		4
.L_239:
        /*055c*/ 	.word	index@(_ZN7cutlass13device_kernelIN5flash11enable_sm90INS1_16FlashAttnFwdSm90INS1_25CollectiveMainloopFwdSm90ILi2EN4cute5tupleIJNS5_1CILi1EEES8_S8_EEENS6_IJNS7_ILi64EEESA_SA_EEELi512ENS_10bfloat16_tEfNS_4arch4Sm90ELb1ELb0ELb1ELb1ELb0ELb1ELb0ELb0ELb0ELb1ELb1ELb0EEENS1_21CollectiveEpilogueFwdINS6_IJSA_NS7_ILi512EEESA_EEES9_SC_SE_Li256ELb1ELb1ELb1ELb0EEENS1_36VarlenDynamicPersistentTileSchedulerILi64ELi64ELi256ELi128ELb1ELb1ELb1ELb1ELb1ELb1EEEEEEEEEvNT_6ParamsE)
        /*0560*/ 	.word	0x00000000


	//----- nvinfo : EIATTR_MIN_STACK_SIZE
	.align		4
.L_240:
        /*0564*/ 	.byte	0x04, 0x12
        /*0566*/ 	.short	(.L_242 - .L_241)
	.align		4
.L_241:
        /*0568*/ 	.word	index@(_ZN7cutlass13device_kernelIN5flash11enable_sm90INS1_16FlashAttnFwdSm90INS1_25CollectiveMainloopFwdSm90ILi2EN4cute5tupleIJNS5_1CILi1EEES8_S8_EEENS6_IJNS7_ILi64EEESA_SA_EEELi512ENS_10bfloat16_tEfNS_4arch4Sm90ELb1ELb0ELb1ELb1ELb0ELb0ELb1ELb0ELb0ELb1ELb1ELb0EEENS1_21CollectiveEpilogueFwdINS6_IJSA_NS7_ILi512EEESA_EEES9_SC_SE_Li256ELb1ELb1ELb1ELb0EEENS1_36VarlenDynamicPersistentTileSchedulerILi64ELi64ELi256ELi128ELb1ELb1ELb1ELb1ELb1ELb1EEEEEEEEEvNT_6ParamsE)
        /*056c*/ 	.word	0x00000000


	//----- nvinfo : EIATTR_MIN_STACK_SIZE
	.align		4
.L_242:
        /*0570*/ 	.byte	0x04, 0x12
        /*0572*/ 	.short	(.L_244 - .L_243)
	.align		4
.L_243:
        /*0574*/ 	.word	index@(_ZN7cutlass13device_kernelIN5flash11enable_sm90INS1_16FlashAttnFwdSm90INS1_25CollectiveMainloopFwdSm90ILi2EN4cute5tupleIJNS5_1CILi1EEES8_S8_EEENS6_IJNS7_ILi64EEESA_SA_EEELi512ENS_10bfloat16_tEfNS_4arch4Sm90ELb1ELb0ELb1ELb1ELb0ELb1ELb1ELb0ELb0ELb1ELb1ELb0EEENS1_21CollectiveEpilogueFwdINS6_IJSA_NS7_ILi512EEESA_EEES9_SC_SE_Li256ELb1ELb1ELb1ELb0EEENS1_36VarlenDynamicPersistentTileSchedulerILi64ELi64ELi256ELi128ELb1ELb1ELb1ELb1ELb1ELb1EEEEEEEEEvNT_6ParamsE)
        /*0578*/ 	.word	0x00000000


	//----- nvinfo : EIATTR_MIN_STACK_SIZE
	.align		4
.L_244:
        /*057c*/ 	.byte	0x04, 0x12
        /*057e*/ 	.short	(.L_246 - .L_245)
	.align		4
.L_245:
        /*0580*/ 	.word	index@(_ZN7cutlass13device_kernelIN5flash11enable_sm90INS1_16FlashAttnFwdSm90INS1_25CollectiveMainloopFwdSm90ILi2EN4cute5tupleIJNS5_1CILi1EEES8_S8_EEENS6_IJNS7_ILi128EEENS7_ILi96EEENS7_ILi64EEEEEELi256ENS_10bfloat16_tEfNS_4arch4Sm90ELb0ELb0ELb1ELb0ELb0ELb0ELb0ELb1ELb0ELb1ELb1ELb0EEENS1_21CollectiveEpilogueFwdINS6_IJSA_NS7_ILi256EEESB_EEES9_SE_SG_Li256ELb0ELb1ELb1ELb0EEENS1_19SingleTileSchedulerILb0ELb1ELb1ELi128EEEEEEEEEvNT_6ParamsE)
        /*0584*/ 	.word	0x00000000


	//----- nvinfo : EIATTR_MIN_STACK_SIZE
	.align		4
.L_246:
        /*0588*/ 	.byte	0x04, 0x12
        /*058a*/ 	.short	(.L_248 - .L_247)
	.align		4
.L_247:
        /*058c*/ 	.word	index@(_ZN7cutlass13device_kernelIN5flash11enable_sm90INS1_16FlashAttnFwdSm90INS1_25CollectiveMainloopFwdSm90ILi2EN4cute5tupleIJNS5_1CILi1EEES8_S8_EEENS6_IJNS7_ILi128EEENS7_ILi96EEENS7_ILi64EEEEEELi256ENS_10bfloat16_tEfNS_4arch4Sm90ELb0ELb0ELb1ELb0ELb0ELb0ELb1ELb1ELb0ELb1ELb1ELb0EEENS1_21CollectiveEpilogueFwdINS6_IJSA_NS7_ILi256EEESB_EEES9_SE_SG_Li256ELb0ELb1ELb1ELb0EEENS1_19SingleTileSchedulerILb0ELb1ELb1ELi128EEEEEEEEEvNT_6ParamsE)
        /*0590*/ 	.word	0x00000000


	//----- nvinfo : EIATTR_MIN_STACK_SIZE
	.align		4
.L_248:
        /*0594*/ 	.byte	0x04, 0x12
        /*0596*/ 	.short	(.L_250 - .L_249)
	.align		4
.L_249:
        /*0598*/ 	.word	index@(_ZN7cutlass13device_kernelIN5flash11enable_sm90INS1_16FlashAttnFwdSm90INS1_25CollectiveMainloopFwdSm90ILi2EN4cute5tupleIJNS5_1CILi1EEES8_S8_EEENS6_IJNS7_ILi128EEENS7_ILi96EEENS7_ILi64EEEEEELi256ENS_10bfloat16_tEfNS_4arch4Sm90ELb0ELb0ELb1ELb1ELb0ELb0ELb0ELb1ELb0ELb1ELb1ELb0EEENS1_21CollectiveEpilogueFwdINS6_IJSA_NS7_ILi256EEESB_EEES9_SE_SG_Li256ELb1ELb1ELb1ELb0EEENS1_36VarlenDynamicPersistentTileSchedulerILi128ELi96ELi256ELi128ELb1ELb1ELb1ELb0ELb1ELb1EEEEEEEEEvNT_6ParamsE)
        /*059c*/ 	.word	0x00000000


	//----- nvinfo : EIATTR_MIN_STACK_SIZE
	.align		4
.L_250:
        /*05a0*/ 	.byte	0x04, 0x12
        /*05a2*/ 	.short	(.L_252 - .L_251)
	.align		4
.L_251:
        /*05a4*/ 	.word	index@(_ZN7cutlass13device_kernelIN5flash11enable_sm90INS1_16FlashAttnFwdSm90INS1_25CollectiveMainloopFwdSm90ILi2EN4cute5tupleIJNS5_1CILi1EEES8_S8_EEENS6_IJNS7_ILi128EEENS7_ILi96EEENS7_ILi64EEEEEELi256ENS_10bfloat16_tEfNS_4arch4Sm90ELb0ELb0ELb1ELb1ELb0ELb1ELb0ELb1ELb0ELb1ELb1ELb0EEENS1_21CollectiveEpilogueFwdINS6_IJSA_NS7_ILi256EEESB_EEES9_SE_SG_Li256ELb1ELb1ELb1ELb0EEENS1_36VarlenDynamicPersistentTileSchedulerILi128ELi96ELi256ELi128ELb1ELb1ELb1ELb0ELb1ELb1EEEEEEEEEvNT_6ParamsE)
        /*05a8*/ 	.word	0x00000000


	//----- nvinfo : EIATTR_MIN_STACK_SIZE
	.align		4
.L_252:
        /*05ac*/ 	.byte	0x04, 0x12
        /*05ae*/ 	.short	(.L_254 - .L_253)
	.align		4
.L_253:
        /*05b0*/ 	.word	index@(_ZN7cutlass13device_kernelIN5flash11enable_sm90INS1_16FlashAttnFwdSm90INS1_25CollectiveMainloopFwdSm90ILi2EN4cute5tupleIJNS5_1CILi1EEES8_S8_EEENS6_IJNS7_ILi128EEENS7_ILi96EEENS7_ILi64EEEEEELi256ENS_10bfloat16_tEfNS_4arch4Sm90ELb0ELb0ELb1ELb1ELb0ELb0ELb1ELb1ELb0ELb1ELb1ELb0EEENS1_21CollectiveEpilogueFwdINS6_IJSA_NS7_ILi256EEESB_EEES9_SE_SG_Li256ELb1ELb1ELb1ELb0EEENS1_36VarlenDynamicPersistentTileSchedulerILi128ELi96ELi256ELi128ELb1ELb1ELb1ELb0ELb1ELb1EEEEEEEEEvNT_6ParamsE)
        /*05b4*/ 	.word	0x00000000


	//----- nvinfo : EIATTR_MIN_STACK_SIZE
	.align		4
.L_254:
        /*05b8*/ 	.byte	0x04, 0x12
        /*05ba*/ 	.short	(.L_256 - .L_255)
	.align		4
.L_255:
        /*05bc*/ 	.word	index@(_ZN7cutlass13device_kernelIN5flash11enable_sm90INS1_16FlashAttnFwdSm90INS1_25CollectiveMainloopFwdSm90ILi2EN4cute5tupleIJNS5_1CILi1EEES8_S8_EEENS6_IJNS7_ILi128EEENS7_ILi96EEENS7_ILi64EEEEEELi256ENS_10bfloat16_tEfNS_4arch4Sm90ELb0ELb0ELb1ELb1ELb0ELb1ELb1ELb1ELb0ELb1ELb1ELb0EEENS1_21CollectiveEpilogueFwdINS6_IJSA_NS7_ILi256EEESB_EEES9_SE_SG_Li256ELb1ELb1ELb1ELb0EEENS1_36VarlenDynamicPersistentTileSchedulerILi128ELi96ELi256ELi128ELb1ELb1ELb1ELb0ELb1ELb1EEEEEEEEEvNT_6ParamsE)
        /*05c0*/ 	.word	0x00000000


	//----- nvinfo : EIATTR_MIN_STACK_SIZE
	.align		4
.L_256:
        /*05c4*/ 	.byte	0x04, 0x12
        /*05c6*/ 	.short	(.L_258 - .L_257)
	.align		4
.L_257:
        /*05c8*/ 	.word	index@(_ZN7cutlass13device_kernelIN5flash11enable_sm90INS1_16FlashAttnFwdSm90INS1_25CollectiveMainloopFwdSm90ILi2EN4cute5tupleIJNS5_1CILi1EEES8_S8_EEENS6_IJNS7_ILi128EEENS7_ILi96EEENS7_ILi64EEEEEELi256ENS_10bfloat16_tEfNS_4arch4Sm90ELb0ELb1ELb1ELb0ELb0ELb0ELb0ELb1ELb0ELb1ELb1ELb0EEENS1_21CollectiveEpilogueFwdINS6_IJSA_NS7_ILi256EEESB_EEES9_SE_SG_Li256ELb0ELb1ELb1ELb0EEENS1_19SingleTileSchedulerILb0ELb1ELb1ELi128EEEEEEEEEvNT_6ParamsE)
        /*05cc*/ 	.word	0x00000000


	//----- nvinfo : EIATTR_MIN_STACK_SIZE
	.align		4
.L_258:
        /*05d0*/ 	.byte	0x04, 0x12
        /*05d2*/ 	.short	(.L_260 - .L_259)
	.align		4
.L_259:
        /*05d4*/ 	.word	index@(_ZN7cutlass13device_kernelIN5flash11enable_sm90INS1_16FlashAttnFwdSm90INS1_25CollectiveMainloopFwdSm90ILi2EN4cute5tupleIJNS5_1CILi1EEES8_S8_EEENS6_IJNS7_ILi128EEENS7_ILi96EEENS7_ILi64EEEEEELi256ENS_10bfloat16_tEfNS_4arch4Sm90ELb0ELb1ELb1ELb0ELb0ELb0ELb1ELb1ELb0ELb1ELb1ELb0EEENS1_21CollectiveEpilogueFwdINS6_IJSA_NS7_ILi256EEESB_EEES9_SE_SG_Li256ELb0ELb1ELb1ELb0EEENS1_19SingleTileSchedulerILb0ELb1ELb1ELi128EEEEEEEEEvNT_6ParamsE)
        /*05d8*/ 	.word	0x00000000


	//----- nvinfo : EIATTR_MIN_STACK_SIZE
	.align		4
.L_260:
        /*05dc*/ 	.byte	0x04, 0x12
        /*05de*/ 	.short	(.L_262 - .L_261)
	.align		4
.L_261:
        /*05e0*/ 	.word	index@(_ZN7cutlass13device_kernelIN5flash11enable_sm90INS1_16FlashAttnFwdSm90INS1_25CollectiveMainloopFwdSm90ILi2EN4cute5tupleIJNS5_1CILi1EEES8_S8_EEENS6_IJNS7_ILi128EEENS7_ILi96EEENS7_ILi64EEEEEELi256ENS_10bfloat16_tEfNS_4arch4Sm90ELb0ELb1ELb1ELb1ELb0ELb0ELb0ELb1ELb0ELb1ELb1ELb0EEENS1_21CollectiveEpilogueFwdINS6_IJSA_NS7_ILi256EEESB_EEES9_SE_SG_Li256ELb1ELb1ELb1ELb0EEENS1_36VarlenDynamicPersistentTileSchedulerILi128ELi96ELi256ELi128ELb1ELb1ELb1ELb1ELb0ELb1EEEEEEEEEvNT_6ParamsE)
        /*05e4*/ 	.word	0x00000000


	//----- nvinfo : EIATTR_MIN_STACK_SIZE
	.align		4
.L_262:
        /*05e8*/ 	.byte	0x04, 0x12
        /*05ea*/ 	.short	(.L_264 - .L_263)
	.align		4
.L_263:
        /*05ec*/ 	.word	index@(_ZN7cutlass13device_kernelIN5flash11enable_sm90INS1_16FlashAttnFwdSm90INS1_25CollectiveMainloopFwdSm90ILi2EN4cute5tupleIJNS5_1CILi1EEES8_S8_EEENS6_IJNS7_ILi128EEENS7_ILi96EEENS7_ILi64EEEEEELi256ENS_10bfloat16_tEfNS_4arch4Sm90ELb0ELb1ELb1ELb1ELb0ELb1ELb0ELb1ELb0ELb1ELb1ELb0EEENS1_21CollectiveEpilogueFwdINS6_IJSA_NS7_ILi256EEESB_EEES9_SE_SG_Li256ELb1ELb1ELb1ELb0EEENS1_36VarlenDynamicPersistentTileSchedulerILi128ELi96ELi256ELi128ELb1ELb1ELb1ELb1ELb0ELb1EEEEEEEEEvNT_6ParamsE)
        /*05f0*/ 	.word	0x00000000


	//----- nvinfo : EIATTR_MIN_STACK_SIZE
	.align		4
.L_264:
        /*05f4*/ 	.byte	0x04, 0x12
        /*05f6*/ 	.short	(.L_266 - .L_265)
	.align		4
.L_265:
        /*05f8*/ 	.word	index@(_ZN7cutlass13device_kernelIN5flash11enable_sm90INS1_16FlashAttnFwdSm90INS1_25CollectiveMainloopFwdSm90ILi2EN4cute5tupleIJNS5_1CILi1EEES8_S8_EEENS6_IJNS7_ILi128EEENS7_ILi96EEENS7_ILi64EEEEEELi256ENS_10bfloat16_tEfNS_4arch4Sm90ELb0ELb1ELb1ELb1ELb0ELb0ELb1ELb1ELb0ELb1ELb1ELb0EEENS1_21CollectiveEpilogueFwdINS6_IJSA_NS7_ILi256EEESB_EEES9_SE_SG_Li256ELb1ELb1ELb1ELb0EEENS1_36VarlenDynamicPersistentTileSchedulerILi128ELi96ELi256ELi128ELb1ELb1ELb1ELb1ELb0ELb1EEEEEEEEEvNT_6ParamsE)
        /*05fc*/ 	.word	0x00000000


	//----- nvinfo : EIATTR_MIN_STACK_SIZE
	.align		4
.L_266:
        /*0600*/ 	.byte	0x04, 0x12
        /*0602*/ 	.short	(.L_268 - .L_267)
	.align		4
.L_267:
        /*0604*/ 	.word	index@(_ZN7cutlass13device_kernelIN5flash11enable_sm90INS1_16FlashAttnFwdSm90INS1_25CollectiveMainloopFwdSm90ILi2EN4cute5tupleIJNS5_1CILi1EEES8_S8_EEENS6_IJNS7_ILi128EEENS7_ILi96EEENS7_ILi64EEEEEELi256ENS_10bfloat16_tEfNS_4arch4Sm90ELb0ELb1ELb1ELb1ELb0ELb1ELb1ELb1ELb0ELb1ELb1ELb0EEENS1_21CollectiveEpilogueFwdINS6_IJSA_NS7_ILi256EEESB_EEES9_SE_SG_Li256ELb1ELb1ELb1ELb0EEENS1_36VarlenDynamicPersistentTileSchedulerILi128ELi96ELi256ELi128ELb1ELb1ELb1ELb1ELb0ELb1EEEEEEEEEvNT_6ParamsE)
        /*0608*/ 	.word	0x00000000


	//----- nvinfo : EIATTR_MIN_STACK_SIZE
	.align		4
.L_268:
        /*060c*/ 	.byte	0x04, 0x12
        /*060e*/ 	.short	(.L_270 - .L_269)
	.align		4
.L_269:
        /*0610*/ 	.word	index@(_ZN7cutlass13device_kernelIN5flash11enable_sm90INS1_16FlashAttnFwdSm90INS1_25CollectiveMainloopFwdSm90ILi2EN4cute5tupleIJNS5_1CILi1EEES8_S8_EEENS6_IJNS7_ILi128EEENS7_ILi96EEENS7_ILi64EEEEEELi256ENS_10bfloat16_tEfNS_4arch4Sm90ELb1ELb0ELb1ELb0ELb0ELb0ELb0ELb1ELb0ELb1ELb1ELb0EEENS1_21CollectiveEpilogueFwdINS6_IJSA_NS7_ILi256EEESB_EEES9_SE_SG_Li256ELb0ELb1ELb1ELb0EEENS1_19SingleTileSchedulerILb0ELb1ELb1ELi128EEEEEEEEEvNT_6ParamsE)
        /*0614*/ 	.word	0x00000000


	//----- nvinfo : EIATTR_MIN_STACK_SIZE
	.align		4
.L_270:
        /*0618*/ 	.byte	0x04, 0x12
        /*061a*/ 	.short	(.L_272 - .L_271)
	.align		4
.L_271:
        /*061c*/ 	.word	index@(_ZN7cutlass13device_kernelIN5flash11enable_sm90INS1_16FlashAttnFwdSm90INS1_25CollectiveMainloopFwdSm90ILi2EN4cute5tupleIJNS5_1CILi1EEES8_S8_EEENS6_IJNS7_ILi128EEENS7_ILi96EEENS7_ILi64EEEEEELi256ENS_10bfloat16_tEfNS_4arch4Sm90ELb1ELb0ELb1ELb0ELb0ELb0ELb1ELb1ELb0ELb1ELb1ELb0EEENS1_21CollectiveEpilogueFwdINS6_IJSA_NS7_ILi256EEESB_EEES9_SE_SG_Li256ELb0ELb1ELb1ELb0EEENS1_19SingleTileSchedulerILb0ELb1ELb1ELi128EEEEEEEEEvNT_6ParamsE)
        /*0620*/ 	.word	0x00000000


	//----- nvinfo : EIATTR_MIN_STACK_SIZE
	.align		4
.L_272:
        /*0624*/ 	.byte	0x04, 0x12
        /*0626*/ 	.short	(.L_274 - .L_273)
	.align		4
.L_273:
        /*0628*/ 	.word	index@(_ZN7cutlass13device_kernelIN5flash11enable_sm90INS1_16FlashAttnFwdSm90INS1_25CollectiveMainloopFwdSm90ILi2EN4cute5tupleIJNS5_1CILi1EEES8_S8_EEENS6_IJNS7_ILi128EEENS7_ILi96EEENS7_ILi64EEEEEELi256ENS_10bfloat16_tEfNS_4arch4Sm90ELb1ELb0ELb1ELb1ELb0ELb0ELb0ELb1ELb0ELb1ELb1ELb0EEENS1_21CollectiveEpilogueFwdINS6_IJSA_NS7_ILi256EEESB_EEES9_SE_SG_Li256ELb1ELb1ELb1ELb0EEENS1_36VarlenDynamicPersistentTileSchedulerILi128ELi96ELi256ELi128ELb1ELb1ELb1ELb1ELb1ELb1EEEEEEEEEvNT_6ParamsE)
        /*062c*/ 	.word	0x00000000


	//----- nvinfo : EIATTR_MIN_STACK_SIZE
	.align		4
.L_274:
        /*0630*/ 	.byte	0x04, 0x12
        /*0632*/ 	.short	(.L_276 - .L_275)
	.align		4
.L_275:
        /*0634*/ 	.word	index@(_ZN7cutlass13device_kernelIN5flash11enable_sm90INS1_16FlashAttnFwdSm90INS1_25CollectiveMainloopFwdSm90ILi2EN4cute5tupleIJNS5_1CILi1EEES8_S8_EEENS6_IJNS7_ILi128EEENS7_ILi96EEENS7_ILi64EEEEEELi256ENS_10bfloat16_tEfNS_4arch4Sm90ELb1ELb0ELb1ELb1ELb0ELb1ELb0ELb1ELb0ELb1ELb1ELb0EEENS1_21CollectiveEpilogueFwdINS6_IJSA_NS7_ILi256EEESB_EEES9_SE_SG_Li256ELb1ELb1ELb1ELb0EEENS1_36VarlenDynamicPersistentTileSchedulerILi128ELi96ELi256ELi128ELb1ELb1ELb1ELb1ELb1ELb1EEEEEEEEEvNT_6ParamsE)
        /*0638*/ 	.word	0x00000000


	//----- nvinfo : EIATTR_MIN_STACK_SIZE
	.align		4
.L_276:
        /*063c*/ 	.byte	0x04, 0x12
        /*063e*/ 	.short	(.L_278 - .L_277)
	.align		4
.L_277:
        /*0640*/ 	.word	index@(_ZN7cutlass13device_kernelIN5flash11enable_sm90INS1_16FlashAttnFwdSm90INS1_25CollectiveMainloopFwdSm90ILi2EN4cute5tupleIJNS5_1CILi1EEES8_S8_EEENS6_IJNS7_ILi128EEENS7_ILi96EEENS7_ILi64EEEEEELi256ENS_10bfloat16_tEfNS_4arch4Sm90ELb1ELb0ELb1ELb1ELb0ELb0ELb1ELb1ELb0ELb1ELb1ELb0EEENS1_21CollectiveEpilogueFwdINS6_IJSA_NS7_ILi256EEESB_EEES9_SE_SG_Li256ELb1ELb1ELb1ELb0EEENS1_36VarlenDynamicPersistentTileSchedulerILi128ELi96ELi256ELi128ELb1ELb1ELb1ELb1ELb1ELb1EEEEEEEEEvNT_6ParamsE)
        /*0644*/ 	.word	0x00000000


	//----- nvinfo : EIATTR_MIN_STACK_SIZE
	.align		4
.L_278:
        /*0648*/ 	.byte	0x04, 0x12
        /*064a*/ 	.short	(.L_280 - .L_279)
	.align		4
.L_279:
        /*064c*/ 	.word	index@(_ZN7cutlass13device_kernelIN5flash11enable_sm90INS1_16FlashAttnFwdSm90INS1_25CollectiveMainloopFwdSm90ILi2EN4cute5tupleIJNS5_1CILi1EEES8_S8_EEENS6_IJNS7_ILi128EEENS7_ILi96EEENS7_ILi64EEEEEELi256ENS_10bfloat16_tEfNS_4arch4Sm90ELb1ELb0ELb1ELb1ELb0ELb1ELb1ELb1ELb0ELb1ELb1ELb0EEENS1_21CollectiveEpilogueFwdINS6_IJSA_NS7_ILi256EEESB_EEES9_SE_SG_Li256ELb1ELb1ELb1ELb0EEENS1_36VarlenDynamicPersistentTileSchedulerILi128ELi96ELi256ELi128ELb1ELb1ELb1ELb1ELb1ELb1EEEEEEEEEvNT_6ParamsE)
        /*0650*/ 	.word	0x00000000
.L_280:


//--------------------- .nv.compat                --------------------------
	.section	.nv.compat,"",@"SHT_CUDA_COMPAT_INFO"
	.align	4
        /*0000*/ 	.byte	0x02, 0x09, 0x01, 0x00, 0x02, 0x02, 0x01, 0x00, 0x02, 0x05, 0x05, 0x00, 0x03, 0x07, 0x01, 0x01
        /*0010*/ 	.byte	0x02, 0x03, 0x00, 0x00, 0x02, 0x06, 0x01, 0x00, 0x04, 0x0b, 0x08, 0x00, 0x00, 0x00, 0x00, 0x00
        /*0020*/ 	.byte	0x00, 0x00, 0x00, 0x00


//--------------------- .nv.info._ZN7cutlass13device_kernelIN5flash11enable_sm90INS1_16FlashAttnFwdSm90INS1_25CollectiveMainloopFwdSm90ILi2EN4cute5tupleIJNS5_1CILi1EEES8_S8_EEENS6_IJNS7_ILi128EEESA_NS7_ILi192EEEEEELi128ENS_10bfloat16_tEfNS_4arch4Sm90ELb0ELb0ELb1ELb0ELb0ELb0ELb0ELb1ELb1ELb1ELb1ELb0EEENS1_21CollectiveEpilogueFwdINS6_IJSA_SA_SA_EEES9_SD_SF_Li256ELb0ELb1ELb1ELb0EEENS1_19SingleTileSchedulerILb0ELb1ELb1ELi128EEEEEEEEEvNT_6ParamsE --------------------------
	.section	.nv.info._ZN7cutlass13device_kernelIN5flash11enable_sm90INS1_16FlashAttnFwdSm90INS1_25CollectiveMainloopFwdSm90ILi2EN4cute5tupleIJNS5_1CILi1EEES8_S8_EEENS6_IJNS7_ILi128EEESA_NS7_ILi192EEEEEELi128ENS_10bfloat16_tEfNS_4arch4Sm90ELb0ELb0ELb1ELb0ELb0ELb0ELb0ELb1ELb1ELb1ELb1ELb0EEENS1_21CollectiveEpilogueFwdINS6_IJSA_SA_SA_EEES9_SD_SF_Li256ELb0ELb1ELb1ELb0EEENS1_19SingleTileSchedulerILb0ELb1ELb1ELi128EEEEEEEEEvNT_6ParamsE,"",@"SHT_CUDA_INFO"
	.sectionflags	@""
	.align	4


	//----- nvinfo : EIATTR_CUDA_API_VERSION
	.align		4
        /*0000*/ 	.byte	0x04, 0x37
        /*0002*/ 	.short	(.L_282 - .L_281)
.L_281:
        /*0004*/ 	.word	0x00000082


	//----- nvinfo : EIATTR_KPARAM_INFO
	.align		4
.L_282:
        /*0008*/ 	.byte	0x04, 0x17
        /*000a*/ 	.short	(.L_284 - .L_283)
.L_283:
        /*000c*/ 	.word	0x00000000
        /*0010*/ 	.short	0x0000
        /*0012*/ 	.short	0x0000
        /*0014*/ 	.byte	0x00, 0xf0, 0x01, 0x28


	//----- nvinfo : EIATTR_SPARSE_MMA_MASK
	.align		4
.L_284:
        /*0018*/ 	.byte	0x03, 0x50
        /*001a*/ 	.short	0x0000


	//----- nvinfo : EIATTR_MAXREG_COUNT
	.align		4
        /*001c*/ 	.byte	0x03, 0x1b
        /*001e*/ 	.short	0x00a8


	//----- nvinfo : EIATTR_MERCURY_ISA_VERSION
	.align		4
        /*0020*/ 	.byte	0x03, 0x5f
        /*0022*/ 	.short	0x0101


	//----- nvinfo : EIATTR_VRC_CTA_INIT_COUNT
	.align		4
        /*0024*/ 	.byte	0x02, 0x4a
	.zero		1
	.zero		1


	//----- nvinfo : EIATTR_EXIT_INSTR_OFFSETS
	.align		4
        /*0028*/ 	.byte	0x04, 0x1c
        /*002a*/ 	.short	(.L_286 - .L_285)


	//   ....[0]....
.L_285:
        /*002c*/ 	.word	0x00000010


	//----- nvinfo : EIATTR_MAX_THREADS
	.align		4
.L_286:
        /*0030*/ 	.byte	0x04, 0x05
        /*0032*/ 	.short	(.L_288 - .L_287)
.L_287:
        /*0034*/ 	.word	0x00000180
        /*0038*/ 	.word	0x00000001
        /*003c*/ 	.word	0x00000001


	//----- nvinfo : EIATTR_CBANK_PARAM_SIZE
	.align		4
.L_288:
        /*0040*/ 	.byte	0x03, 0x19
        /*0042*/ 	.short	0x0a00


	//----- nvinfo : EIATTR_PARAM_CBANK
	.align		4
        /*0044*/ 	.byte	0x04, 0x0a
        /*0046*/ 	.short	(.L_290 - .L_289)
	.align		4
.L_289:
        /*0048*/ 	.word	index@(.nv.constant0._ZN7cutlass13device_kernelIN5flash11enable_sm90INS1_16FlashAttnFwdSm90INS1_25CollectiveMainloopFwdSm90ILi2EN4cute5tupleIJNS5_1CILi1EEES8_S8_EEENS6_IJNS7_ILi128EEESA_NS7_ILi192EEEEEELi128ENS_10bfloat16_tEfNS_4arch4Sm90ELb0ELb0ELb1ELb0ELb0ELb0ELb0ELb1ELb1ELb1ELb1ELb0EEENS1_21CollectiveEpilogueFwdINS6_IJSA_SA_SA_EEES9_SD_SF_Li256ELb0ELb1ELb1ELb0EEENS1_19SingleTileSchedulerILb0ELb1ELb1ELi128EEEEEEEEEvNT_6ParamsE)
        /*004c*/ 	.short	0x0380
        /*004e*/ 	.short	0x0a00


	//----- nvinfo : EIATTR_SW_WAR
	.align		4
.L_290:
        /*0050*/ 	.byte	0x04, 0x36
        /*0052*/ 	.short	(.L_292 - .L_291)
.L_291:
        /*0054*/ 	.word	0x00000008
.L_292:


//--------------------- .nv.info._ZN7cutlass13device_kernelIN5flash11enable_sm90INS1_16FlashAttnFwdSm90INS1_25CollectiveMainloopFwdSm90ILi2EN4cute5tupleIJNS5_1CILi1EEES8_S8_EEENS6_IJNS7_ILi128EEESA_NS7_ILi192EEEEEELi128ENS_10bfloat16_tEfNS_4arch4Sm90ELb0ELb0ELb1ELb1ELb0ELb0ELb0ELb1ELb1ELb1ELb1ELb0EEENS1_21CollectiveEpilogueFwdINS6_IJSA_SA_SA_EEES9_SD_SF_Li256ELb1ELb1ELb1ELb0EEENS1_36VarlenDynamicPersistentTileSchedulerILi128ELi128ELi256ELi128ELb1ELb1ELb1ELb0ELb1ELb1EEEEEEEEEvNT_6ParamsE --------------------------
	.section	.nv.info._ZN7cutlass13device_kernelIN5flash11enable_sm90INS1_16FlashAttnFwdSm90INS1_25CollectiveMainloopFwdSm90ILi2EN4cute5tupleIJNS5_1CILi1EEES8_S8_EEENS6_IJNS7_ILi128EEESA_NS7_ILi192EEEEEELi128ENS_10bfloat16_tEfNS_4arch4Sm90ELb0ELb0ELb1ELb1ELb0ELb0ELb0ELb1ELb1ELb1ELb1ELb0EEENS1_21CollectiveEpilogueFwdINS6_IJSA_SA_SA_EEES9_SD_SF_Li256ELb1ELb1ELb1ELb0EEENS1_36VarlenDynamicPersistentTileSchedulerILi128ELi128ELi256ELi128ELb1ELb1ELb1ELb0ELb1ELb1EEEEEEEEEvNT_6ParamsE,"",@"SHT_CUDA_INFO"
	.sectionflags	@""
	.align	4


	//----- nvinfo : EIATTR_CUDA_API_VERSION
	.align		4
        /*0000*/ 	.byte	0x04, 0x37
        /*0002*/ 	.short	(.L_294 - .L_293)
.L_293:
        /*0004*/ 	.word	0x00000082


	//----- nvinfo : EIATTR_KPARAM_INFO
	.align		4
.L_294:
        /*0008*/ 	.byte	0x04, 0x17
        /*000a*/ 	.short	(.L_296 - .L_295)
.L_295:
        /*000c*/ 	.word	0x00000000
        /*0010*/ 	.short	0x0000
        /*0012*/ 	.short	0x0000
        /*0014*/ 	.byte	0x00, 0xf0, 0x01, 0x2a


	//----- nvinfo : EIATTR_SPARSE_MMA_MASK
	.align		4
.L_296:
        /*0018*/ 	.byte	0x03, 0x50
        /*001a*/ 	.short	0x0000


	//----- nvinfo : EIATTR_MAXREG_COUNT
	.align		4
        /*001c*/ 	.byte	0x03, 0x1b
        /*001e*/ 	.short	0x00a8


	//----- nvinfo : EIATTR_MERCURY_ISA_VERSION
	.align		4
        /*0020*/ 	.byte	0x03, 0x5f
        /*0022*/ 	.short	0x0101


	//----- nvinfo : EIATTR_VRC_CTA_INIT_COUNT
	.align		4
        /*0024*/ 	.byte	0x02, 0x4a
	.zero		1
	.zero		1


	//----- nvinfo : EIATTR_EXIT_INSTR_OFFSETS
	.align		4
        /*0028*/ 	.byte	0x04, 0x1c
        /*002a*/ 	.short	(.L_298 - .L_297)


	//   ....[0]....
.L_297:
        /*002c*/ 	.word	0x00000010


	//----- nvinfo : EIATTR_MAX_THREADS
	.align		4
.L_298:
        /*0030*/ 	.byte	0x04, 0x05
        /*0032*/ 	.short	(.L_300 - .L_299)
.L_299:
        /*0034*/ 	.word	0x00000180
        /*0038*/ 	.word	0x00000001
        /*003c*/ 	.word	0x00000001


	//----- nvinfo : EIATTR_CBANK_PARAM_SIZE
	.align		4
.L_300:
        /*0040*/ 	.byte	0x03, 0x19
        /*0042*/ 	.short	0x0a80


	//----- nvinfo : EIATTR_PARAM_CBANK
	.align		4
        /*0044*/ 	.byte	0x04, 0x0a
        /*0046*/ 	.short	(.L_302 - .L_301)
	.align		4
.L_301:
        /*0048*/ 	.word	index@(.nv.constant0._ZN7cutlass13device_kernelIN5flash11enable_sm90INS1_16FlashAttnFwdSm90INS1_25CollectiveMainloopFwdSm90ILi2EN4cute5tupleIJNS5_1CILi1EEES8_S8_EEENS6_IJNS7_ILi128EEESA_NS7_ILi192EEEEEELi128ENS_10bfloat16_tEfNS_4arch4Sm90ELb0ELb0ELb1ELb1ELb0ELb0ELb0ELb1ELb1ELb1ELb1ELb0EEENS1_21CollectiveEpilogueFwdINS6_IJSA_SA_SA_EEES9_SD_SF_Li256ELb1ELb1ELb1ELb0EEENS1_36VarlenDynamicPersistentTileSchedulerILi128ELi128ELi256ELi128ELb1ELb1ELb1ELb0ELb1ELb1EEEEEEEEEvNT_6ParamsE)
        /*004c*/ 	.short	0x0380
        /*004e*/ 	.short	0x0a80


	//----- nvinfo : EIATTR_SW_WAR
	.align		4
.L_302:
        /*0050*/ 	.byte	0x04, 0x36
        /*0052*/ 	.short	(.L_304 - .L_303)
.L_303:
        /*0054*/ 	.word	0x00000008
.L_304:


//--------------------- .nv.info._ZN7cutlass13device_kernelIN5flash11enable_sm90INS1_16FlashAttnFwdSm90INS1_25CollectiveMainloopFwdSm90ILi2EN4cute5tupleIJNS5_1CILi1EEES8_S8_EEENS6_IJNS7_ILi128EEESA_NS7_ILi192EEEEEELi128ENS_10bfloat16_tEfNS_4arch4Sm90ELb0ELb0ELb1ELb1ELb0ELb1ELb0ELb1ELb1ELb1ELb1ELb0EEENS1_21CollectiveEpilogueFwdINS6_IJSA_SA_SA_EEES9_SD_SF_Li256ELb1ELb1ELb1ELb0EEENS1_36VarlenDynamicPersistentTileSchedulerILi128ELi128ELi256ELi128ELb1ELb1ELb1ELb0ELb1ELb1EEEEEEEEEvNT_6ParamsE --------------------------
	.section	.nv.info._ZN7cutlass13device_kernelIN5flash11enable_sm90INS1_16FlashAttnFwdSm90INS1_25CollectiveMainloopFwdSm90ILi2EN4cute5tupleIJNS5_1CILi1EEES8_S8_EEENS6_IJNS7_ILi128EEESA_NS7_ILi192EEEEEELi128ENS_10bfloat16_tEfNS_4arch4Sm90ELb0ELb0ELb1ELb1ELb0ELb1ELb0ELb1ELb1ELb1ELb1ELb0EEENS1_21CollectiveEpilogueFwdINS6_IJSA_SA_SA_EEES9_SD_SF_Li256ELb1ELb1ELb1ELb0EEENS1_36VarlenDynamicPersistentTileSchedulerILi128ELi128ELi256ELi128ELb1ELb1ELb1ELb0ELb1ELb1EEEEEEEEEvNT_6ParamsE,"",@"SHT_CUDA_INFO"
	.sectionflags	@""
	.align	4


	//----- nvinfo : EIATTR_CUDA_API_VERSION
	.align		4
        /*0000*/ 	.byte	0x04, 0x37
        /*0002*/ 	.short	(.L_306 - .L_305)
.L_305:
        /*0004*/ 	.word	0x00000082


	//----- nvinfo : EIATTR_KPARAM_INFO
	.align		4
.L_306:
        /*0008*/ 	.byte	0x04, 0x17
        /*000a*/ 	.short	(.L_308 - .L_307)
.L_307:
        /*000c*/ 	.word	0x00000000
        /*0010*/ 	.short	0x0000
        /*0012*/ 	.short	0x0000
        /*0014*/ 	.byte	0x00, 0xf0, 0x01, 0x2a


	//----- nvinfo : EIATTR_SPARSE_MMA_MASK
	.align		4
.L_308:
        /*0018*/ 	.byte	0x03, 0x50
        /*001a*/ 	.short	0x0000


	//----- nvinfo : EIATTR_MAXREG_COUNT
	.align		4
        /*001c*/ 	.byte	0x03, 0x1b
        /*001e*/ 	.short	0x00a8


	//----- nvinfo : EIATTR_MERCURY_ISA_VERSION
	.align		4
        /*0020*/ 	.byte	0x03, 0x5f
        /*0022*/ 	.short	0x0101


	//----- nvinfo : EIATTR_VRC_CTA_INIT_COUNT
	.align		4
        /*0024*/ 	.byte	0x02, 0x4a
	.zero		1
	.zero		1


	//----- nvinfo : EIATTR_EXIT_INSTR_OFFSETS
	.align		4
        /*0028*/ 	.byte	0x04, 0x1c
        /*002a*/ 	.short	(.L_310 - .L_309)


	//   ....[0]....
.L_309:
        /*002c*/ 	.word	0x00000010


	//----- nvinfo : EIATTR_MAX_THREADS
	.align		4
.L_310:
        /*0030*/ 	.byte	0x04, 0x05
        /*0032*/ 	.short	(.L_312 - .L_311)
.L_311:
        /*0034*/ 	.word	0x00000180
        /*0038*/ 	.word	0x00000001
        /*003c*/ 	.word	0x00000001


	//----- nvinfo : EIATTR_CBANK_PARAM_SIZE
	.align		4
.L_312:
        /*0040*/ 	.byte	0x03, 0x19
        /*0042*/ 	.short	0x0a80


	//----- nvinfo : EIATTR_PARAM_CBANK
	.align		4
        /*0044*/ 	.byte	0x04, 0x0a
        /*0046*/ 	.short	(.L_314 - .L_313)
	.align		4
.L_313:
        /*0048*/ 	.word	index@(.nv.constant0._ZN7cutlass13device_kernelIN5flash11enable_sm90INS1_16FlashAttnFwdSm90INS1_25CollectiveMainloopFwdSm90ILi2EN4cute5tupleIJNS5_1CILi1EEES8_S8_EEENS6_IJNS7_ILi128EEESA_NS7_ILi192EEEEEELi128ENS_10bfloat16_tEfNS_4arch4Sm90ELb0ELb0ELb1ELb1ELb0ELb1ELb0ELb1ELb1ELb1ELb1ELb0EEENS1_21CollectiveEpilogueFwdINS6_IJSA_SA_SA_EEES9_SD_SF_Li256ELb1ELb1ELb1ELb0EEENS1_36VarlenDynamicPersistentTileSchedulerILi128ELi128ELi256ELi128ELb1ELb1ELb1ELb0ELb1ELb1EEEEEEEEEvNT_6ParamsE)
        /*004c*/ 	.short	0x0380
        /*004e*/ 	.short	0x0a80


	//----- nvinfo : EIATTR_SW_WAR
	.align		4
.L_314:
        /*0050*/ 	.byte	0x04, 0x36
        /*0052*/ 	.short	(.L_316 - .L_315)
.L_315:
        /*0054*/ 	.word	0x00000008
.L_316:


//--------------------- .nv.info._ZN7cutlass13device_kernelIN5flash11enable_sm90INS1_16FlashAttnFwdSm90INS1_25CollectiveMainloopFwdSm90ILi2EN4cute5tupleIJNS5_1CILi1EEES8_S8_EEENS6_IJNS7_ILi128EEENS7_ILi96EEENS7_ILi192EEEEEELi128ENS_10bfloat16_tEfNS_4arch4Sm90ELb0ELb1ELb1ELb0ELb0ELb0ELb0ELb1ELb1ELb1ELb1ELb0EEENS1_21CollectiveEpilogueFwdINS6_IJSA_SA_SB_EEES9_SE_SG_Li256ELb0ELb1ELb1ELb0EEENS1_19SingleTileSchedulerILb0ELb1ELb1ELi128EEEEEEEEEvNT_6ParamsE --------------------------
	.section	.nv.info._ZN7cutlass13device_kernelIN5flash11enable_sm90INS1_16FlashAttnFwdSm90INS1_25CollectiveMainloopFwdSm90ILi2EN4cute5tupleIJNS5_1CILi1EEES8_S8_EEENS6_IJNS7_ILi128EEENS7_ILi96EEENS7_ILi192EEEEEELi128ENS_10bfloat16_tEfNS_4arch4Sm90ELb0ELb1ELb1ELb0ELb0ELb0ELb0ELb1ELb1ELb1ELb1ELb0EEENS1_21CollectiveEpilogueFwdINS6_IJSA_SA_SB_EEES9_SE_SG_Li256ELb0ELb1ELb1ELb0EEENS1_19SingleTileSchedulerILb0ELb1ELb1ELi128EEEEEEEEEvNT_6ParamsE,"",@"SHT_CUDA_INFO"
	.sectionflags	@""
	.align	4


	//----- nvinfo : EIATTR_CUDA_API_VERSION
	.align		4
        /*0000*/ 	.byte	0x04, 0x37
        /*0002*/ 	.short	(.L_318 - .L_317)
.L_317:
        /*0004*/ 	.word	0x00000082


	//----- nvinfo : EIATTR_KPARAM_INFO
	.align		4
.L_318:
        /*0008*/ 	.byte	0x04, 0x17
        /*000a*/ 	.short	(.L_320 - .L_319)
.L_319:
        /*000c*/ 	.word	0x00000000
        /*0010*/ 	.short	0x0000
        /*0012*/ 	.short	0x0000
        /*0014*/ 	.byte	0x00, 0xf0, 0x01, 0x28


	//----- nvinfo : EIATTR_SPARSE_MMA_MASK
	.align		4
.L_320:
        /*0018*/ 	.byte	0x03, 0x50
        /*001a*/ 	.short	0x0000


	//----- nvinfo : EIATTR_MAXREG_COUNT
	.align		4
        /*001c*/ 	.byte	0x03, 0x1b
        /*001e*/ 	.short	0x00a8


	//----- nvinfo : EIATTR_MERCURY_ISA_VERSION
	.align		4
        /*0020*/ 	.byte	0x03, 0x5f
        /*0022*/ 	.short	0x0101


	//----- nvinfo : EIATTR_VRC_CTA_INIT_COUNT
	.align		4
        /*0024*/ 	.byte	0x02, 0x4a
	.zero		1
	.zero		1


	//----- nvinfo : EIATTR_EXIT_INSTR_OFFSETS
	.align		4
        /*0028*/ 	.byte	0x04, 0x1c
        /*002a*/ 	.short	(.L_322 - .L_321)


	//   ....[0]....
.L_321:
        /*002c*/ 	.word	0x00000010


	//----- nvinfo : EIATTR_MAX_THREADS
	.align		4
.L_322:
        /*0030*/ 	.byte	0x04, 0x05
        /*0032*/ 	.short	(.L_324 - .L_323)
.L_323:
        /*0034*/ 	.word	0x00000180
        /*0038*/ 	.word	0x00000001
        /*003c*/ 	.word	0x00000001


	//----- nvinfo : EIATTR_CBANK_PARAM_SIZE
	.align		4
.L_324:
        /*0040*/ 	.byte	0x03, 0x19
        /*0042*/ 	.short	0x0a00


	//----- nvinfo : EIATTR_PARAM_CBANK
	.align		4
        /*0044*/ 	.byte	0x04, 0x0a
        /*0046*/ 	.short	(.L_326 - .L_325)
	.align		4
.L_325:
        /*0048*/ 	.word	index@(.nv.constant0._ZN7cutlass13device_kernelIN5flash11enable_sm90INS1_16FlashAttnFwdSm90INS1_25CollectiveMainloopFwdSm90ILi2EN4cute5tupleIJNS5_1CILi1EEES8_S8_EEENS6_IJNS7_ILi128EEENS7_ILi96EEENS7_ILi192EEEEEELi128ENS_10bfloat16_tEfNS_4arch4Sm90ELb0ELb1ELb1ELb0ELb0ELb0ELb0ELb1ELb1ELb1ELb1ELb0EEENS1_21CollectiveEpilogueFwdINS6_IJSA_SA_SB_EEES9_SE_SG_Li256ELb0ELb1ELb1ELb0EEENS1_19SingleTileSchedulerILb0ELb1ELb1ELi128EEEEEEEEEvNT_6ParamsE)
        /*004c*/ 	.short	0x0380
        /*004e*/ 	.short	0x0a00


	//----- nvinfo : EIATTR_SW_WAR
	.align		4
.L_326:
        /*0050*/ 	.byte	0x04, 0x36
        /*0052*/ 	.short	(.L_328 - .L_327)
.L_327:
        /*0054*/ 	.word	0x00000008
.L_328:


//--------------------- .nv.info._ZN7cutlass13device_kernelIN5flash11enable_sm90INS1_16FlashAttnFwdSm90INS1_25CollectiveMainloopFwdSm90ILi2EN4cute5tupleIJNS5_1CILi1EEES8_S8_EEENS6_IJNS7_ILi128EEENS7_ILi96EEENS7_ILi192EEEEEELi128ENS_10bfloat16_tEfNS_4arch4Sm90ELb0ELb1ELb1ELb1ELb0ELb0ELb0ELb1ELb1ELb1ELb1ELb0EEENS1_21CollectiveEpilogueFwdINS6_IJSA_SA_SB_EEES9_SE_SG_Li256ELb1ELb1ELb1ELb0EEENS1_36VarlenDynamicPersistentTileSchedulerILi128ELi96ELi256ELi128ELb1ELb1ELb1ELb1ELb0ELb1EEEEEEEEEvNT_6ParamsE --------------------------
	.section	.nv.info._ZN7cutlass13device_kernelIN5flash11enable_sm90INS1_16FlashAttnFwdSm90INS1_25CollectiveMainloopFwdSm90ILi2EN4cute5tupleIJNS5_1CILi1EEES8_S8_EEENS6_IJNS7_ILi128EEENS7_ILi96EEENS7_ILi192EEEEEELi128ENS_10bfloat16_tEfNS_4arch4Sm90ELb0ELb1ELb1ELb1ELb0ELb0ELb0ELb1ELb1ELb1ELb1ELb0EEENS1_21CollectiveEpilogueFwdINS6_IJSA_SA_SB_EEES9_SE_SG_Li256ELb1ELb1ELb1ELb0EEENS1_36VarlenDynamicPersistentTileSchedulerILi128ELi96ELi256ELi128ELb1ELb1ELb1ELb1ELb0ELb1EEEEEEEEEvNT_6ParamsE,"",@"SHT_CUDA_INFO"
	.sectionflags	@""
	.align	4


	//----- nvinfo : EIATTR_CUDA_API_VERSION
	.align		4
        /*0000*/ 	.byte	0x04, 0x37
        /*0002*/ 	.short	(.L_330 - .L_329)
.L_329:
        /*0004*/ 	.word	0x00000082


	//----- nvinfo : EIATTR_KPARAM_INFO
	.align		4
.L_330:
        /*0008*/ 	.byte	0x04, 0x17
        /*000a*/ 	.short	(.L_332 - .L_331)
.L_331:
        /*000c*/ 	.word	0x00000000
        /*0010*/ 	.short	0x0000
        /*0012*/ 	.short	0x0000
        /*0014*/ 	.byte	0x00, 0xf0, 0x01, 0x2a


	//----- nvinfo : EIATTR_SPARSE_MMA_MASK
	.align		4
.L_332:
        /*0018*/ 	.byte	0x03, 0x50
        /*001a*/ 	.short	0x0000


	//----- nvinfo : EIATTR_MAXREG_COUNT
	.align		4
        /*001c*/ 	.byte	0x03, 0x1b
        /*001e*/ 	.short	0x00a8


	//----- nvinfo : EIATTR_MERCURY_ISA_VERSION
	.align		4
        /*0020*/ 	.byte	0x03, 0x5f
        /*0022*/ 	.short	0x0101


	//----- nvinfo : EIATTR_VRC_CTA_INIT_COUNT
	.align		4
        /*0024*/ 	.byte	0x02, 0x4a
	.zero		1
	.zero		1


	//----- nvinfo : EIATTR_EXIT_INSTR_OFFSETS
	.align		4
        /*0028*/ 	.byte	0x04, 0x1c
        /*002a*/ 	.short	(.L_334 - .L_333)


	//   ....[0]....
.L_333:
        /*002c*/ 	.word	0x00000010


	//----- nvinfo : EIATTR_MAX_THREADS
	.align		4
.L_334:
        /*0030*/ 	.byte	0x04, 0x05
        /*0032*/ 	.short	(.L_336 - .L_335)
.L_335:
        /*0034*/ 	.word	0x00000180
        /*0038*/ 	.word	0x00000001
        /*003c*/ 	.word	0x00000001


	//----- nvinfo : EIATTR_CBANK_PARAM_SIZE
	.align		4
.L_336:
        /*0040*/ 	.byte	0x03, 0x19
        /*0042*/ 	.short	0x0a80


	//----- nvinfo : EIATTR_PARAM_CBANK
	.align		4
        /*0044*/ 	.byte	0x04, 0x0a
        /*0046*/ 	.short	(.L_338 - .L_337)
	.align		4
.L_337:
        /*0048*/ 	.word	index@(.nv.constant0._ZN7cutlass13device_kernelIN5flash11enable_sm90INS1_16FlashAttnFwdSm90INS1_25CollectiveMainloopFwdSm90ILi2EN4cute5tupleIJNS5_1CILi1EEES8_S8_EEENS6_IJNS7_ILi128EEENS7_ILi96EEENS7_ILi192EEEEEELi128ENS_10bfloat16_tEfNS_4arch4Sm90ELb0ELb1ELb1ELb1ELb0ELb0ELb0ELb1ELb1ELb1ELb1ELb0EEENS1_21CollectiveEpilogueFwdINS6_IJSA_SA_SB_EEES9_SE_SG_Li256ELb1ELb1ELb1ELb0EEENS1_36VarlenDynamicPersistentTileSchedulerILi128ELi96ELi256ELi128ELb1ELb1ELb1ELb1ELb0ELb1EEEEEEEEEvNT_6ParamsE)
        /*004c*/ 	.short	0x0380
        /*004e*/ 	.short	0x0a80


	//----- nvinfo : EIATTR_SW_WAR
	.align		4
.L_338:
        /*0050*/ 	.byte	0x04, 0x36
        /*0052*/ 	.short	(.L_340 - .L_339)
.L_339:
        /*0054*/ 	.word	0x00000008
.L_340:


//--------------------- .nv.info._ZN7cutlass13device_kernelIN5flash11enable_sm90INS1_16FlashAttnFwdSm90INS1_25CollectiveMainloopFwdSm90ILi2EN4cute5tupleIJNS5_1CILi1EEES8_S8_EEENS6_IJNS7_ILi128EEENS7_ILi96EEENS7_ILi192EEEEEELi128ENS_10bfloat16_tEfNS_4arch4Sm90ELb0ELb1ELb1ELb1ELb0ELb1ELb0ELb1ELb1ELb1ELb1ELb0EEENS1_21CollectiveEpilogueFwdINS6_IJSA_SA_SB_EEES9_SE_SG_Li256ELb1ELb1ELb1ELb0EEENS1_36VarlenDynamicPersistentTileSchedulerILi128ELi96ELi256ELi128ELb1ELb1ELb1ELb1ELb0ELb1EEEEEEEEEvNT_6ParamsE --------------------------
	.section	.nv.info._ZN7cutlass13device_kernelIN5flash11enable_sm90INS1_16FlashAttnFwdSm90INS1_25CollectiveMainloopFwdSm90ILi2EN4cute5tupleIJNS5_1CILi1EEES8_S8_EEENS6_IJNS7_ILi128EEENS7_ILi96EEENS7_ILi192EEEEEELi128ENS_10bfloat16_tEfNS_4arch4Sm90ELb0ELb1ELb1ELb1ELb0ELb1ELb0ELb1ELb1ELb1ELb1ELb0EEENS1_21CollectiveEpilogueFwdINS6_IJSA_SA_SB_EEES9_SE_SG_Li256ELb1ELb1ELb1ELb0EEENS1_36VarlenDynamicPersistentTileSchedulerILi128ELi96ELi256ELi128ELb1ELb1ELb1ELb1ELb0ELb1EEEEEEEEEvNT_6ParamsE,"",@"SHT_CUDA_INFO"
	.sectionflags	@""
	.align	4


	//----- nvinfo : EIATTR_CUDA_API_VERSION
	.align		4
        /*0000*/ 	.byte	0x04, 0x37
        /*0002*/ 	.short	(.L_342 - .L_341)
.L_341:
        /*0004*/ 	.word	0x00000082


	//----- nvinfo : EIATTR_KPARAM_INFO
	.align		4
.L_342:
        /*0008*/ 	.byte	0x04, 0x17
        /*000a*/ 	.short	(.L_344 - .L_343)
.L_343:
        /*000c*/ 	.word	0x00000000
        /*0010*/ 	.short	0x0000
        /*0012*/ 	.short	0x0000
        /*0014*/ 	.byte	0x00, 0xf0, 0x01, 0x2a


	//----- nvinfo : EIATTR_SPARSE_MMA_MASK
	.align		4
.L_344:
        /*0018*/ 	.byte	0x03, 0x50
        /*001a*/ 	.short	0x0000


	//----- nvinfo : EIATTR_MAXREG_COUNT
	.align		4
        /*001c*/ 	.byte	0x03, 0x1b
        /*001e*/ 	.short	0x00a8


	//----- nvinfo : EIATTR_MERCURY_ISA_VERSION
	.align		4
        /*0020*/ 	.byte	0x03, 0x5f
        /*0022*/ 	.short	0x0101


	//----- nvinfo : EIATTR_VRC_CTA_INIT_COUNT
	.align		4
        /*0024*/ 	.byte	0x02, 0x4a
	.zero		1
	.zero		1


	//----- nvinfo : EIATTR_EXIT_INSTR_OFFSETS
	.align		4
        /*0028*/ 	.byte	0x04, 0x1c
        /*002a*/ 	.short	(.L_346 - .L_345)


	//   ....[0]....
.L_345:
        /*002c*/ 	.word	0x00000010


	//----- nvinfo : EIATTR_MAX_THREADS
	.align		4
.L_346:
        /*0030*/ 	.byte	0x04, 0x05
        /*0032*/ 	.short	(.L_348 - .L_347)
.L_347:
        /*0034*/ 	.word	0x00000180
        /*0038*/ 	.word	0x00000001
        /*003c*/ 	.word	0x00000001


	//----- nvinfo : EIATTR_CBANK_PARAM_SIZE
	.align		4
.L_348:
        /*0040*/ 	.byte	0x03, 0x19
        /*0042*/ 	.short	0x0a80


	//----- nvinfo : EIATTR_PARAM_CBANK
	.align		4
        /*0044*/ 	.byte	0x04, 0x0a
        /*0046*/ 	.short	(.L_350 - .L_349)
	.align		4
.L_349:
        /*0048*/ 	.word	index@(.nv.constant0._ZN7cutlass13device_kernelIN5flash11enable_sm90INS1_16FlashAttnFwdSm90INS1_25CollectiveMainloopFwdSm90ILi2EN4cute5tupleIJNS5_1CILi1EEES8_S8_EEENS6_IJNS7_ILi128EEENS7_ILi96EEENS7_ILi192EEEEEELi128ENS_10bfloat16_tEfNS_4arch4Sm90ELb0ELb1ELb1ELb1ELb0ELb1ELb0ELb1ELb1ELb1ELb1ELb0EEENS1_21CollectiveEpilogueFwdINS6_IJSA_SA_SB_EEES9_SE_SG_Li256ELb1ELb1ELb1ELb0EEENS1_36VarlenDynamicPersistentTileSchedulerILi128ELi96ELi256ELi128ELb1ELb1ELb1ELb1ELb0ELb1EEEEEEEEEvNT_6ParamsE)
        /*004c*/ 	.short	0x0380
        /*004e*/ 	.short	0x0a80


	//----- nvinfo : EIATTR_SW_WAR
	.align		4
.L_350:
        /*0050*/ 	.byte	0x04, 0x36
        /*0052*/ 	.short	(.L_352 - .L_351)
.L_351:
        /*0054*/ 	.word	0x00000008
.L_352:


//--------------------- .nv.info._ZN7cutlass13device_kernelIN5flash11enable_sm90INS1_16FlashAttnFwdSm90INS1_25CollectiveMainloopFwdSm90ILi2EN4cute5tupleIJNS5_1CILi1EEES8_S8_EEENS6_IJNS7_ILi128EEESA_NS7_ILi192EEEEEELi128ENS_10bfloat16_tEfNS_4arch4Sm90ELb1ELb0ELb1ELb0ELb0ELb0ELb0ELb1ELb1ELb1ELb1ELb0EEENS1_21CollectiveEpilogueFwdINS6_IJSA_SA_SA_EEES9_SD_SF_Li256ELb0ELb1ELb1ELb0EEENS1_19SingleTileSchedulerILb0ELb1ELb1ELi128EEEEEEEEEvNT_6ParamsE --------------------------
	.section	.nv.info._ZN7cutlass13device_kernelIN5flash11enable_sm90INS1_16FlashAttnFwdSm90INS1_25CollectiveMainloopFwdSm90ILi2EN4cute5tupleIJNS5_1CILi1EEES8_S8_EEENS6_IJNS7_ILi128EEESA_NS7_ILi192EEEEEELi128ENS_10bfloat16_tEfNS_4arch4Sm90ELb1ELb0ELb1ELb0ELb0ELb0ELb0ELb1ELb1ELb1ELb1ELb0EEENS1_21CollectiveEpilogueFwdINS6_IJSA_SA_SA_EEES9_SD_SF_Li256ELb0ELb1ELb1ELb0EEENS1_19SingleTileSchedulerILb0ELb1ELb1ELi128EEEEEEEEEvNT_6ParamsE,"",@"SHT_CUDA_INFO"
	.sectionflags	@""
	.align	4


	//----- nvinfo : EIATTR_CUDA_API_VERSION
	.align		4
        /*0000*/ 	.byte	0x04, 0x37
        /*0002*/ 	.short	(.L_354 - .L_353)
.L_353:
        /*0004*/ 	.word	0x00000082


	//----- nvinfo : EIATTR_KPARAM_INFO
	.align		4
.L_354:
        /*0008*/ 	.byte	0x04, 0x17
        /*000a*/ 	.short	(.L_356 - .L_355)
.L_355:
        /*000c*/ 	.word	0x00000000
        /*0010*/ 	.short	0x0000
        /*0012*/ 	.short	0x0000
        /*0014*/ 	.byte	0x00, 0xf0, 0x01, 0x28


	//----- nvinfo : EIATTR_SPARSE_MMA_MASK
	.align		4
.L_356:
        /*0018*/ 	.byte	0x03, 0x50
        /*001a*/ 	.short	0x0000


	//----- nvinfo : EIATTR_MAXREG_COUNT
	.align		4
        /*001c*/ 	.byte	0x03, 0x1b
        /*001e*/ 	.short	0x00a8


	//----- nvinfo : EIATTR_MERCURY_ISA_VERSION
	.align		4
        /*0020*/ 	.byte	0x03, 0x5f
        /*0022*/ 	.short	0x0101


	//----- nvinfo : EIATTR_VRC_CTA_INIT_COUNT
	.align		4
        /*0024*/ 	.byte	0x02, 0x4a
	.zero		1
	.zero		1


	//----- nvinfo : EIATTR_EXIT_INSTR_OFFSETS
	.align		4
        /*0028*/ 	.byte	0x04, 0x1c
        /*002a*/ 	.short	(.L_358 - .L_357)


	//   ....[0]....
.L_357:
        /*002c*/ 	.word	0x00000010


	//----- nvinfo : EIATTR_MAX_THREADS
	.align		4
.L_358:
        /*0030*/ 	.byte	0x04, 0x05
        /*0032*/ 	.short	(.L_360 - .L_359)
.L_359:
        /*0034*/ 	.word	0x00000180
        /*0038*/ 	.word	0x00000001
        /*003c*/ 	.word	0x00000001


	//----- nvinfo : EIATTR_CBANK_PARAM_SIZE
	.align		4
.L_360:
        /*0040*/ 	.byte	0x03, 0x19
        /*0042*/ 	.short	0x0a00


	//----- nvinfo : EIATTR_PARAM_CBANK
	.align		4
        /*0044*/ 	.byte	0x04, 0x0a
        /*0046*/ 	.short	(.L_362 - .L_361)
	.align		4
.L_361:
        /*0048*/ 	.word	index@(.nv.constant0._ZN7cutlass13device_kernelIN5flash11enable_sm90INS1_16FlashAttnFwdSm90INS1_25CollectiveMainloopFwdSm90ILi2EN4cute5tupleIJNS5_1CILi1EEES8_S8_EEENS6_IJNS7_ILi128EEESA_NS7_ILi192EEEEEELi128ENS_10bfloat16_tEfNS_4arch4Sm90ELb1ELb0ELb1ELb0ELb0ELb0ELb0ELb1ELb1ELb1ELb1ELb0EEENS1_21CollectiveEpilogueFwdINS6_IJSA_SA_SA_EEES9_SD_SF_Li256ELb0ELb1ELb1ELb0EEENS1_19SingleTileSchedulerILb0ELb1ELb1ELi128EEEEEEEEEvNT_6ParamsE)
        /*004c*/ 	.short	0x0380
        /*004e*/ 	.short	0x0a00


	//----- nvinfo : EIATTR_SW_WAR
	.align		4
.L_362:
        /*0050*/ 	.byte	0x04, 0x36
        /*0052*/ 	.short	(.L_364 - .L_363)
.L_363:
        /*0054*/ 	.word	0x00000008
.L_364:


//--------------------- .nv.info._ZN7cutlass13device_kernelIN5flash11enable_sm90INS1_16FlashAttnFwdSm90INS1_25CollectiveMainloopFwdSm90ILi2EN4cute5tupleIJNS5_1CILi1EEES8_S8_EEENS6_IJNS7_ILi128EEESA_NS7_ILi192EEEEEELi128ENS_10bfloat16_tEfNS_4arch4Sm90ELb1ELb0ELb1ELb1ELb0ELb0ELb0ELb1ELb1ELb1ELb1ELb0EEENS1_21CollectiveEpilogueFwdINS6_IJSA_SA_SA_EEES9_SD_SF_Li256ELb1ELb1ELb1ELb0EEENS1_36VarlenDynamicPersistentTileSchedulerILi128ELi128ELi256ELi128ELb1ELb1ELb1ELb1ELb1ELb1EEEEEEEEEvNT_6ParamsE --------------------------
	.section	.nv.info._ZN7cutlass13device_kernelIN5flash11enable_sm90INS1_16FlashAttnFwdSm90INS1_25CollectiveMainloopFwdSm90ILi2EN4cute5tupleIJNS5_1CILi1EEES8_S8_EEENS6_IJNS7_ILi128EEESA_NS7_ILi192EEEEEELi128ENS_10bfloat16_tEfNS_4arch4Sm90ELb1ELb0ELb1ELb1ELb0ELb0ELb0ELb1ELb1ELb1ELb1ELb0EEENS1_21CollectiveEpilogueFwdINS6_IJSA_SA_SA_EEES9_SD_SF_Li256ELb1ELb1ELb1ELb0EEENS1_36VarlenDynamicPersistentTileSchedulerILi128ELi128ELi256ELi128ELb1ELb1ELb1ELb1ELb1ELb1EEEEEEEEEvNT_6ParamsE,"",@"SHT_CUDA_INFO"
	.sectionflags	@""
	.align	4


	//----- nvinfo : EIATTR_CUDA_API_VERSION
	.align		4
        /*0000*/ 	.byte	0x04, 0x37
        /*0002*/ 	.short	(.L_366 - .L_365)
.L_365:
        /*0004*/ 	.word	0x00000082


	//----- nvinfo : EIATTR_KPARAM_INFO
	.align		4
.L_366:
        /*0008*/ 	.byte	0x04, 0x17
        /*000a*/ 	.short	(.L_368 - .L_367)
.L_367:
        /*000c*/ 	.word	0x00000000
        /*0010*/ 	.short	0x0000
        /*0012*/ 	.short	0x0000
        /*0014*/ 	.byte	0x00, 0xf0, 0x01, 0x2a


	//----- nvinfo : EIATTR_SPARSE_MMA_MASK
	.align		4
.L_368:
        /*0018*/ 	.byte	0x03, 0x50
        /*001a*/ 	.short	0x0000


	//----- nvinfo : EIATTR_MAXREG_COUNT
	.align		4
        /*001c*/ 	.byte	0x03, 0x1b
        /*001e*/ 	.short	0x00a8


	//----- nvinfo : EIATTR_MERCURY_ISA_VERSION
	.align		4
        /*0020*/ 	.byte	0x03, 0x5f
        /*0022*/ 	.short	0x0101


	//----- nvinfo : EIATTR_VRC_CTA_INIT_COUNT
	.align		4
        /*0024*/ 	.byte	0x02, 0x4a
	.zero		1
	.zero		1


	//----- nvinfo : EIATTR_EXIT_INSTR_OFFSETS
	.align		4
        /*0028*/ 	.byte	0x04, 0x1c
        /*002a*/ 	.short	(.L_370 - .L_369)


	//   ....[0]....
.L_369:
        /*002c*/ 	.word	0x00000010


	//----- nvinfo : EIATTR_MAX_THREADS
	.align		4
.L_370:
        /*0030*/ 	.byte	0x04, 0x05
        /*0032*/ 	.short	(.L_372 - .L_371)
.L_371:
        /*0034*/ 	.word	0x00000180
        /*0038*/ 	.word	0x00000001
        /*003c*/ 	.word	0x00000001


	//----- nvinfo : EIATTR_CBANK_PARAM_SIZE
	.align		4
.L_372:
        /*0040*/ 	.byte	0x03, 0x19
        /*0042*/ 	.short	0x0a80


	//----- nvinfo : EIATTR_PARAM_CBANK
	.align		4
        /*0044*/ 	.byte	0x04, 0x0a
        /*0046*/ 	.short	(.L_374 - .L_373)
	.align		4
.L_373:
        /*0048*/ 	.word	index@(.nv.constant0._ZN7cutlass13device_kernelIN5flash11enable_sm90INS1_16FlashAttnFwdSm90INS1_25CollectiveMainloopFwdSm90ILi2EN4cute5tupleIJNS5_1CILi1EEES8_S8_EEENS6_IJNS7_ILi128EEESA_NS7_ILi192EEEEEELi128ENS_10bfloat16_tEfNS_4arch4Sm90ELb1ELb0ELb1ELb1ELb0ELb0ELb0ELb1ELb1ELb1ELb1ELb0EEENS1_21CollectiveEpilogueFwdINS6_IJSA_SA_SA_EEES9_SD_SF_Li256ELb1ELb1ELb1ELb0EEENS1_36VarlenDynamicPersistentTileSchedulerILi128ELi128ELi256ELi128ELb1ELb1ELb1ELb1ELb1ELb1EEEEEEEEEvNT_6ParamsE)
        /*004c*/ 	.short	0x0380
        /*004e*/ 	.short	0x0a80


	//----- nvinfo : EIATTR_SW_WAR
	.align		4
.L_374:
        /*0050*/ 	.byte	0x04, 0x36
        /*0052*/ 	.short	(.L_376 - .L_375)
.L_375:
        /*0054*/ 	.word	0x00000008
.L_376:


//--------------------- .nv.info._ZN7cutlass13device_kernelIN5flash11enable_sm90INS1_16FlashAttnFwdSm90INS1_25CollectiveMainloopFwdSm90ILi2EN4cute5tupleIJNS5_1CILi1EEES8_S8_EEENS6_IJNS7_ILi128EEESA_NS7_ILi192EEEEEELi128ENS_10bfloat16_tEfNS_4arch4Sm90ELb1ELb0ELb1ELb1ELb0ELb1ELb0ELb1ELb1ELb1ELb1ELb0EEENS1_21CollectiveEpilogueFwdINS6_IJSA_SA_SA_EEES9_SD_SF_Li256ELb1ELb1ELb1ELb0EEENS1_36VarlenDynamicPersistentTileSchedulerILi128ELi128ELi256ELi128ELb1ELb1ELb1ELb1ELb1ELb1EEEEEEEEEvNT_6ParamsE --------------------------
	.section	.nv.info._ZN7cutlass13device_kernelIN5flash11enable_sm90INS1_16FlashAttnFwdSm90INS1_25CollectiveMainloopFwdSm90ILi2EN4cute5tupleIJNS5_1CILi1EEES8_S8_EEENS6_IJNS7_ILi128EEESA_NS7_ILi192EEEEEELi128ENS_10bfloat16_tEfNS_4arch4Sm90ELb1ELb0ELb1ELb1ELb0ELb1ELb0ELb1ELb1ELb1ELb1ELb0EEENS1_21CollectiveEpilogueFwdINS6_IJSA_SA_SA_EEES9_SD_SF_Li256ELb1ELb1ELb1ELb0EEENS1_36VarlenDynamicPersistentTileSchedulerILi128ELi128ELi256ELi128ELb1ELb1ELb1ELb1ELb1ELb1EEEEEEEEEvNT_6ParamsE,"",@"SHT_CUDA_INFO"
	.sectionflags	@""
	.align	4


	//----- nvinfo : EIATTR_CUDA_API_VERSION
	.align		4
        /*0000*/ 	.byte	0x04, 0x37
        /*0002*/ 	.short	(.L_378 - .L_377)
.L_377:
        /*0004*/ 	.word	0x00000082


	//----- nvinfo : EIATTR_KPARAM_INFO
	.align		4
.L_378:
        /*0008*/ 	.byte	0x04, 0x17
        /*000a*/ 	.short	(.L_380 - .L_379)
.L_379:
        /*000c*/ 	.word	0x00000000
        /*0010*/ 	.short	0x0000
        /*0012*/ 	.short	0x0000
        /*0014*/ 	.byte	0x00, 0xf0, 0x01, 0x2a


	//----- nvinfo : EIATTR_SPARSE_MMA_MASK
	.align		4
.L_380:
        /*0018*/ 	.byte	0x03, 0x50
        /*001a*/ 	.short	0x0000


	//----- nvinfo : EIATTR_MAXREG_COUNT
	.align		4
        /*001c*/ 	.byte	0x03, 0x1b
        /*001e*/ 	.short	0x00a8


	//----- nvinfo : EIATTR_MERCURY_ISA_VERSION
	.align		4
        /*0020*/ 	.byte	0x03, 0x5f
        /*0022*/ 	.short	0x0101


	//----- nvinfo : EIATTR_VRC_CTA_INIT_COUNT
	.align		4
        /*0024*/ 	.byte	0x02, 0x4a
	.zero		1
	.zero		1


	//----- nvinfo : EIATTR_EXIT_INSTR_OFFSETS
	.align		4
        /*0028*/ 	.byte	0x04, 0x1c
        /*002a*/ 	.short	(.L_382 - .L_381)


	//   ....[0]....
.L_381:
        /*002c*/ 	.word	0x00000010


	//----- nvinfo : EIATTR_MAX_THREADS
	.align		4
.L_382:
        /*0030*/ 	.byte	0x04, 0x05
        /*0032*/ 	.short	(.L_384 - .L_383)
.L_383:
        /*0034*/ 	.word	0x00000180
        /*0038*/ 	.word	0x00000001
        /*003c*/ 	.word	0x00000001


	//----- nvinfo : EIATTR_CBANK_PARAM_SIZE
	.align		4
.L_384:
        /*0040*/ 	.byte	0x03, 0x19
        /*0042*/ 	.short	0x0a80


	//----- nvinfo : EIATTR_PARAM_CBANK
	.align		4
        /*0044*/ 	.byte	0x04, 0x0a
        /*0046*/ 	.short	(.L_386 - .L_385)
	.align		4
.L_385:
        /*0048*/ 	.word	index@(.nv.constant0._ZN7cutlass13device_kernelIN5flash11enable_sm90INS1_16FlashAttnFwdSm90INS1_25CollectiveMainloopFwdSm90ILi2EN4cute5tupleIJNS5_1CILi1EEES8_S8_EEENS6_IJNS7_ILi128EEESA_NS7_ILi192EEEEEELi128ENS_10bfloat16_tEfNS_4arch4Sm90ELb1ELb0ELb1ELb1ELb0ELb1ELb0ELb1ELb1ELb1ELb1ELb0EEENS1_21CollectiveEpilogueFwdINS6_IJSA_SA_SA_EEES9_SD_SF_Li256ELb1ELb1ELb1ELb0EEENS1_36VarlenDynamicPersistentTileSchedulerILi128ELi128ELi256ELi128ELb1ELb1ELb1ELb1ELb1ELb1EEEEEEEEEvNT_6ParamsE)
        /*004c*/ 	.short	0x0380
        /*004e*/ 	.short	0x0a80


	//----- nvinfo : EIATTR_SW_WAR
	.align		4
.L_386:
        /*0050*/ 	.byte	0x04, 0x36
        /*0052*/ 	.short	(.L_388 - .L_387)
.L_387:
        /*0054*/ 	.word	0x00000008
.L_388:


//--------------------- .nv.info._ZN7cutlass13device_kernelIN5flash11enable_sm90INS1_16FlashAttnFwdSm90INS1_25CollectiveMainloopFwdSm90ILi2EN4cute5tupleIJNS5_1CILi1EEES8_S8_EEENS6_IJNS7_ILi64EEESA_SA_EEELi512ENS_10bfloat16_tEfNS_4arch4Sm90ELb0ELb0ELb1ELb0ELb0ELb0ELb0ELb0ELb0ELb1ELb1ELb0EEENS1_21CollectiveEpilogueFwdINS6_IJSA_NS7_ILi512EEESA_EEES9_SC_SE_Li256ELb0ELb1ELb1ELb0EEENS1_19SingleTileSchedulerILb0ELb1ELb1ELi64EEEEEEEEEvNT_6ParamsE --------------------------
	.section	.nv.info._ZN7cutlass13device_kernelIN5flash11enable_sm90INS1_16FlashAttnFwdSm90INS1_25CollectiveMainloopFwdSm90ILi2EN4cute5tupleIJNS5_1CILi1EEES8_S8_EEENS6_IJNS7_ILi64EEESA_SA_EEELi512ENS_10bfloat16_tEfNS_4arch4Sm90ELb0ELb0ELb1ELb0ELb0ELb0ELb0ELb0ELb0ELb1ELb1ELb0EEENS1_21CollectiveEpilogueFwdINS6_IJSA_NS7_ILi512EEESA_EEES9_SC_SE_Li256ELb0ELb1ELb1ELb0EEENS1_19SingleTileSchedulerILb0ELb1ELb1ELi64EEEEEEEEEvNT_6ParamsE,"",@"SHT_CUDA_INFO"
	.sectionflags	@""
	.align	4


	//----- nvinfo : EIATTR_CUDA_API_VERSION
	.align		4
        /*0000*/ 	.byte	0x04, 0x37
        /*0002*/ 	.short	(.L_390 - .L_389)
.L_389:
        /*0004*/ 	.word	0x00000082


	//----- nvinfo : EIATTR_KPARAM_INFO
	.align		4
.L_390:
        /*0008*/ 	.byte	0x04, 0x17
        /*000a*/ 	.short	(.L_392 - .L_391)
.L_391:
        /*000c*/ 	.word	0x00000000
        /*0010*/ 	.short	0x0000
        /*0012*/ 	.short	0x0000
        /*0014*/ 	.byte	0x00, 0xf0, 0x01, 0x28


	//----- nvinfo : EIATTR_SPARSE_MMA_MASK
	.align		4
.L_392:
        /*0018*/ 	.byte	0x03, 0x50
        /*001a*/ 	.short	0x0000


	//----- nvinfo : EIATTR_MAXREG_COUNT
	.align		4
        /*001c*/ 	.byte	0x03, 0x1b
        /*001e*/ 	.short	0x00a8


	//----- nvinfo : EIATTR_MERCURY_ISA_VERSION
	.align		4
        /*0020*/ 	.byte	0x03, 0x5f
        /*0022*/ 	.short	0x0101


	//----- nvinfo : EIATTR_VRC_CTA_INIT_COUNT
	.align		4
        /*0024*/ 	.byte	0x02, 0x4a
	.zero		1
	.zero		1


	//----- nvinfo : EIATTR_EXIT_INSTR_OFFSETS
	.align		4
        /*0028*/ 	.byte	0x04, 0x1c
        /*002a*/ 	.short	(.L_394 - .L_393)


	//   ....[0]....
.L_393:
        /*002c*/ 	.word	0x00000010


	//----- nvinfo : EIATTR_MAX_THREADS
	.align		4
.L_394:
        /*0030*/ 	.byte	0x04, 0x05
        /*0032*/ 	.short	(.L_396 - .L_395)
.L_395:
        /*0034*/ 	.word	0x00000180
        /*0038*/ 	.word	0x00000001
        /*003c*/ 	.word	0x00000001


	//----- nvinfo : EIATTR_CBANK_PARAM_SIZE
	.align		4
.L_396:
        /*0040*/ 	.byte	0x03, 0x19
        /*0042*/ 	.short	0x0a00


	//----- nvinfo : EIATTR_PARAM_CBANK
	.align		4
        /*0044*/ 	.byte	0x04, 0x0a
        /*0046*/ 	.short	(.L_398 - .L_397)
	.align		4
.L_397:
        /*0048*/ 	.word	index@(.nv.constant0._ZN7cutlass13device_kernelIN5flash11enable_sm90INS1_16FlashAttnFwdSm90INS1_25CollectiveMainloopFwdSm90ILi2EN4cute5tupleIJNS5_1CILi1EEES8_S8_EEENS6_IJNS7_ILi64EEESA_SA_EEELi512ENS_10bfloat16_tEfNS_4arch4Sm90ELb0ELb0ELb1ELb0ELb0ELb0ELb0ELb0ELb0ELb1ELb1ELb0EEENS1_21CollectiveEpilogueFwdINS6_IJSA_NS7_ILi512EEESA_EEES9_SC_SE_Li256ELb0ELb1ELb1ELb0EEENS1_19SingleTileSchedulerILb0ELb1ELb1ELi64EEEEEEEEEvNT_6ParamsE)
        /*004c*/ 	.short	0x0380
        /*004e*/ 	.short	0x0a00


	//----- nvinfo : EIATTR_SW_WAR
	.align		4
.L_398:
        /*0050*/ 	.byte	0x04, 0x36
        /*0052*/ 	.short	(.L_400 - .L_399)
.L_399:
        /*0054*/ 	.word	0x00000008
.L_400:


//--------------------- .nv.info._ZN7cutlass13device_kernelIN5flash11enable_sm90INS1_16FlashAttnFwdSm90INS1_25CollectiveMainloopFwdSm90ILi2EN4cute5tupleIJNS5_1CILi1EEES8_S8_EEENS6_IJNS7_ILi64EEESA_SA_EEELi512ENS_10bfloat16_tEfNS_4arch4Sm90ELb0ELb0ELb1ELb0ELb0ELb0ELb1ELb0ELb0ELb1ELb1ELb0EEENS1_21CollectiveEpilogueFwdINS6_IJSA_NS7_ILi512EEESA_EEES9_SC_SE_Li256ELb0ELb1ELb1ELb0EEENS1_19SingleTileSchedulerILb0ELb1ELb1ELi64EEEEEEEEEvNT_6ParamsE --------------------------
	.section	.nv.info._ZN7cutlass13device_kernelIN5flash11enable_sm90INS1_16FlashAttnFwdSm90INS1_25CollectiveMainloopFwdSm90ILi2EN4cute5tupleIJNS5_1CILi1EEES8_S8_EEENS6_IJNS7_ILi64EEESA_SA_EEELi512ENS_10bfloat16_tEfNS_4arch4Sm90ELb0ELb0ELb1ELb0ELb0ELb0ELb1ELb0ELb0ELb1ELb1ELb0EEENS1_21CollectiveEpilogueFwdINS6_IJSA_NS7_ILi512EEESA_EEES9_SC_SE_Li256ELb0ELb1ELb1ELb0EEENS1_19SingleTileSchedulerILb0ELb1ELb1ELi64EEEEEEEEEvNT_6ParamsE,"",@"SHT_CUDA_INFO"
	.sectionflags	@""
	.align	4


	//----- nvinfo : EIATTR_CUDA_API_VERSION
	.align		4
        /*0000*/ 	.byte	0x04, 0x37
        /*0002*/ 	.short	(.L_402 - .L_401)
.L_401:
        /*0004*/ 	.word	0x00000082


	//----- nvinfo : EIATTR_KPARAM_INFO
	.align		4
.L_402:
        /*0008*/ 	.byte	0x04, 0x17
        /*000a*/ 	.short	(.L_404 - .L_403)
.L_403:
        /*000c*/ 	.word	0x00000000
        /*0010*/ 	.short	0x0000
        /*0012*/ 	.short	0x0000
        /*0014*/ 	.byte	0x00, 0xf0, 0x01, 0x2c


	//----- nvinfo : EIATTR_SPARSE_MMA_MASK
	.align		4
.L_404:
        /*0018*/ 	.byte	0x03, 0x50
        /*001a*/ 	.short	0x0000


	//----- nvinfo : EIATTR_MAXREG_COUNT
	.align		4
        /*001c*/ 	.byte	0x03, 0x1b
        /*001e*/ 	.short	0x00a8


	//----- nvinfo : EIATTR_MERCURY_ISA_VERSION
	.align		4
        /*0020*/ 	.byte	0x03, 0x5f
        /*0022*/ 	.short	0x0101


	//----- nvinfo : EIATTR_VRC_CTA_INIT_COUNT
	.align		4
        /*0024*/ 	.byte	0x02, 0x4a
	.zero		1
	.zero		1


	//----- nvinfo : EIATTR_EXIT_INSTR_OFFSETS
	.align		4
        /*0028*/ 	.byte	0x04, 0x1c
        /*002a*/ 	.short	(.L_406 - .L_405)


	//   ....[0]....
.L_405:
        /*002c*/ 	.word	0x00000010


	//----- nvinfo : EIATTR_MAX_THREADS
	.align		4
.L_406:
        /*0030*/ 	.byte	0x04, 0x05
        /*0032*/ 	.short	(.L_408 - .L_407)
.L_407:
        /*0034*/ 	.word	0x00000180
        /*0038*/ 	.word	0x00000001
        /*003c*/ 	.word	0x00000001


	//----- nvinfo : EIATTR_CBANK_PARAM_SIZE
	.align		4
.L_408:
        /*0040*/ 	.byte	0x03, 0x19
        /*0042*/ 	.short	0x0b00


	//----- nvinfo : EIATTR_PARAM_CBANK
	.align		4
        /*0044*/ 	.byte	0x04, 0x0a
        /*0046*/ 	.short	(.L_410 - .L_409)
	.align		4
.L_409:
        /*0048*/ 	.word	index@(.nv.constant0._ZN7cutlass13device_kernelIN5flash11enable_sm90INS1_16FlashAttnFwdSm90INS1_25CollectiveMainloopFwdSm90ILi2EN4cute5tupleIJNS5_1CILi1EEES8_S8_EEENS6_IJNS7_ILi64EEESA_SA_EEELi512ENS_10bfloat16_tEfNS_4arch4Sm90ELb0ELb0ELb1ELb0ELb0ELb0ELb1ELb0ELb0ELb1ELb1ELb0EEENS1_21CollectiveEpilogueFwdINS6_IJSA_NS7_ILi512EEESA_EEES9_SC_SE_Li256ELb0ELb1ELb1ELb0EEENS1_19SingleTileSchedulerILb0ELb1ELb1ELi64EEEEEEEEEvNT_6ParamsE)
        /*004c*/ 	.short	0x0380
        /*004e*/ 	.short	0x0b00


	//----- nvinfo : EIATTR_SW_WAR
	.align		4
.L_410:
        /*0050*/ 	.byte	0x04, 0x36
        /*0052*/ 	.short	(.L_412 - .L_411)
.L_411:
        /*0054*/ 	.word	0x00000008
.L_412:


//--------------------- .nv.info._ZN7cutlass13device_kernelIN5flash11enable_sm90INS1_16FlashAttnFwdSm90INS1_25CollectiveMainloopFwdSm90ILi2EN4cute5tupleIJNS5_1CILi1EEES8_S8_EEENS6_IJNS7_ILi64EEESA_SA_EEELi512ENS_10bfloat16_tEfNS_4arch4Sm90ELb0ELb0ELb1ELb1ELb0ELb0ELb0ELb0ELb0ELb1ELb1ELb0EEENS1_21CollectiveEpilogueFwdINS6_IJSA_NS7_ILi512EEESA_EEES9_SC_SE_Li256ELb1ELb1ELb1ELb0EEENS1_36VarlenDynamicPersistentTileSchedulerILi64ELi64ELi256ELi128ELb1ELb1ELb1ELb0ELb1ELb1EEEEEEEEEvNT_6ParamsE --------------------------
	.section	.nv.info._ZN7cutlass13device_kernelIN5flash11enable_sm90INS1_16FlashAttnFwdSm90INS1_25CollectiveMainloopFwdSm90ILi2EN4cute5tupleIJNS5_1CILi1EEES8_S8_EEENS6_IJNS7_ILi64EEESA_SA_EEELi512ENS_10bfloat16_tEfNS_4arch4Sm90ELb0ELb0ELb1ELb1ELb0ELb0ELb0ELb0ELb0ELb1ELb1ELb0EEENS1_21CollectiveEpilogueFwdINS6_IJSA_NS7_ILi512EEESA_EEES9_SC_SE_Li256ELb1ELb1ELb1ELb0EEENS1_36VarlenDynamicPersistentTileSchedulerILi64ELi64ELi256ELi128ELb1ELb1ELb1ELb0ELb1ELb1EEEEEEEEEvNT_6ParamsE,"",@"SHT_CUDA_INFO"
	.sectionflags	@""
	.align	4


	//----- nvinfo : EIATTR_CUDA_API_VERSION
	.align		4
        /*0000*/ 	.byte	0x04, 0x37
        /*0002*/ 	.short	(.L_414 - .L_413)
.L_413:
        /*0004*/ 	.word	0x00000082


	//----- nvinfo : EIATTR_KPARAM_INFO
	.align		4
.L_414:
        /*0008*/ 	.byte	0x04, 0x17
        /*000a*/ 	.short	(.L_416 - .L_415)
.L_415:
        /*000c*/ 	.word	0x00000000
        /*0010*/ 	.short	0x0000
        /*0012*/ 	.short	0x0000
        /*0014*/ 	.byte	0x00, 0xf0, 0x01, 0x2a


	//----- nvinfo : EIATTR_SPARSE_MMA_MASK
	.align		4
.L_416:
        /*0018*/ 	.byte	0x03, 0x50
        /*001a*/ 	.short	0x0000


	//----- nvinfo : EIATTR_MAXREG_COUNT
	.align		4
        /*001c*/ 	.byte	0x03, 0x1b
        /*001e*/ 	.short	0x00a8


	//----- nvinfo : EIATTR_MERCURY_ISA_VERSION
	.align		4
        /*0020*/ 	.byte	0x03, 0x5f
        /*0022*/ 	.short	0x0101


	//----- nvinfo : EIATTR_VRC_CTA_INIT_COUNT
	.align		4
        /*0024*/ 	.byte	0x02, 0x4a
	.zero		1
	.zero		1


	//----- nvinfo : EIATTR_EXIT_INSTR_OFFSETS
	.align		4
        /*0028*/ 	.byte	0x04, 0x1c
        /*002a*/ 	.short	(.L_418 - .L_417)


	//   ....[0]....
.L_417:
        /*002c*/ 	.word	0x00000010


	//----- nvinfo : EIATTR_MAX_THREADS
	.align		4
.L_418:
        /*0030*/ 	.byte	0x04, 0x05
        /*0032*/ 	.short	(.L_420 - .L_419)
.L_419:
        /*0034*/ 	.word	0x00000180
        /*0038*/ 	.word	0x00000001
        /*003c*/ 	.word	0x00000001


	//----- nvinfo : EIATTR_CBANK_PARAM_SIZE
	.align		4
.L_420:
        /*0040*/ 	.byte	0x03, 0x19
        /*0042*/ 	.short	0x0a80


	//----- nvinfo : EIATTR_PARAM_CBANK
	.align		4
        /*0044*/ 	.byte	0x04, 0x0a
        /*0046*/ 	.short	(.L_422 - .L_421)
	.align		4
.L_421:
        /*0048*/ 	.word	index@(.nv.constant0._ZN7cutlass13device_kernelIN5flash11enable_sm90INS1_16FlashAttnFwdSm90INS1_25CollectiveMainloopFwdSm90ILi2EN4cute5tupleIJNS5_1CILi1EEES8_S8_EEENS6_IJNS7_ILi64EEESA_SA_EEELi512ENS_10bfloat16_tEfNS_4arch4Sm90ELb0ELb0ELb1ELb1ELb0ELb0ELb0ELb0ELb0ELb1ELb1ELb0EEENS1_21CollectiveEpilogueFwdINS6_IJSA_NS7_ILi512EEESA_EEES9_SC_SE_Li256ELb1ELb1ELb1ELb0EEENS1_36VarlenDynamicPersistentTileSchedulerILi64ELi64ELi256ELi128ELb1ELb1ELb1ELb0ELb1ELb1EEEEEEEEEvNT_6ParamsE)
        /*004c*/ 	.short	0x0380
        /*004e*/ 	.short	0x0a80


	//----- nvinfo : EIATTR_SW_WAR
	.align		4
.L_422:
        /*0050*/ 	.byte	0x04, 0x36
        /*0052*/ 	.short	(.L_424 - .L_423)
.L_423:
        /*0054*/ 	.word	0x00000008
.L_424:


//--------------------- .nv.info._ZN7cutlass13device_kernelIN5flash11enable_sm90INS1_16FlashAttnFwdSm90INS1_25CollectiveMainloopFwdSm90ILi2EN4cute5tupleIJNS5_1CILi1EEES8_S8_EEENS6_IJNS7_ILi64EEESA_SA_EEELi512ENS_10bfloat16_tEfNS_4arch4Sm90ELb0ELb0ELb1ELb1ELb0ELb1ELb0ELb0ELb0ELb1ELb1ELb0EEENS1_21CollectiveEpilogueFwdINS6_IJSA_NS7_ILi512EEESA_EEES9_SC_SE_Li256ELb1ELb1ELb1ELb0EEENS1_36VarlenDynamicPersistentTileSchedulerILi64ELi64ELi256ELi128ELb1ELb1ELb1ELb0ELb1ELb1EEEEEEEEEvNT_6ParamsE --------------------------
	.section	.nv.info._ZN7cutlass13device_kernelIN5flash11enable_sm90INS1_16FlashAttnFwdSm90INS1_25CollectiveMainloopFwdSm90ILi2EN4cute5tupleIJNS5_1CILi1EEES8_S8_EEENS6_IJNS7_ILi64EEESA_SA_EEELi512ENS_10bfloat16_tEfNS_4arch4Sm90ELb0ELb0ELb1ELb1ELb0ELb1ELb0ELb0ELb0ELb1ELb1ELb0EEENS1_21CollectiveEpilogueFwdINS6_IJSA_NS7_ILi512EEESA_EEES9_SC_SE_Li256ELb1ELb1ELb1ELb0EEENS1_36VarlenDynamicPersistentTileSchedulerILi64ELi64ELi256ELi128ELb1ELb1ELb1ELb0ELb1ELb1EEEEEEEEEvNT_6ParamsE,"",@"SHT_CUDA_INFO"
	.sectionflags	@""
	.align	4


	//----- nvinfo : EIATTR_CUDA_API_VERSION
	.align		4
        /*0000*/ 	.byte	0x04, 0x37
        /*0002*/ 	.short	(.L_426 - .L_425)
.L_425:
        /*0004*/ 	.word	0x00000082


	//----- nvinfo : EIATTR_KPARAM_INFO
	.align		4
.L_426:
        /*0008*/ 	.byte	0x04, 0x17
        /*000a*/ 	.short	(.L_428 - .L_427)
.L_427:
        /*000c*/ 	.word	0x00000000
        /*0010*/ 	.short	0x0000
        /*0012*/ 	.short	0x0000
        /*0014*/ 	.byte	0x00, 0xf0, 0x01, 0x2a


	//----- nvinfo : EIATTR_SPARSE_MMA_MASK
	.align		4
.L_428:
        /*0018*/ 	.byte	0x03, 0x50
        /*001a*/ 	.short	0x0000


	//----- nvinfo : EIATTR_MAXREG_COUNT
	.align		4
        /*001c*/ 	.byte	0x03, 0x1b
        /*001e*/ 	.short	0x00a8


	//----- nvinfo : EIATTR_MERCURY_ISA_VERSION
	.align		4
        /*0020*/ 	.byte	0x03, 0x5f
        /*0022*/ 	.short	0x0101


	//----- nvinfo : EIATTR_VRC_CTA_INIT_COUNT
	.align		4
        /*0024*/ 	.byte	0x02, 0x4a
	.zero		1
	.zero		1


	//----- nvinfo : EIATTR_EXIT_INSTR_OFFSETS
	.align		4
        /*0028*/ 	.byte	0x04, 0x1c
        /*002a*/ 	.short	(.L_430 - .L_429)


	//   ....[0]....
.L_429:
        /*002c*/ 	.word	0x00000010


	//----- nvinfo : EIATTR_MAX_THREADS
	.align		4
.L_430:
        /*0030*/ 	.byte	0x04, 0x05
        /*0032*/ 	.short	(.L_432 - .L_431)
.L_431:
        /*0034*/ 	.word	0x00000180
        /*0038*/ 	.word	0x00000001
        /*003c*/ 	.word	0x00000001


	//----- nvinfo : EIATTR_CBANK_PARAM_SIZE
	.align		4
.L_432:
        /*0040*/ 	.byte	0x03, 0x19
        /*0042*/ 	.short	0x0a80


	//----- nvinfo : EIATTR_PARAM_CBANK
	.align		4
        /*0044*/ 	.byte	0x04, 0x0a
        /*0046*/ 	.short	(.L_434 - .L_433)
	.align		4
.L_433:
        /*0048*/ 	.word	index@(.nv.constant0._ZN7cutlass13device_kernelIN5flash11enable_sm90INS1_16FlashAttnFwdSm90INS1_25CollectiveMainloopFwdSm90ILi2EN4cute5tupleIJNS5_1CILi1EEES8_S8_EEENS6_IJNS7_ILi64EEESA_SA_EEELi512ENS_10bfloat16_tEfNS_4arch4Sm90ELb0ELb0ELb1ELb1ELb0ELb1ELb0ELb0ELb0ELb1ELb1ELb0EEENS1_21CollectiveEpilogueFwdINS6_IJSA_NS7_ILi512EEESA_EEES9_SC_SE_Li256ELb1ELb1ELb1ELb0EEENS1_36VarlenDynamicPersistentTileSchedulerILi64ELi64ELi256ELi128ELb1ELb1ELb1ELb0ELb1ELb1EEEEEEEEEvNT_6ParamsE)
        /*004c*/ 	.short	0x0380
        /*004e*/ 	.short	0x0a80


	//----- nvinfo : EIATTR_SW_WAR
	.align		4
.L_434:
        /*0050*/ 	.byte	0x04, 0x36
        /*0052*/ 	.short	(.L_436 - .L_435)
.L_435:
        /*0054*/ 	.word	0x00000008
.L_436:


//--------------------- .nv.info._ZN7cutlass13device_kernelIN5flash11enable_sm90INS1_16FlashAttnFwdSm90INS1_25CollectiveMainloopFwdSm90ILi2EN4cute5tupleIJNS5_1CILi1EEES8_S8_EEENS6_IJNS7_ILi64EEESA_SA_EEELi512ENS_10bfloat16_tEfNS_4arch4Sm90ELb0ELb0ELb1ELb1ELb0ELb0ELb1ELb0ELb0ELb1ELb1ELb0EEENS1_21CollectiveEpilogueFwdINS6_IJSA_NS7_ILi512EEESA_EEES9_SC_SE_Li256ELb1ELb1ELb1ELb0EEENS1_36VarlenDynamicPersistentTileSchedulerILi64ELi64ELi256ELi128ELb1ELb1ELb1ELb0ELb1ELb1EEEEEEEEEvNT_6ParamsE --------------------------
	.section	.nv.info._ZN7cutlass13device_kernelIN5flash11enable_sm90INS1_16FlashAttnFwdSm90INS1_25CollectiveMainloopFwdSm90ILi2EN4cute5tupleIJNS5_1CILi1EEES8_S8_EEENS6_IJNS7_ILi64EEESA_SA_EEELi512ENS_10bfloat16_tEfNS_4arch4Sm90ELb0ELb0ELb1ELb1ELb0ELb0ELb1ELb0ELb0ELb1ELb1ELb0EEENS1_21CollectiveEpilogueFwdINS6_IJSA_NS7_ILi512EEESA_EEES9_SC_SE_Li256ELb1ELb1ELb1ELb0EEENS1_36VarlenDynamicPersistentTileSchedulerILi64ELi64ELi256ELi128ELb1ELb1ELb1ELb0ELb1ELb1EEEEEEEEEvNT_6ParamsE,"",@"SHT_CUDA_INFO"
	.sectionflags	@""
	.align	4


	//----- nvinfo : EIATTR_CUDA_API_VERSION
	.align		4
        /*0000*/ 	.byte	0x04, 0x37
        /*0002*/ 	.short	(.L_438 - .L_437)
.L_437:
        /*0004*/ 	.word	0x00000082


	//----- nvinfo : EIATTR_KPARAM_INFO
	.align		4
.L_438:
        /*0008*/ 	.byte	0x04, 0x17
        /*000a*/ 	.short	(.L_440 - .L_439)
.L_439:
        /*000c*/ 	.word	0x00000000
        /*0010*/ 	.short	0x0000
        /*0012*/ 	.short	0x0000
        /*0014*/ 	.byte	0x00, 0xf0, 0x01, 0x2e


	//----- nvinfo : EIATTR_SPARSE_MMA_MASK
	.align		4
.L_440:
        /*0018*/ 	.byte	0x03, 0x50
        /*001a*/ 	.short	0x0000


	//----- nvinfo : EIATTR_MAXREG_COUNT
	.align		4
        /*001c*/ 	.byte	0x03, 0x1b
        /*001e*/ 	.short	0x00a8


	//----- nvinfo : EIATTR_MERCURY_ISA_VERSION
	.align		4
        /*0020*/ 	.byte	0x03, 0x5f
        /*0022*/ 	.short	0x0101


	//----- nvinfo : EIATTR_VRC_CTA_INIT_COUNT
	.align		4
        /*0024*/ 	.byte	0x02, 0x4a
	.zero		1
	.zero		1


	//----- nvinfo : EIATTR_EXIT_INSTR_OFFSETS
	.align		4
        /*0028*/ 	.byte	0x04, 0x1c
        /*002a*/ 	.short	(.L_442 - .L_441)


	//   ....[0]....
.L_441:
        /*002c*/ 	.word	0x00000010


	//----- nvinfo : EIATTR_MAX_THREADS
	.align		4
.L_442:
        /*0030*/ 	.byte	0x04, 0x05
        /*0032*/ 	.short	(.L_444 - .L_443)
.L_443:
        /*0034*/ 	.word	0x00000180
        /*0038*/ 	.word	0x00000001
        /*003c*/ 	.word	0x00000001


	//----- nvinfo : EIATTR_CBANK_PARAM_SIZE
	.align		4
.L_444:
        /*0040*/ 	.byte	0x03, 0x19
        /*0042*/ 	.short	0x0b80


	//----- nvinfo : EIATTR_PARAM_CBANK
	.align		4
        /*0044*/ 	.byte	0x04, 0x0a
        /*0046*/ 	.short	(.L_446 - .L_445)
	.align		4
.L_445:
        /*0048*/ 	.word	index@(.nv.constant0._ZN7cutlass13device_kernelIN5flash11enable_sm90INS1_16FlashAttnFwdSm90INS1_25CollectiveMainloopFwdSm90ILi2EN4cute5tupleIJNS5_1CILi1EEES8_S8_EEENS6_IJNS7_ILi64EEESA_SA_EEELi512ENS_10bfloat16_tEfNS_4arch4Sm90ELb0ELb0ELb1ELb1ELb0ELb0ELb1ELb0ELb0ELb1ELb1ELb0EEENS1_21CollectiveEpilogueFwdINS6_IJSA_NS7_ILi512EEESA_EEES9_SC_SE_Li256ELb1ELb1ELb1ELb0EEENS1_36VarlenDynamicPersistentTileSchedulerILi64ELi64ELi256ELi128ELb1ELb1ELb1ELb0ELb1ELb1EEEEEEEEEvNT_6ParamsE)
        /*004c*/ 	.short	0x0380
        /*004e*/ 	.short	0x0b80


	//----- nvinfo : EIATTR_SW_WAR
	.align		4
.L_446:
        /*0050*/ 	.byte	0x04, 0x36
        /*0052*/ 	.short	(.L_448 - .L_447)
.L_447:
        /*0054*/ 	.word	0x00000008
.L_448:


//--------------------- .nv.info._ZN7cutlass13device_kernelIN5flash11enable_sm90INS1_16FlashAttnFwdSm90INS1_25CollectiveMainloopFwdSm90ILi2EN4cute5tupleIJNS5_1CILi1EEES8_S8_EEENS6_IJNS7_ILi64EEESA_SA_EEELi512ENS_10bfloat16_tEfNS_4arch4Sm90ELb0ELb0ELb1ELb1ELb0ELb1ELb1ELb0ELb0ELb1ELb1ELb0EEENS1_21CollectiveEpilogueFwdINS6_IJSA_NS7_ILi512EEESA_EEES9_SC_SE_Li256ELb1ELb1ELb1ELb0EEENS1_36VarlenDynamicPersistentTileSchedulerILi64ELi64ELi256ELi128ELb1ELb1ELb1ELb0ELb1ELb1EEEEEEEEEvNT_6ParamsE --------------------------
	.section	.nv.info._ZN7cutlass13device_kernelIN5flash11enable_sm90INS1_16FlashAttnFwdSm90INS1_25CollectiveMainloopFwdSm90ILi2EN4cute5tupleIJNS5_1CILi1EEES8_S8_EEENS6_IJNS7_ILi64EEESA_SA_EEELi512ENS_10bfloat16_tEfNS_4arch4Sm90ELb0ELb0ELb1ELb1ELb0ELb1ELb1ELb0ELb0ELb1ELb1ELb0EEENS1_21CollectiveEpilogueFwdINS6_IJSA_NS7_ILi512EEESA_EEES9_SC_SE_Li256ELb1ELb1ELb1ELb0EEENS1_36VarlenDynamicPersistentTileSchedulerILi64ELi64ELi256ELi128ELb1ELb1ELb1ELb0ELb1ELb1EEEEEEEEEvNT_6ParamsE,"",@"SHT_CUDA_INFO"
	.sectionflags	@""
	.align	4


	//----- nvinfo : EIATTR_CUDA_API_VERSION
	.align		4
        /*0000*/ 	.byte	0x04, 0x37
        /*0002*/ 	.short	(.L_450 - .L_449)
.L_449:
        /*0004*/ 	.word	0x00000082


	//----- nvinfo : EIATTR_KPARAM_INFO
	.align		4
.L_450:
        /*0008*/ 	.byte	0x04, 0x17
        /*000a*/ 	.short	(.L_452 - .L_451)
.L_451:
        /*000c*/ 	.word	0x00000000
        /*0010*/ 	.short	0x0000
        /*0012*/ 	.short	0x0000
        /*0014*/ 	.byte	0x00, 0xf0, 0x01, 0x2e


	//----- nvinfo : EIATTR_SPARSE_MMA_MASK
	.align		4
.L_452:
        /*0018*/ 	.byte	0x03, 0x50
        /*001a*/ 	.short	0x0000


	//----- nvinfo : EIATTR_MAXREG_COUNT
	.align		4
        /*001c*/ 	.byte	0x03, 0x1b
        /*001e*/ 	.short	0x00a8


	//----- nvinfo : EIATTR_MERCURY_ISA_VERSION
	.align		4
        /*0020*/ 	.byte	0x03, 0x5f
        /*0022*/ 	.short	0x0101


	//----- nvinfo : EIATTR_VRC_CTA_INIT_COUNT
	.align		4
        /*0024*/ 	.byte	0x02, 0x4a
	.zero		1
	.zero		1


	//----- nvinfo : EIATTR_EXIT_INSTR_OFFSETS
	.align		4
        /*0028*/ 	.byte	0x04, 0x1c
        /*002a*/ 	.short	(.L_454 - .L_453)


	//   ....[0]....
.L_453:
        /*002c*/ 	.word	0x00000010


	//----- nvinfo : EIATTR_MAX_THREADS
	.align		4
.L_454:
        /*0030*/ 	.byte	0x04, 0x05
        /*0032*/ 	.short	(.L_456 - .L_455)
.L_455:
        /*0034*/ 	.word	0x00000180
        /*0038*/ 	.word	0x00000001
        /*003c*/ 	.word	0x00000001


	//----- nvinfo : EIATTR_CBANK_PARAM_SIZE
	.align		4
.L_456:
        /*0040*/ 	.byte	0x03, 0x19
        /*0042*/ 	.short	0x0b80


	//----- nvinfo : EIATTR_PARAM_CBANK
	.align		4
        /*0044*/ 	.byte	0x04, 0x0a
        /*0046*/ 	.short	(.L_458 - .L_457)
	.align		4
.L_457:
        /*0048*/ 	.word	index@(.nv.constant0._ZN7cutlass13device_kernelIN5flash11enable_sm90INS1_16FlashAttnFwdSm90INS1_25CollectiveMainloopFwdSm90ILi2EN4cute5tupleIJNS5_1CILi1EEES8_S8_EEENS6_IJNS7_ILi64EEESA_SA_EEELi512ENS_10bfloat16_tEfNS_4arch4Sm90ELb0ELb0ELb1ELb1ELb0ELb1ELb1ELb0ELb0ELb1ELb1ELb0EEENS1_21CollectiveEpilogueFwdINS6_IJSA_NS7_ILi512EEESA_EEES9_SC_SE_Li256ELb1ELb1ELb1ELb0EEENS1_36VarlenDynamicPersistentTileSchedulerILi64ELi64ELi256ELi128ELb1ELb1ELb1ELb0ELb1ELb1EEEEEEEEEvNT_6ParamsE)
        /*004c*/ 	.short	0x0380
        /*004e*/ 	.short	0x0b80


	//----- nvinfo : EIATTR_SW_WAR
	.align		4
.L_458:
        /*0050*/ 	.byte	0x04, 0x36
        /*0052*/ 	.short	(.L_460 - .L_459)
.L_459:
        /*0054*/ 	.word	0x00000008
.L_460:


//--------------------- .nv.info._ZN7cutlass13device_kernelIN5flash11enable_sm90INS1_16FlashAttnFwdSm90INS1_25CollectiveMainloopFwdSm90ILi2EN4cute5tupleIJNS5_1CILi1EEES8_S8_EEENS6_IJNS7_ILi64EEESA_SA_EEELi512ENS_10bfloat16_tEfNS_4arch4Sm90ELb0ELb1ELb1ELb0ELb0ELb0ELb0ELb0ELb0ELb1ELb1ELb0EEENS1_21CollectiveEpilogueFwdINS6_IJSA_NS7_ILi512EEESA_EEES9_SC_SE_Li256ELb0ELb1ELb1ELb0EEENS1_19SingleTileSchedulerILb0ELb1ELb1ELi64EEEEEEEEEvNT_6ParamsE --------------------------
	.section	.nv.info._ZN7cutlass13device_kernelIN5flash11enable_sm90INS1_16FlashAttnFwdSm90INS1_25CollectiveMainloopFwdSm90ILi2EN4cute5tupleIJNS5_1CILi1EEES8_S8_EEENS6_IJNS7_ILi64EEESA_SA_EEELi512ENS_10bfloat16_tEfNS_4arch4Sm90ELb0ELb1ELb1ELb0ELb0ELb0ELb0ELb0ELb0ELb1ELb1ELb0EEENS1_21CollectiveEpilogueFwdINS6_IJSA_NS7_ILi512EEESA_EEES9_SC_SE_Li256ELb0ELb1ELb1ELb0EEENS1_19SingleTileSchedulerILb0ELb1ELb1ELi64EEEEEEEEEvNT_6ParamsE,"",@"SHT_CUDA_INFO"
	.sectionflags	@""
	.align	4


	//----- nvinfo : EIATTR_CUDA_API_VERSION
	.align		4
        /*0000*/ 	.byte	0x04, 0x37
        /*0002*/ 	.short	(.L_462 - .L_461)
.L_461:
        /*0004*/ 	.word	0x00000082


	//----- nvinfo : EIATTR_KPARAM_INFO
	.align		4
.L_462:
        /*0008*/ 	.byte	0x04, 0x17
        /*000a*/ 	.short	(.L_464 - .L_463)
.L_463:
        /*000c*/ 	.word	0x00000000
        /*0010*/ 	.short	0x0000
        /*0012*/ 	.short	0x0000
        /*0014*/ 	.byte	0x00, 0xf0, 0x01, 0x28


	//----- nvinfo : EIATTR_SPARSE_MMA_MASK
	.align		4
.L_464:
        /*0018*/ 	.byte	0x03, 0x50
        /*001a*/ 	.short	0x0000


	//----- nvinfo : EIATTR_MAXREG_COUNT
	.align		4
        /*001c*/ 	.byte	0x03, 0x1b
        /*001e*/ 	.short	0x00a8


	//----- nvinfo : EIATTR_MERCURY_ISA_VERSION
	.align		4
        /*0020*/ 	.byte	0x03, 0x5f
        /*0022*/ 	.short	0x0101


	//----- nvinfo : EIATTR_VRC_CTA_INIT_COUNT
	.align		4
        /*0024*/ 	.byte	0x02, 0x4a
	.zero		1
	.zero		1


	//----- nvinfo : EIATTR_EXIT_INSTR_OFFSETS
	.align		4
        /*0028*/ 	.byte	0x04, 0x1c
        /*002a*/ 	.short	(.L_466 - .L_465)


	//   ....[0]....
.L_465:
        /*002c*/ 	.word	0x00000010


	//----- nvinfo : EIATTR_MAX_THREADS
	.align		4
.L_466:
        /*0030*/ 	.byte	0x04, 0x05
        /*0032*/ 	.short	(.L_468 - .L_467)
.L_467:
        /*0034*/ 	.word	0x00000180
        /*0038*/ 	.word	0x00000001
        /*003c*/ 	.word	0x00000001


	//----- nvinfo : EIATTR_CBANK_PARAM_SIZE
	.align		4
.L_468:
        /*0040*/ 	.byte	0x03, 0x19
        /*0042*/ 	.short	0x0a00


	//----- nvinfo : EIATTR_PARAM_CBANK
	.align		4
        /*0044*/ 	.byte	0x04, 0x0a
        /*0046*/ 	.short	(.L_470 - .L_469)
	.align		4
.L_469:
        /*0048*/ 	.word	index@(.nv.constant0._ZN7cutlass13device_kernelIN5flash11enable_sm90INS1_16FlashAttnFwdSm90INS1_25CollectiveMainloopFwdSm90ILi2EN4cute5tupleIJNS5_1CILi1EEES8_S8_EEENS6_IJNS7_ILi64EEESA_SA_EEELi512ENS_10bfloat16_tEfNS_4arch4Sm90ELb0ELb1ELb1ELb0ELb0ELb0ELb0ELb0ELb0ELb1ELb1ELb0EEENS1_21CollectiveEpilogueFwdINS6_IJSA_NS7_ILi512EEESA_EEES9_SC_SE_Li256ELb0ELb1ELb1ELb0EEENS1_19SingleTileSchedulerILb0ELb1ELb1ELi64EEEEEEEEEvNT_6ParamsE)
        /*004c*/ 	.short	0x0380
        /*004e*/ 	.short	0x0a00


	//----- nvinfo : EIATTR_SW_WAR
	.align		4
.L_470:
        /*0050*/ 	.byte	0x04, 0x36
        /*0052*/ 	.short	(.L_472 - .L_471)
.L_471:
        /*0054*/ 	.word	0x00000008
.L_472:


//--------------------- .nv.info._ZN7cutlass13device_kernelIN5flash11enable_sm90INS1_16FlashAttnFwdSm90INS1_25CollectiveMainloopFwdSm90ILi2EN4cute5tupleIJNS5_1CILi1EEES8_S8_EEENS6_IJNS7_ILi64EEESA_SA_EEELi512ENS_10bfloat16_tEfNS_4arch4Sm90ELb0ELb1ELb1ELb0ELb0ELb0ELb1ELb0ELb0ELb1ELb1ELb0EEENS1_21CollectiveEpilogueFwdINS6_IJSA_NS7_ILi512EEESA_EEES9_SC_SE_Li256ELb0ELb1ELb1ELb0EEENS1_19SingleTileSchedulerILb0ELb1ELb1ELi64EEEEEEEEEvNT_6ParamsE --------------------------
	.section	.nv.info._ZN7cutlass13device_kernelIN5flash11enable_sm90INS1_16FlashAttnFwdSm90INS1_25CollectiveMainloopFwdSm90ILi2EN4cute5tupleIJNS5_1CILi1EEES8_S8_EEENS6_IJNS7_ILi64EEESA_SA_EEELi512ENS_10bfloat16_tEfNS_4arch4Sm90ELb0ELb1ELb1ELb0ELb0ELb0ELb1ELb0ELb0ELb1ELb1ELb0EEENS1_21CollectiveEpilogueFwdINS6_IJSA_NS7_ILi512EEESA_EEES9_SC_SE_Li256ELb0ELb1ELb1ELb0EEENS1_19SingleTileSchedulerILb0ELb1ELb1ELi64EEEEEEEEEvNT_6ParamsE,"",@"SHT_CUDA_INFO"
	.sectionflags	@""
	.align	4


	//----- nvinfo : EIATTR_CUDA_API_VERSION
	.align		4
        /*0000*/ 	.byte	0x04, 0x37
        /*0002*/ 	.short	(.L_474 - .L_473)
.L_473:
        /*0004*/ 	.word	0x00000082


	//----- nvinfo : EIATTR_KPARAM_INFO
	.align		4
.L_474:
        /*0008*/ 	.byte	0x04, 0x17
        /*000a*/ 	.short	(.L_476 - .L_475)
.L_475:
        /*000c*/ 	.word	0x00000000
        /*0010*/ 	.short	0x0000
        /*0012*/ 	.short	0x0000
        /*0014*/ 	.byte	0x00, 0xf0, 0x01, 0x2c


	//----- nvinfo : EIATTR_SPARSE_MMA_MASK
	.align		4
.L_476:
        /*0018*/ 	.byte	0x03, 0x50
        /*001a*/ 	.short	0x0000


	//----- nvinfo : EIATTR_MAXREG_COUNT
	.align		4
        /*001c*/ 	.byte	0x03, 0x1b
        /*001e*/ 	.short	0x00a8


	//----- nvinfo : EIATTR_MERCURY_ISA_VERSION
	.align		4
        /*0020*/ 	.byte	0x03, 0x5f
        /*0022*/ 	.short	0x0101


	//----- nvinfo : EIATTR_VRC_CTA_INIT_COUNT
	.align		4
        /*0024*/ 	.byte	0x02, 0x4a
	.zero		1
	.zero		1


	//----- nvinfo : EIATTR_EXIT_INSTR_OFFSETS
	.align		4
        /*0028*/ 	.byte	0x04, 0x1c
        /*002a*/ 	.short	(.L_478 - .L_477)


	//   ....[0]....
.L_477:
        /*002c*/ 	.word	0x00000010


	//----- nvinfo : EIATTR_MAX_THREADS
	.align		4
.L_478:
        /*0030*/ 	.byte	0x04, 0x05
        /*0032*/ 	.short	(.L_480 - .L_479)
.L_479:
        /*0034*/ 	.word	0x00000180
        /*0038*/ 	.word	0x00000001
        /*003c*/ 	.word	0x00000001


	//----- nvinfo : EIATTR_CBANK_PARAM_SIZE
	.align		4
.L_480:
        /*0040*/ 	.byte	0x03, 0x19
        /*0042*/ 	.short	0x0b00


	//----- nvinfo : EIATTR_PARAM_CBANK
	.align		4
        /*0044*/ 	.byte	0x04, 0x0a
        /*0046*/ 	.short	(.L_482 - .L_481)
	.align		4
.L_481:
        /*0048*/ 	.word	index@(.nv.constant0._ZN7cutlass13device_kernelIN5flash11enable_sm90INS1_16FlashAttnFwdSm90INS1_25CollectiveMainloopFwdSm90ILi2EN4cute5tupleIJNS5_1CILi1EEES8_S8_EEENS6_IJNS7_ILi64EEESA_SA_EEELi512ENS_10bfloat16_tEfNS_4arch4Sm90ELb0ELb1ELb1ELb0ELb0ELb0ELb1ELb0ELb0ELb1ELb1ELb0EEENS1_21CollectiveEpilogueFwdINS6_IJSA_NS7_ILi512EEESA_EEES9_SC_SE_Li256ELb0ELb1ELb1ELb0EEENS1_19SingleTileSchedulerILb0ELb1ELb1ELi64EEEEEEEEEvNT_6ParamsE)
        /*004c*/ 	.short	0x0380
        /*004e*/ 	.short	0x0b00


	//----- nvinfo : EIATTR_SW_WAR
	.align		4
.L_482:
        /*0050*/ 	.byte	0x04, 0x36
        /*0052*/ 	.short	(.L_484 - .L_483)
.L_483:
        /*0054*/ 	.word	0x00000008
.L_484:


//--------------------- .nv.info._ZN7cutlass13device_kernelIN5flash11enable_sm90INS1_16FlashAttnFwdSm90INS1_25CollectiveMainloopFwdSm90ILi2EN4cute5tupleIJNS5_1CILi1EEES8_S8_EEENS6_IJNS7_ILi64EEESA_SA_EEELi512ENS_10bfloat16_tEfNS_4arch4Sm90ELb0ELb1ELb1ELb1ELb0ELb0ELb0ELb0ELb0ELb1ELb1ELb0EEENS1_21CollectiveEpilogueFwdINS6_IJSA_NS7_ILi512EEESA_EEES9_SC_SE_Li256ELb1ELb1ELb1ELb0EEENS1_36VarlenDynamicPersistentTileSchedulerILi64ELi64ELi256ELi128ELb1ELb1ELb1ELb1ELb0ELb1EEEEEEEEEvNT_6ParamsE --------------------------
	.section	.nv.info._ZN7cutlass13device_kernelIN5flash11enable_sm90INS1_16FlashAttnFwdSm90INS1_25CollectiveMainloopFwdSm90ILi2EN4cute5tupleIJNS5_1CILi1EEES8_S8_EEENS6_IJNS7_ILi64EEESA_SA_EEELi512ENS_10bfloat16_tEfNS_4arch4Sm90ELb0ELb1ELb1ELb1ELb0ELb0ELb0ELb0ELb0ELb1ELb1ELb0EEENS1_21CollectiveEpilogueFwdINS6_IJSA_NS7_ILi512EEESA_EEES9_SC_SE_Li256ELb1ELb1ELb1ELb0EEENS1_36VarlenDynamicPersistentTileSchedulerILi64ELi64ELi256ELi128ELb1ELb1ELb1ELb1ELb0ELb1EEEEEEEEEvNT_6ParamsE,"",@"SHT_CUDA_INFO"
	.sectionflags	@""
	.align	4


	//----- nvinfo : EIATTR_CUDA_API_VERSION
	.align		4
        /*0000*/ 	.byte	0x04, 0x37
        /*0002*/ 	.short	(.L_486 - .L_485)
.L_485:
        /*0004*/ 	.word	0x00000082


	//----- nvinfo : EIATTR_KPARAM_INFO
	.align		4
.L_486:
        /*0008*/ 	.byte	0x04, 0x17
        /*000a*/ 	.short	(.L_488 - .L_487)
.L_487:
        /*000c*/ 	.word	0x00000000
        /*0010*/ 	.short	0x0000
        /*0012*/ 	.short	0x0000
        /*0014*/ 	.byte	0x00, 0xf0, 0x01, 0x2a


	//----- nvinfo : EIATTR_SPARSE_MMA_MASK
	.align		4
.L_488:
        /*0018*/ 	.byte	0x03, 0x50
        /*001a*/ 	.short	0x0000


	//----- nvinfo : EIATTR_MAXREG_COUNT
	.align		4
        /*001c*/ 	.byte	0x03, 0x1b
        /*001e*/ 	.short	0x00a8


	//----- nvinfo : EIATTR_MERCURY_ISA_VERSION
	.align		4
        /*0020*/ 	.byte	0x03, 0x5f
        /*0022*/ 	.short	0x0101


	//----- nvinfo : EIATTR_VRC_CTA_INIT_COUNT
	.align		4
        /*0024*/ 	.byte	0x02, 0x4a
	.zero		1
	.zero		1


	//----- nvinfo : EIATTR_EXIT_INSTR_OFFSETS
	.align		4
        /*0028*/ 	.byte	0x04, 0x1c
        /*002a*/ 	.short	(.L_490 - .L_489)


	//   ....[0]....
.L_489:
        /*002c*/ 	.word	0x00000010


	//----- nvinfo : EIATTR_MAX_THREADS
	.align		4
.L_490:
        /*0030*/ 	.byte	0x04, 0x05
        /*0032*/ 	.short	(.L_492 - .L_491)
.L_491:
        /*0034*/ 	.word	0x00000180
        /*0038*/ 	.word	0x00000001
        /*003c*/ 	.word	0x00000001


	//----- nvinfo : EIATTR_CBANK_PARAM_SIZE
	.align		4
.L_492:
        /*0040*/ 	.byte	0x03, 0x19
        /*0042*/ 	.short	0x0a80


	//----- nvinfo : EIATTR_PARAM_CBANK
	.align		4
        /*0044*/ 	.byte	0x04, 0x0a
        /*0046*/ 	.short	(.L_494 - .L_493)
	.align		4
.L_493:
        /*0048*/ 	.word	index@(.nv.constant0._ZN7cutlass13device_kernelIN5flash11enable_sm90INS1_16FlashAttnFwdSm90INS1_25CollectiveMainloopFwdSm90ILi2EN4cute5tupleIJNS5_1CILi1EEES8_S8_EEENS6_IJNS7_ILi64EEESA_SA_EEELi512ENS_10bfloat16_tEfNS_4arch4Sm90ELb0ELb1ELb1ELb1ELb0ELb0ELb0ELb0ELb0ELb1ELb1ELb0EEENS1_21CollectiveEpilogueFwdINS6_IJSA_NS7_ILi512EEESA_EEES9_SC_SE_Li256ELb1ELb1ELb1ELb0EEENS1_36VarlenDynamicPersistentTileSchedulerILi64ELi64ELi256ELi128ELb1ELb1ELb1ELb1ELb0ELb1EEEEEEEEEvNT_6ParamsE)
        /*004c*/ 	.short	0x0380
        /*004e*/ 	.short	0x0a80


	//----- nvinfo : EIATTR_SW_WAR
	.align		4
.L_494:
        /*0050*/ 	.byte	0x04, 0x36
        /*0052*/ 	.short	(.L_496 - .L_495)
.L_495:
        /*0054*/ 	.word	0x00000008
.L_496:


//--------------------- .nv.info._ZN7cutlass13device_kernelIN5flash11enable_sm90INS1_16FlashAttnFwdSm90INS1_25CollectiveMainloopFwdSm90ILi2EN4cute5tupleIJNS5_1CILi1EEES8_S8_EEENS6_IJNS7_ILi64EEESA_SA_EEELi512ENS_10bfloat16_tEfNS_4arch4Sm90ELb0ELb1ELb1ELb1ELb0ELb1ELb0ELb0ELb0ELb1ELb1ELb0EEENS1_21CollectiveEpilogueFwdINS6_IJSA_NS7_ILi512EEESA_EEES9_SC_SE_Li256ELb1ELb1ELb1ELb0EEENS1_36VarlenDynamicPersistentTileSchedulerILi64ELi64ELi256ELi128ELb1ELb1ELb1ELb1ELb0ELb1EEEEEEEEEvNT_6ParamsE --------------------------
	.section	.nv.info._ZN7cutlass13device_kernelIN5flash11enable_sm90INS1_16FlashAttnFwdSm90INS1_25CollectiveMainloopFwdSm90ILi2EN4cute5tupleIJNS5_1CILi1EEES8_S8_EEENS6_IJNS7_ILi64EEESA_SA_EEELi512ENS_10bfloat16_tEfNS_4arch4Sm90ELb0ELb1ELb1ELb1ELb0ELb1ELb0ELb0ELb0ELb1ELb1ELb0EEENS1_21CollectiveEpilogueFwdINS6_IJSA_NS7_ILi512EEESA_EEES9_SC_SE_Li256ELb1ELb1ELb1ELb0EEENS1_36VarlenDynamicPersistentTileSchedulerILi64ELi64ELi256ELi128ELb1ELb1ELb1ELb1ELb0ELb1EEEEEEEEEvNT_6ParamsE,"",@"SHT_CUDA_INFO"
	.sectionflags	@""
	.align	4


	//----- nvinfo : EIATTR_CUDA_API_VERSION
	.align		4
        /*0000*/ 	.byte	0x04, 0x37
        /*0002*/ 	.short	(.L_498 - .L_497)
.L_497:
        /*0004*/ 	.word	0x00000082


	//----- nvinfo : EIATTR_KPARAM_INFO
	.align		4
.L_498:
        /*0008*/ 	.byte	0x04, 0x17
        /*000a*/ 	.short	(.L_500 - .L_499)
.L_499:
        /*000c*/ 	.word	0x00000000
        /*0010*/ 	.short	0x0000
        /*0012*/ 	.short	0x0000
        /*0014*/ 	.byte	0x00, 0xf0, 0x01, 0x2a


	//----- nvinfo : EIATTR_SPARSE_MMA_MASK
	.align		4
.L_500:
        /*0018*/ 	.byte	0x03, 0x50
        /*001a*/ 	.short	0x0000


	//----- nvinfo : EIATTR_MAXREG_COUNT
	.align		4
        /*001c*/ 	.byte	0x03, 0x1b
        /*001e*/ 	.short	0x00a8


	//----- nvinfo : EIATTR_MERCURY_ISA_VERSION
	.align		4
        /*0020*/ 	.byte	0x03, 0x5f
        /*0022*/ 	.short	0x0101


	//----- nvinfo : EIATTR_VRC_CTA_INIT_COUNT
	.align		4
        /*0024*/ 	.byte	0x02, 0x4a
	.zero		1
	.zero		1


	//----- nvinfo : EIATTR_EXIT_INSTR_OFFSETS
	.align		4
        /*0028*/ 	.byte	0x04, 0x1c
        /*002a*/ 	.short	(.L_502 - .L_501)


	//   ....[0]....
.L_501:
        /*002c*/ 	.word	0x00000010


	//----- nvinfo : EIATTR_MAX_THREADS
	.align		4
.L_502:
        /*0030*/ 	.byte	0x04, 0x05
        /*0032*/ 	.short	(.L_504 - .L_503)
.L_503:
        /*0034*/ 	.word	0x00000180
        /*0038*/ 	.word	0x00000001
        /*003c*/ 	.word	0x00000001


	//----- nvinfo : EIATTR_CBANK_PARAM_SIZE
	.align		4
.L_504:
        /*0040*/ 	.byte	0x03, 0x19
        /*0042*/ 	.short	0x0a80


	//----- nvinfo : EIATTR_PARAM_CBANK
	.align		4
        /*0044*/ 	.byte	0x04, 0x0a
        /*0046*/ 	.short	(.L_506 - .L_505)
	.align		4
.L_505:
        /*0048*/ 	.word	index@(.nv.constant0._ZN7cutlass13device_kernelIN5flash11enable_sm90INS1_16FlashAttnFwdSm90INS1_25CollectiveMainloopFwdSm90ILi2EN4cute5tupleIJNS5_1CILi1EEES8_S8_EEENS6_IJNS7_ILi64EEESA_SA_EEELi512ENS_10bfloat16_tEfNS_4arch4Sm90ELb0ELb1ELb1ELb1ELb0ELb1ELb0ELb0ELb0ELb1ELb1ELb0EEENS1_21CollectiveEpilogueFwdINS6_IJSA_NS7_ILi512EEESA_EEES9_SC_SE_Li256ELb1ELb1ELb1ELb0EEENS1_36VarlenDynamicPersistentTileSchedulerILi64ELi64ELi256ELi128ELb1ELb1ELb1ELb1ELb0ELb1EEEEEEEEEvNT_6ParamsE)
        /*004c*/ 	.short	0x0380
        /*004e*/ 	.short	0x0a80


	//----- nvinfo : EIATTR_SW_WAR
	.align		4
.L_506:
        /*0050*/ 	.byte	0x04, 0x36
        /*0052*/ 	.short	(.L_508 - .L_507)
.L_507:
        /*0054*/ 	.word	0x00000008
.L_508:


//--------------------- .nv.info._ZN7cutlass13device_kernelIN5flash11enable_sm90INS1_16FlashAttnFwdSm90INS1_25CollectiveMainloopFwdSm90ILi2EN4cute5tupleIJNS5_1CILi1EEES8_S8_EEENS6_IJNS7_ILi64EEESA_SA_EEELi512ENS_10bfloat16_tEfNS_4arch4Sm90ELb0ELb1ELb1ELb1ELb0ELb0ELb1ELb0ELb0ELb1ELb1ELb0EEENS1_21CollectiveEpilogueFwdINS6_IJSA_NS7_ILi512EEESA_EEES9_SC_SE_Li256ELb1ELb1ELb1ELb0EEENS1_36VarlenDynamicPersistentTileSchedulerILi64ELi64ELi256ELi128ELb1ELb1ELb1ELb1ELb0ELb1EEEEEEEEEvNT_6ParamsE --------------------------
	.section	.nv.info._ZN7cutlass13device_kernelIN5flash11enable_sm90INS1_16FlashAttnFwdSm90INS1_25CollectiveMainloopFwdSm90ILi2EN4cute5tupleIJNS5_1CILi1EEES8_S8_EEENS6_IJNS7_ILi64EEESA_SA_EEELi512ENS_10bfloat16_tEfNS_4arch4Sm90ELb0ELb1ELb1ELb1ELb0ELb0ELb1ELb0ELb0ELb1ELb1ELb0EEENS1_21CollectiveEpilogueFwdINS6_IJSA_NS7_ILi512EEESA_EEES9_SC_SE_Li256ELb1ELb1ELb1ELb0EEENS1_36VarlenDynamicPersistentTileSchedulerILi64ELi64ELi256ELi128ELb1ELb1ELb1ELb1ELb0ELb1EEEEEEEEEvNT_6ParamsE,"",@"SHT_CUDA_INFO"
	.sectionflags	@""
	.align	4


	//----- nvinfo : EIATTR_CUDA_API_VERSION
	.align		4
        /*0000*/ 	.byte	0x04, 0x37
        /*0002*/ 	.short	(.L_510 - .L_509)
.L_509:
        /*0004*/ 	.word	0x00000082


	//----- nvinfo : EIATTR_KPARAM_INFO
	.align		4
.L_510:
        /*0008*/ 	.byte	0x04, 0x17
        /*000a*/ 	.short	(.L_512 - .L_511)
.L_511:
        /*000c*/ 	.word	0x00000000
        /*0010*/ 	.short	0x0000
        /*0012*/ 	.short	0x0000
        /*0014*/ 	.byte	0x00, 0xf0, 0x01, 0x2e


	//----- nvinfo : EIATTR_SPARSE_MMA_MASK
	.align		4
.L_512:
        /*0018*/ 	.byte	0x03, 0x50
        /*001a*/ 	.short	0x0000


	//----- nvinfo : EIATTR_MAXREG_COUNT
	.align		4
        /*001c*/ 	.byte	0x03, 0x1b
        /*001e*/ 	.short	0x00a8


	//----- nvinfo : EIATTR_MERCURY_ISA_VERSION
	.align		4
        /*0020*/ 	.byte	0x03, 0x5f
        /*0022*/ 	.short	0x0101


	//----- nvinfo : EIATTR_VRC_CTA_INIT_COUNT
	.align		4
        /*0024*/ 	.byte	0x02, 0x4a
	.zero		1
	.zero		1


	//----- nvinfo : EIATTR_EXIT_INSTR_OFFSETS
	.align		4
        /*0028*/ 	.byte	0x04, 0x1c
        /*002a*/ 	.short	(.L_514 - .L_513)


	//   ....[0]....
.L_513:
        /*002c*/ 	.word	0x00000010


	//----- nvinfo : EIATTR_MAX_THREADS
	.align		4
.L_514:
        /*0030*/ 	.byte	0x04, 0x05
        /*0032*/ 	.short	(.L_516 - .L_515)
.L_515:
        /*0034*/ 	.word	0x00000180
        /*0038*/ 	.word	0x00000001
        /*003c*/ 	.word	0x00000001


	//----- nvinfo : EIATTR_CBANK_PARAM_SIZE
	.align		4
.L_516:
        /*0040*/ 	.byte	0x03, 0x19
        /*0042*/ 	.short	0x0b80


	//----- nvinfo : EIATTR_PARAM_CBANK
	.align		4
        /*0044*/ 	.byte	0x04, 0x0a
        /*0046*/ 	.short	(.L_518 - .L_517)
	.align		4
.L_517:
        /*0048*/ 	.word	index@(.nv.constant0._ZN7cutlass13device_kernelIN5flash11enable_sm90INS1_16FlashAttnFwdSm90INS1_25CollectiveMainloopFwdSm90ILi2EN4cute5tupleIJNS5_1CILi1EEES8_S8_EEENS6_IJNS7_ILi64EEESA_SA_EEELi512ENS_10bfloat16_tEfNS_4arch4Sm90ELb0ELb1ELb1ELb1ELb0ELb0ELb1ELb0ELb0ELb1ELb1ELb0EEENS1_21CollectiveEpilogueFwdINS6_IJSA_NS7_ILi512EEESA_EEES9_SC_SE_Li256ELb1ELb1ELb1ELb0EEENS1_36VarlenDynamicPersistentTileSchedulerILi64ELi64ELi256ELi128ELb1ELb1ELb1ELb1ELb0ELb1EEEEEEEEEvNT_6ParamsE)
        /*004c*/ 	.short	0x0380
        /*004e*/ 	.short	0x0b80


	//----- nvinfo : EIATTR_SW_WAR
	.align		4
.L_518:
        /*0050*/ 	.byte	0x04, 0x36
        /*0052*/ 	.short	(.L_520 - .L_519)
.L_519:
        /*0054*/ 	.word	0x00000008
.L_520:


//--------------------- .nv.info._ZN7cutlass13device_kernelIN5flash11enable_sm90INS1_16FlashAttnFwdSm90INS1_25CollectiveMainloopFwdSm90ILi2EN4cute5tupleIJNS5_1CILi1EEES8_S8_EEENS6_IJNS7_ILi64EEESA_SA_EEELi512ENS_10bfloat16_tEfNS_4arch4Sm90ELb0ELb1ELb1ELb1ELb0ELb1ELb1ELb0ELb0ELb1ELb1ELb0EEENS1_21CollectiveEpilogueFwdINS6_IJSA_NS7_ILi512EEESA_EEES9_SC_SE_Li256ELb1ELb1ELb1ELb0EEENS1_36VarlenDynamicPersistentTileSchedulerILi64ELi64ELi256ELi128ELb1ELb1ELb1ELb1ELb0ELb1EEEEEEEEEvNT_6ParamsE --------------------------
	.section	.nv.info._ZN7cutlass13device_kernelIN5flash11enable_sm90INS1_16FlashAttnFwdSm90INS1_25CollectiveMainloopFwdSm90ILi2EN4cute5tupleIJNS5_1CILi1EEES8_S8_EEENS6_IJNS7_ILi64EEESA_SA_EEELi512ENS_10bfloat16_tEfNS_4arch4Sm90ELb0ELb1ELb1ELb1ELb0ELb1ELb1ELb0ELb0ELb1ELb1ELb0EEENS1_21CollectiveEpilogueFwdINS6_IJSA_NS7_ILi512EEESA_EEES9_SC_SE_Li256ELb1ELb1ELb1ELb0EEENS1_36VarlenDynamicPersistentTileSchedulerILi64ELi64ELi256ELi128ELb1ELb1ELb1ELb1ELb0ELb1EEEEEEEEEvNT_6ParamsE,"",@"SHT_CUDA_INFO"
	.sectionflags	@""
	.align	4


	//----- nvinfo : EIATTR_CUDA_API_VERSION
	.align		4
        /*0000*/ 	.byte	0x04, 0x37
        /*0002*/ 	.short	(.L_522 - .L_521)
.L_521:
        /*0004*/ 	.word	0x00000082


	//----- nvinfo : EIATTR_KPARAM_INFO
	.align		4
.L_522:
        /*0008*/ 	.byte	0x04, 0x17
        /*000a*/ 	.short	(.L_524 - .L_523)
.L_523:
        /*000c*/ 	.word	0x00000000
        /*0010*/ 	.short	0x0000
        /*0012*/ 	.short	0x0000
        /*0014*/ 	.byte	0x00, 0xf0, 0x01, 0x2e


	//----- nvinfo : EIATTR_SPARSE_MMA_MASK
	.align		4
.L_524:
        /*0018*/ 	.byte	0x03, 0x50
        /*001a*/ 	.short	0x0000


	//----- nvinfo : EIATTR_MAXREG_COUNT
	.align		4
        /*001c*/ 	.byte	0x03, 0x1b
        /*001e*/ 	.short	0x00a8


	//----- nvinfo : EIATTR_MERCURY_ISA_VERSION
	.align		4
        /*0020*/ 	.byte	0x03, 0x5f
        /*0022*/ 	.short	0x0101


	//----- nvinfo : EIATTR_VRC_CTA_INIT_COUNT
	.align		4
        /*0024*/ 	.byte	0x02, 0x4a
	.zero		1
	.zero		1


	//----- nvinfo : EIATTR_EXIT_INSTR_OFFSETS
	.align		4
        /*0028*/ 	.byte	0x04, 0x1c
        /*002a*/ 	.short	(.L_526 - .L_525)


	//   ....[0]....
.L_525:
        /*002c*/ 	.word	0x00000010


	//----- nvinfo : EIATTR_MAX_THREADS
	.align		4
.L_526:
        /*0030*/ 	.byte	0x04, 0x05
        /*0032*/ 	.short	(.L_528 - .L_527)
.L_527:
        /*0034*/ 	.word	0x00000180
        /*0038*/ 	.word	0x00000001
        /*003c*/ 	.word	0x00000001


	//----- nvinfo : EIATTR_CBANK_PARAM_SIZE
	.align		4
.L_528:
        /*0040*/ 	.byte	0x03, 0x19
        /*0042*/ 	.short	0x0b80


	//----- nvinfo : EIATTR_PARAM_CBANK
	.align		4
        /*0044*/ 	.byte	0x04, 0x0a
        /*0046*/ 	.short	(.L_530 - .L_529)
	.align		4
.L_529:
        /*0048*/ 	.word	index@(.nv.constant0._ZN7cutlass13device_kernelIN5flash11enable_sm90INS1_16FlashAttnFwdSm90INS1_25CollectiveMainloopFwdSm90ILi2EN4cute5tupleIJNS5_1CILi1EEES8_S8_EEENS6_IJNS7_ILi64EEESA_SA_EEELi512ENS_10bfloat16_tEfNS_4arch4Sm90ELb0ELb1ELb1ELb1ELb0ELb1ELb1ELb0ELb0ELb1ELb1ELb0EEENS1_21CollectiveEpilogueFwdINS6_IJSA_NS7_ILi512EEESA_EEES9_SC_SE_Li256ELb1ELb1ELb1ELb0EEENS1_36VarlenDynamicPersistentTileSchedulerILi64ELi64ELi256ELi128ELb1ELb1ELb1ELb1ELb0ELb1EEEEEEEEEvNT_6ParamsE)
        /*004c*/ 	.short	0x0380
        /*004e*/ 	.short	0x0b80


	//----- nvinfo : EIATTR_SW_WAR
	.align		4
.L_530:
        /*0050*/ 	.byte	0x04, 0x36
        /*0052*/ 	.short	(.L_532 - .L_531)
.L_531:
        /*0054*/ 	.word	0x00000008
.L_532:


//--------------------- .nv.info._ZN7cutlass13device_kernelIN5flash11enable_sm90INS1_16FlashAttnFwdSm90INS1_25CollectiveMainloopFwdSm90ILi2EN4cute5tupleIJNS5_1CILi1EEES8_S8_EEENS6_IJNS7_ILi64EEESA_SA_EEELi512ENS_10bfloat16_tEfNS_4arch4Sm90ELb1ELb0ELb1ELb0ELb0ELb0ELb0ELb0ELb0ELb1ELb1ELb0EEENS1_21CollectiveEpilogueFwdINS6_IJSA_NS7_ILi512EEESA_EEES9_SC_SE_Li256ELb0ELb1ELb1ELb0EEENS1_19SingleTileSchedulerILb0ELb1ELb1ELi64EEEEEEEEEvNT_6ParamsE --------------------------
	.section	.nv.info._ZN7cutlass13device_kernelIN5flash11enable_sm90INS1_16FlashAttnFwdSm90INS1_25CollectiveMainloopFwdSm90ILi2EN4cute5tupleIJNS5_1CILi1EEES8_S8_EEENS6_IJNS7_ILi64EEESA_SA_EEELi512ENS_10bfloat16_tEfNS_4arch4Sm90ELb1ELb0ELb1ELb0ELb0ELb0ELb0ELb0ELb0ELb1ELb1ELb0EEENS1_21CollectiveEpilogueFwdINS6_IJSA_NS7_ILi512EEESA_EEES9_SC_SE_Li256ELb0ELb1ELb1ELb0EEENS1_19SingleTileSchedulerILb0ELb1ELb1ELi64EEEEEEEEEvNT_6ParamsE,"",@"SHT_CUDA_INFO"
	.sectionflags	@""
	.align	4


	//----- nvinfo : EIATTR_CUDA_API_VERSION
	.align		4
        /*0000*/ 	.byte	0x04, 0x37
        /*0002*/ 	.short	(.L_534 - .L_533)
.L_533:
        /*0004*/ 	.word	0x00000082


	//----- nvinfo : EIATTR_KPARAM_INFO
	.align		4
.L_534:
        /*0008*/ 	.byte	0x04, 0x17
        /*000a*/ 	.short	(.L_536 - .L_535)
.L_535:
        /*000c*/ 	.word	0x00000000
        /*0010*/ 	.short	0x0000
        /*0012*/ 	.short	0x0000
        /*0014*/ 	.byte	0x00, 0xf0, 0x01, 0x28


	//----- nvinfo : EIATTR_SPARSE_MMA_MASK
	.align		4
.L_536:
        /*0018*/ 	.byte	0x03, 0x50
        /*001a*/ 	.short	0x0000


	//----- nvinfo : EIATTR_MAXREG_COUNT
	.align		4
        /*001c*/ 	.byte	0x03, 0x1b
        /*001e*/ 	.short	0x00a8


	//----- nvinfo : EIATTR_MERCURY_ISA_VERSION
	.align		4
        /*0020*/ 	.byte	0x03, 0x5f
        /*0022*/ 	.short	0x0101


	//----- nvinfo : EIATTR_VRC_CTA_INIT_COUNT
	.align		4
        /*0024*/ 	.byte	0x02, 0x4a
	.zero		1
	.zero		1


	//----- nvinfo : EIATTR_EXIT_INSTR_OFFSETS
	.align		4
        /*0028*/ 	.byte	0x04, 0x1c
        /*002a*/ 	.short	(.L_538 - .L_537)


	//   ....[0]....
.L_537:
        /*002c*/ 	.word	0x00000010


	//----- nvinfo : EIATTR_MAX_THREADS
	.align		4
.L_538:
        /*0030*/ 	.byte	0x04, 0x05
        /*0032*/ 	.short	(.L_540 - .L_539)
.L_539:
        /*0034*/ 	.word	0x00000180
        /*0038*/ 	.word	0x00000001
        /*003c*/ 	.word	0x00000001


	//----- nvinfo : EIATTR_CBANK_PARAM_SIZE
	.align		4
.L_540:
        /*0040*/ 	.byte	0x03, 0x19
        /*0042*/ 	.short	0x0a00


	//----- nvinfo : EIATTR_PARAM_CBANK
	.align		4
        /*0044*/ 	.byte	0x04, 0x0a
        /*0046*/ 	.short	(.L_542 - .L_541)
	.align		4
.L_541:
        /*0048*/ 	.word	index@(.nv.constant0._ZN7cutlass13device_kernelIN5flash11enable_sm90INS1_16FlashAttnFwdSm90INS1_25CollectiveMainloopFwdSm90ILi2EN4cute5tupleIJNS5_1CILi1EEES8_S8_EEENS6_IJNS7_ILi64EEESA_SA_EEELi512ENS_10bfloat16_tEfNS_4arch4Sm90ELb1ELb0ELb1ELb0ELb0ELb0ELb0ELb0ELb0ELb1ELb1ELb0EEENS1_21CollectiveEpilogueFwdINS6_IJSA_NS7_ILi512EEESA_EEES9_SC_SE_Li256ELb0ELb1ELb1ELb0EEENS1_19SingleTileSchedulerILb0ELb1ELb1ELi64EEEEEEEEEvNT_6ParamsE)
        /*004c*/ 	.short	0x0380
        /*004e*/ 	.short	0x0a00


	//----- nvinfo : EIATTR_SW_WAR
	.align		4
.L_542:
        /*0050*/ 	.byte	0x04, 0x36
        /*0052*/ 	.short	(.L_544 - .L_543)
.L_543:
        /*0054*/ 	.word	0x00000008
.L_544:


//--------------------- .nv.info._ZN7cutlass13device_kernelIN5flash11enable_sm90INS1_16FlashAttnFwdSm90INS1_25CollectiveMainloopFwdSm90ILi2EN4cute5tupleIJNS5_1CILi1EEES8_S8_EEENS6_IJNS7_ILi64EEESA_SA_EEELi512ENS_10bfloat16_tEfNS_4arch4Sm90ELb1ELb0ELb1ELb0ELb0ELb0ELb1ELb0ELb0ELb1ELb1ELb0EEENS1_21CollectiveEpilogueFwdINS6_IJSA_NS7_ILi512EEESA_EEES9_SC_SE_Li256ELb0ELb1ELb1ELb0EEENS1_19SingleTileSchedulerILb0ELb1ELb1ELi64EEEEEEEEEvNT_6ParamsE --------------------------
	.section	.nv.info._ZN7cutlass13device_kernelIN5flash11enable_sm90INS1_16FlashAttnFwdSm90INS1_25CollectiveMainloopFwdSm90ILi2EN4cute5tupleIJNS5_1CILi1EEES8_S8_EEENS6_IJNS7_ILi64EEESA_SA_EEELi512ENS_10bfloat16_tEfNS_4arch4Sm90ELb1ELb0ELb1ELb0ELb0ELb0ELb1ELb0ELb0ELb1ELb1ELb0EEENS1_21CollectiveEpilogueFwdINS6_IJSA_NS7_ILi512EEESA_EEES9_SC_SE_Li256ELb0ELb1ELb1ELb0EEENS1_19SingleTileSchedulerILb0ELb1ELb1ELi64EEEEEEEEEvNT_6ParamsE,"",@"SHT_CUDA_INFO"
	.sectionflags	@""
	.align	4


	//----- nvinfo : EIATTR_CUDA_API_VERSION
	.align		4
        /*0000*/ 	.byte	0x04, 0x37
        /*0002*/ 	.short	(.L_546 - .L_545)
.L_545:
        /*0004*/ 	.word	0x00000082


	//----- nvinfo : EIATTR_KPARAM_INFO
	.align		4
.L_546:
        /*0008*/ 	.byte	0x04, 0x17
        /*000a*/ 	.short	(.L_548 - .L_547)
.L_547:
        /*000c*/ 	.word	0x00000000
        /*0010*/ 	.short	0x0000
        /*0012*/ 	.short	0x0000
        /*0014*/ 	.byte	0x00, 0xf0, 0x01, 0x2c


	//----- nvinfo : EIATTR_SPARSE_MMA_MASK
	.align		4
.L_548:
        /*0018*/ 	.byte	0x03, 0x50
        /*001a*/ 	.short	0x0000


	//----- nvinfo : EIATTR_MAXREG_COUNT
	.align		4
        /*001c*/ 	.byte	0x03, 0x1b
        /*001e*/ 	.short	0x00a8


	//----- nvinfo : EIATTR_MERCURY_ISA_VERSION
	.align		4
        /*0020*/ 	.byte	0x03, 0x5f
        /*0022*/ 	.short	0x0101


	//----- nvinfo : EIATTR_VRC_CTA_INIT_COUNT
	.align		4
        /*0024*/ 	.byte	0x02, 0x4a
	.zero		1
	.zero		1


	//----- nvinfo : EIATTR_EXIT_INSTR_OFFSETS
	.align		4
        /*0028*/ 	.byte	0x04, 0x1c
        /*002a*/ 	.short	(.L_550 - .L_549)


	//   ....[0]....
.L_549:
        /*002c*/ 	.word	0x00000010


	//----- nvinfo : EIATTR_MAX_THREADS
	.align		4
.L_550:
        /*0030*/ 	.byte	0x04, 0x05
        /*0032*/ 	.short	(.L_552 - .L_551)
.L_551:
        /*0034*/ 	.word	0x00000180
        /*0038*/ 	.word	0x00000001
        /*003c*/ 	.word	0x00000001


	//----- nvinfo : EIATTR_CBANK_PARAM_SIZE
	.align		4
.L_552:
        /*0040*/ 	.byte	0x03, 0x19
        /*0042*/ 	.short	0x0b00


	//----- nvinfo : EIATTR_PARAM_CBANK
	.align		4
        /*0044*/ 	.byte	0x04, 0x0a
        /*0046*/ 	.short	(.L_554 - .L_553)
	.align		4
.L_553:
        /*0048*/ 	.word	index@(.nv.constant0._ZN7cutlass13device_kernelIN5flash11enable_sm90INS1_16FlashAttnFwdSm90INS1_25CollectiveMainloopFwdSm90ILi2EN4cute5tupleIJNS5_1CILi1EEES8_S8_EEENS6_IJNS7_ILi64EEESA_SA_EEELi512ENS_10bfloat16_tEfNS_4arch4Sm90ELb1ELb0ELb1ELb0ELb0ELb0ELb1ELb0ELb0ELb1ELb1ELb0EEENS1_21CollectiveEpilogueFwdINS6_IJSA_NS7_ILi512EEESA_EEES9_SC_SE_Li256ELb0ELb1ELb1ELb0EEENS1_19SingleTileSchedulerILb0ELb1ELb1ELi64EEEEEEEEEvNT_6ParamsE)
        /*004c*/ 	.short	0x0380
        /*004e*/ 	.short	0x0b00


	//----- nvinfo : EIATTR_SW_WAR
	.align		4
.L_554:
        /*0050*/ 	.byte	0x04, 0x36
        /*0052*/ 	.short	(.L_556 - .L_555)
.L_555:
        /*0054*/ 	.word	0x00000008
.L_556:


//--------------------- .nv.info._ZN7cutlass13device_kernelIN5flash11enable_sm90INS1_16FlashAttnFwdSm90INS1_25CollectiveMainloopFwdSm90ILi2EN4cute5tupleIJNS5_1CILi1EEES8_S8_EEENS6_IJNS7_ILi64EEESA_SA_EEELi512ENS_10bfloat16_tEfNS_4arch4Sm90ELb1ELb0ELb1ELb1ELb0ELb0ELb0ELb0ELb0ELb1ELb1ELb0EEENS1_21CollectiveEpilogueFwdINS6_IJSA_NS7_ILi512EEESA_EEES9_SC_SE_Li256ELb1ELb1ELb1ELb0EEENS1_36VarlenDynamicPersistentTileSchedulerILi64ELi64ELi256ELi128ELb1ELb1ELb1ELb1ELb1ELb1EEEEEEEEEvNT_6ParamsE --------------------------
	.section	.nv.info._ZN7cutlass13device_kernelIN5flash11enable_sm90INS1_16FlashAttnFwdSm90INS1_25CollectiveMainloopFwdSm90ILi2EN4cute5tupleIJNS5_1CILi1EEES8_S8_EEENS6_IJNS7_ILi64EEESA_SA_EEELi512ENS_10bfloat16_tEfNS_4arch4Sm90ELb1ELb0ELb1ELb1ELb0ELb0ELb0ELb0ELb0ELb1ELb1ELb0EEENS1_21CollectiveEpilogueFwdINS6_IJSA_NS7_ILi512EEESA_EEES9_SC_SE_Li256ELb1ELb1ELb1ELb0EEENS1_36VarlenDynamicPersistentTileSchedulerILi64ELi64ELi256ELi128ELb1ELb1ELb1ELb1ELb1ELb1EEEEEEEEEvNT_6ParamsE,"",@"SHT_CUDA_INFO"
	.sectionflags	@""
	.align	4


	//----- nvinfo : EIATTR_CUDA_API_VERSION
	.align		4
        /*0000*/ 	.byte	0x04, 0x37
        /*0002*/ 	.short	(.L_558 - .L_557)
.L_557:
        /*0004*/ 	.word	0x00000082


	//----- nvinfo : EIATTR_KPARAM_INFO
	.align		4
.L_558:
        /*0008*/ 	.byte	0x04, 0x17
        /*000a*/ 	.short	(.L_560 - .L_559)
.L_559:
        /*000c*/ 	.word	0x00000000
        /*0010*/ 	.short	0x0000
        /*0012*/ 	.short	0x0000
        /*0014*/ 	.byte	0x00, 0xf0, 0x01, 0x2a


	//----- nvinfo : EIATTR_SPARSE_MMA_MASK
	.align		4
.L_560:
        /*0018*/ 	.byte	0x03, 0x50
        /*001a*/ 	.short	0x0000


	//----- nvinfo : EIATTR_MAXREG_COUNT
	.align		4
        /*001c*/ 	.byte	0x03, 0x1b
        /*001e*/ 	.short	0x00a8


	//----- nvinfo : EIATTR_MERCURY_ISA_VERSION
	.align		4
        /*0020*/ 	.byte	0x03, 0x5f
        /*0022*/ 	.short	0x0101


	//----- nvinfo : EIATTR_VRC_CTA_INIT_COUNT
	.align		4
        /*0024*/ 	.byte	0x02, 0x4a
	.zero		1
	.zero		1


	//----- nvinfo : EIATTR_EXIT_INSTR_OFFSETS
	.align		4
        /*0028*/ 	.byte	0x04, 0x1c
        /*002a*/ 	.short	(.L_562 - .L_561)


	//   ....[0]....
.L_561:
        /*002c*/ 	.word	0x00000010


	//----- nvinfo : EIATTR_MAX_THREADS
	.align		4
.L_562:
        /*0030*/ 	.byte	0x04, 0x05
        /*0032*/ 	.short	(.L_564 - .L_563)
.L_563:
        /*0034*/ 	.word	0x00000180
        /*0038*/ 	.word	0x00000001
        /*003c*/ 	.word	0x00000001


	//----- nvinfo : EIATTR_CBANK_PARAM_SIZE
	.align		4
.L_564:
        /*0040*/ 	.byte	0x03, 0x19
        /*0042*/ 	.short	0x0a80


	//----- nvinfo : EIATTR_PARAM_CBANK
	.align		4
        /*0044*/ 	.byte	0x04, 0x0a
        /*0046*/ 	.short	(.L_566 - .L_565)
	.align		4
.L_565:
        /*0048*/ 	.word	index@(.nv.constant0._ZN7cutlass13device_kernelIN5flash11enable_sm90INS1_16FlashAttnFwdSm90INS1_25CollectiveMainloopFwdSm90ILi2EN4cute5tupleIJNS5_1CILi1EEES8_S8_EEENS6_IJNS7_ILi64EEESA_SA_EEELi512ENS_10bfloat16_tEfNS_4arch4Sm90ELb1ELb0ELb1ELb1ELb0ELb0ELb0ELb0ELb0ELb1ELb1ELb0EEENS1_21CollectiveEpilogueFwdINS6_IJSA_NS7_ILi512EEESA_EEES9_SC_SE_Li256ELb1ELb1ELb1ELb0EEENS1_36VarlenDynamicPersistentTileSchedulerILi64ELi64ELi256ELi128ELb1ELb1ELb1ELb1ELb1ELb1EEEEEEEEEvNT_6ParamsE)
        /*004c*/ 	.short	0x0380
        /*004e*/ 	.short	0x0a80


	//----- nvinfo : EIATTR_SW_WAR
	.align		4
.L_566:
        /*0050*/ 	.byte	0x04, 0x36
        /*0052*/ 	.short	(.L_568 - .L_567)
.L_567:
        /*0054*/ 	.word	0x00000008
.L_568:


//--------------------- .nv.info._ZN7cutlass13device_kernelIN5flash11enable_sm90INS1_16FlashAttnFwdSm90INS1_25CollectiveMainloopFwdSm90ILi2EN4cute5tupleIJNS5_1CILi1EEES8_S8_EEENS6_IJNS7_ILi64EEESA_SA_EEELi512ENS_10bfloat16_tEfNS_4arch4Sm90ELb1ELb0ELb1ELb1ELb0ELb1ELb0ELb0ELb0ELb1ELb1ELb0EEENS1_21CollectiveEpilogueFwdINS6_IJSA_NS7_ILi512EEESA_EEES9_SC_SE_Li256ELb1ELb1ELb1ELb0EEENS1_36VarlenDynamicPersistentTileSchedulerILi64ELi64ELi256ELi128ELb1ELb1ELb1ELb1ELb1ELb1EEEEEEEEEvNT_6ParamsE --------------------------
	.section	.nv.info._ZN7cutlass13device_kernelIN5flash11enable_sm90INS1_16FlashAttnFwdSm90INS1_25CollectiveMainloopFwdSm90ILi2EN4cute5tupleIJNS5_1CILi1EEES8_S8_EEENS6_IJNS7_ILi64EEESA_SA_EEELi512ENS_10bfloat16_tEfNS_4arch4Sm90ELb1ELb0ELb1ELb1ELb0ELb1ELb0ELb0ELb0ELb1ELb1ELb0EEENS1_21CollectiveEpilogueFwdINS6_IJSA_NS7_ILi512EEESA_EEES9_SC_SE_Li256ELb1ELb1ELb1ELb0EEENS1_36VarlenDynamicPersistentTileSchedulerILi64ELi64ELi256ELi128ELb1ELb1ELb1ELb1ELb1ELb1EEEEEEEEEvNT_6ParamsE,"",@"SHT_CUDA_INFO"
	.sectionflags	@""
	.align	4


	//----- nvinfo : EIATTR_CUDA_API_VERSION
	.align		4
        /*0000*/ 	.byte	0x04, 0x37
        /*0002*/ 	.short	(.L_570 - .L_569)
.L_569:
        /*0004*/ 	.word	0x00000082


	//----- nvinfo : EIATTR_KPARAM_INFO
	.align		4
.L_570:
        /*0008*/ 	.byte	0x04, 0x17
        /*000a*/ 	.short	(.L_572 - .L_571)
.L_571:
        /*000c*/ 	.word	0x00000000
        /*0010*/ 	.short	0x0000
        /*0012*/ 	.short	0x0000
        /*0014*/ 	.byte	0x00, 0xf0, 0x01, 0x2a


	//----- nvinfo : EIATTR_SPARSE_MMA_MASK
	.align		4
.L_572:
        /*0018*/ 	.byte	0x03, 0x50
        /*001a*/ 	.short	0x0000


	//----- nvinfo : EIATTR_MAXREG_COUNT
	.align		4
        /*001c*/ 	.byte	0x03, 0x1b
        /*001e*/ 	.short	0x00a8


	//----- nvinfo : EIATTR_MERCURY_ISA_VERSION
	.align		4
        /*0020*/ 	.byte	0x03, 0x5f
        /*0022*/ 	.short	0x0101


	//----- nvinfo : EIATTR_VRC_CTA_INIT_COUNT
	.align		4
        /*0024*/ 	.byte	0x02, 0x4a
	.zero		1
	.zero		1


	//----- nvinfo : EIATTR_EXIT_INSTR_OFFSETS
	.align		4
        /*0028*/ 	.byte	0x04, 0x1c
        /*002a*/ 	.short	(.L_574 - .L_573)


	//   ....[0]....
.L_573:
        /*002c*/ 	.word	0x00000010


	//----- nvinfo : EIATTR_MAX_THREADS
	.align		4
.L_574:
        /*0030*/ 	.byte	0x04, 0x05
        /*0032*/ 	.short	(.L_576 - .L_575)
.L_575:
        /*0034*/ 	.word	0x00000180
        /*0038*/ 	.word	0x00000001
        /*003c*/ 	.word	0x00000001


	//----- nvinfo : EIATTR_CBANK_PARAM_SIZE
	.align		4
.L_576:
        /*0040*/ 	.byte	0x03, 0x19
        /*0042*/ 	.short	0x0a80


	//----- nvinfo : EIATTR_PARAM_CBANK
	.align		4
        /*0044*/ 	.byte	0x04, 0x0a
        /*0046*/ 	.short	(.L_578 - .L_577)
	.align		4
.L_577:
        /*0048*/ 	.word	index@(.nv.constant0._ZN7cutlass13device_kernelIN5flash11enable_sm90INS1_16FlashAttnFwdSm90INS1_25CollectiveMainloopFwdSm90ILi2EN4cute5tupleIJNS5_1CILi1EEES8_S8_EEENS6_IJNS7_ILi64EEESA_SA_EEELi512ENS_10bfloat16_tEfNS_4arch4Sm90ELb1ELb0ELb1ELb1ELb0ELb1ELb0ELb0ELb0ELb1ELb1ELb0EEENS1_21CollectiveEpilogueFwdINS6_IJSA_NS7_ILi512EEESA_EEES9_SC_SE_Li256ELb1ELb1ELb1ELb0EEENS1_36VarlenDynamicPersistentTileSchedulerILi64ELi64ELi256ELi128ELb1ELb1ELb1ELb1ELb1ELb1EEEEEEEEEvNT_6ParamsE)
        /*004c*/ 	.short	0x0380
        /*004e*/ 	.short	0x0a80


	//----- nvinfo : EIATTR_SW_WAR
	.align		4
.L_578:
        /*0050*/ 	.byte	0x04, 0x36
        /*0052*/ 	.short	(.L_580 - .L_579)
.L_579:
        /*0054*/ 	.word	0x00000008
.L_580:


//--------------------- .nv.info._ZN7cutlass13device_kernelIN5flash11enable_sm90INS1_16FlashAttnFwdSm90INS1_25CollectiveMainloopFwdSm90ILi2EN4cute5tupleIJNS5_1CILi1EEES8_S8_EEENS6_IJNS7_ILi64EEESA_SA_EEELi512ENS_10bfloat16_tEfNS_4arch4Sm90ELb1ELb0ELb1ELb1ELb0ELb0ELb1ELb0ELb0ELb1ELb1ELb0EEENS1_21CollectiveEpilogueFwdINS6_IJSA_NS7_ILi512EEESA_EEES9_SC_SE_Li256ELb1ELb1ELb1ELb0EEENS1_36VarlenDynamicPersistentTileSchedulerILi64ELi64ELi256ELi128ELb1ELb1ELb1ELb1ELb1ELb1EEEEEEEEEvNT_6ParamsE --------------------------
	.section	.nv.info._ZN7cutlass13device_kernelIN5flash11enable_sm90INS1_16FlashAttnFwdSm90INS1_25CollectiveMainloopFwdSm90ILi2EN4cute5tupleIJNS5_1CILi1EEES8_S8_EEENS6_IJNS7_ILi64EEESA_SA_EEELi512ENS_10bfloat16_tEfNS_4arch4Sm90ELb1ELb0ELb1ELb1ELb0ELb0ELb1ELb0ELb0ELb1ELb1ELb0EEENS1_21CollectiveEpilogueFwdINS6_IJSA_NS7_ILi512EEESA_EEES9_SC_SE_Li256ELb1ELb1ELb1ELb0EEENS1_36VarlenDynamicPersistentTileSchedulerILi64ELi64ELi256ELi128ELb1ELb1ELb1ELb1ELb1ELb1EEEEEEEEEvNT_6ParamsE,"",@"SHT_CUDA_INFO"
	.sectionflags	@""
	.align	4


	//----- nvinfo : EIATTR_CUDA_API_VERSION
	.align		4
        /*0000*/ 	.byte	0x04, 0x37
        /*0002*/ 	.short	(.L_582 - .L_581)
.L_581:
        /*0004*/ 	.word	0x00000082


	//----- nvinfo : EIATTR_KPARAM_INFO
	.align		4
.L_582:
        /*0008*/ 	.byte	0x04, 0x17
        /*000a*/ 	.short	(.L_584 - .L_583)
.L_583:
        /*000c*/ 	.word	0x00000000
        /*0010*/ 	.short	0x0000
        /*0012*/ 	.short	0x0000
        /*0014*/ 	.byte	0x00, 0xf0, 0x01, 0x2e


	//----- nvinfo : EIATTR_SPARSE_MMA_MASK
	.align		4
.L_584:
        /*0018*/ 	.byte	0x03, 0x50
        /*001a*/ 	.short	0x0000


	//----- nvinfo : EIATTR_MAXREG_COUNT
	.align		4
        /*001c*/ 	.byte	0x03, 0x1b
        /*001e*/ 	.short	0x00a8


	//----- nvinfo : EIATTR_MERCURY_ISA_VERSION
	.align		4
        /*0020*/ 	.byte	0x03, 0x5f
        /*0022*/ 	.short	0x0101


	//----- nvinfo : EIATTR_VRC_CTA_INIT_COUNT
	.align		4
        /*0024*/ 	.byte	0x02, 0x4a
	.zero		1
	.zero		1


	//----- nvinfo : EIATTR_EXIT_INSTR_OFFSETS
	.align		4
        /*0028*/ 	.byte	0x04, 0x1c
        /*002a*/ 	.short	(.L_586 - .L_585)


	//   ....[0]....
.L_585:
        /*002c*/ 	.word	0x00000010


	//----- nvinfo : EIATTR_MAX_THREADS
	.align		4
.L_586:
        /*0030*/ 	.byte	0x04, 0x05
        /*0032*/ 	.short	(.L_588 - .L_587)
.L_587:
        /*0034*/ 	.word	0x00000180
        /*0038*/ 	.word	0x00000001
        /*003c*/ 	.word	0x00000001


	//----- nvinfo : EIATTR_CBANK_PARAM_SIZE
	.align		4
.L_588:
        /*0040*/ 	.byte	0x03, 0x19
        /*0042*/ 	.short	0x0b80


	//----- nvinfo : EIATTR_PARAM_CBANK
	.align		4
        /*0044*/ 	.byte	0x04, 0x0a
        /*0046*/ 	.short	(.L_590 - .L_589)
	.align		4
.L_589:
        /*0048*/ 	.word	index@(.nv.constant0._ZN7cutlass13device_kernelIN5flash11enable_sm90INS1_16FlashAttnFwdSm90INS1_25CollectiveMainloopFwdSm90ILi2EN4cute5tupleIJNS5_1CILi1EEES8_S8_EEENS6_IJNS7_ILi64EEESA_SA_EEELi512ENS_10bfloat16_tEfNS_4arch4Sm90ELb1ELb0ELb1ELb1ELb0ELb0ELb1ELb0ELb0ELb1ELb1ELb0EEENS1_21CollectiveEpilogueFwdINS6_IJSA_NS7_ILi512EEESA_EEES9_SC_SE_Li256ELb1ELb1ELb1ELb0EEENS1_36VarlenDynamicPersistentTileSchedulerILi64ELi64ELi256ELi128ELb1ELb1ELb1ELb1ELb1ELb1EEEEEEEEEvNT_6ParamsE)
        /*004c*/ 	.short	0x0380
        /*004e*/ 	.short	0x0b80


	//----- nvinfo : EIATTR_SW_WAR
	.align		4
.L_590:
        /*0050*/ 	.byte	0x04, 0x36
        /*0052*/ 	.short	(.L_592 - .L_591)
.L_591:
        /*0054*/ 	.word	0x00000008
.L_592:


//--------------------- .nv.info._ZN7cutlass13device_kernelIN5flash11enable_sm90INS1_16FlashAttnFwdSm90INS1_25CollectiveMainloopFwdSm90ILi2EN4cute5tupleIJNS5_1CILi1EEES8_S8_EEENS6_IJNS7_ILi64EEESA_SA_EEELi512ENS_10bfloat16_tEfNS_4arch4Sm90ELb1ELb0ELb1ELb1ELb0ELb1ELb1ELb0ELb0ELb1ELb1ELb0EEENS1_21CollectiveEpilogueFwdINS6_IJSA_NS7_ILi512EEESA_EEES9_SC_SE_Li256ELb1ELb1ELb1ELb0EEENS1_36VarlenDynamicPersistentTileSchedulerILi64ELi64ELi256ELi128ELb1ELb1ELb1ELb1ELb1ELb1EEEEEEEEEvNT_6ParamsE --------------------------
	.section	.nv.info._ZN7cutlass13device_kernelIN5flash11enable_sm90INS1_16FlashAttnFwdSm90INS1_25CollectiveMainloopFwdSm90ILi2EN4cute5tupleIJNS5_1CILi1EEES8_S8_EEENS6_IJNS7_ILi64EEESA_SA_EEELi512ENS_10bfloat16_tEfNS_4arch4Sm90ELb1ELb0ELb1ELb1ELb0ELb1ELb1ELb0ELb0ELb1ELb1ELb0EEENS1_21CollectiveEpilogueFwdINS6_IJSA_NS7_ILi512EEESA_EEES9_SC_SE_Li256ELb1ELb1ELb1ELb0EEENS1_36VarlenDynamicPersistentTileSchedulerILi64ELi64ELi256ELi128ELb1ELb1ELb1ELb1ELb1ELb1EEEEEEEEEvNT_6ParamsE,"",@"SHT_CUDA_INFO"
	.sectionflags	@""
	.align	4


	//----- nvinfo : EIATTR_CUDA_API_VERSION
	.align		4
        /*0000*/ 	.byte	0x04, 0x37
        /*0002*/ 	.short	(.L_594 - .L_593)
.L_593:
        /*0004*/ 	.word	0x00000082


	//----- nvinfo : EIATTR_KPARAM_INFO
	.align		4
.L_594:
        /*0008*/ 	.byte	0x04, 0x17
        /*000a*/ 	.short	(.L_596 - .L_595)
.L_595:
        /*000c*/ 	.word	0x00000000
        /*0010*/ 	.short	0x0000
        /*0012*/ 	.short	0x0000
        /*0014*/ 	.byte	0x00, 0xf0, 0x01, 0x2e


	//----- nvinfo : EIATTR_SPARSE_MMA_MASK
	.align		4
.L_596:
        /*0018*/ 	.byte	0x03, 0x50
        /*001a*/ 	.short	0x0000


	//----- nvinfo : EIATTR_MAXREG_COUNT
	.align		4
        /*001c*/ 	.byte	0x03, 0x1b
        /*001e*/ 	.short	0x00a8


	//----- nvinfo : EIATTR_MERCURY_ISA_VERSION
	.align		4
        /*0020*/ 	.byte	0x03, 0x5f
        /*0022*/ 	.short	0x0101


	//----- nvinfo : EIATTR_VRC_CTA_INIT_COUNT
	.align		4
        /*0024*/ 	.byte	0x02, 0x4a
	.zero		1
	.zero		1


	//----- nvinfo : EIATTR_EXIT_INSTR_OFFSETS
	.align		4
        /*0028*/ 	.byte	0x04, 0x1c
        /*002a*/ 	.short	(.L_598 - .L_597)


	//   ....[0]....
.L_597:
        /*002c*/ 	.word	0x00000010


	//----- nvinfo : EIATTR_MAX_THREADS
	.align		4
.L_598:
        /*0030*/ 	.byte	0x04, 0x05
        /*0032*/ 	.short	(.L_600 - .L_599)
.L_599:
        /*0034*/ 	.word	0x00000180
        /*0038*/ 	.word	0x00000001
        /*003c*/ 	.word	0x00000001


	//----- nvinfo : EIATTR_CBANK_PARAM_SIZE
	.align		4
.L_600:
        /*0040*/ 	.byte	0x03, 0x19
        /*0042*/ 	.short	0x0b80


	//----- nvinfo : EIATTR_PARAM_CBANK
	.align		4
        /*0044*/ 	.byte	0x04, 0x0a
        /*0046*/ 	.short	(.L_602 - .L_601)
	.align		4
.L_601:
        /*0048*/ 	.word	index@(.nv.constant0._ZN7cutlass13device_kernelIN5flash11enable_sm90INS1_16FlashAttnFwdSm90INS1_25CollectiveMainloopFwdSm90ILi2EN4cute5tupleIJNS5_1CILi1EEES8_S8_EEENS6_IJNS7_ILi64EEESA_SA_EEELi512ENS_10bfloat16_tEfNS_4arch4Sm90ELb1ELb0ELb1ELb1ELb0ELb1ELb1ELb0ELb0ELb1ELb1ELb0EEENS1_21CollectiveEpilogueFwdINS6_IJSA_NS7_ILi512EEESA_EEES9_SC_SE_Li256ELb1ELb1ELb1ELb0EEENS1_36VarlenDynamicPersistentTileSchedulerILi64ELi64ELi256ELi128ELb1ELb1ELb1ELb1ELb1ELb1EEEEEEEEEvNT_6ParamsE)
        /*004c*/ 	.short	0x0380
        /*004e*/ 	.short	0x0b80


	//----- nvinfo : EIATTR_SW_WAR
	.align		4
.L_602:
        /*0050*/ 	.byte	0x04, 0x36
        /*0052*/ 	.short	(.L_604 - .L_603)
.L_603:
        /*0054*/ 	.word	0x00000008
.L_604:


//--------------------- .nv.info._ZN7cutlass13device_kernelIN5flash11enable_sm90INS1_16FlashAttnFwdSm90INS1_25CollectiveMainloopFwdSm90ILi2EN4cute5tupleIJNS5_1CILi1EEES8_S8_EEENS6_IJNS7_ILi128EEENS7_ILi96EEENS7_ILi64EEEEEELi256ENS_10bfloat16_tEfNS_4arch4Sm90ELb0ELb0ELb1ELb0ELb0ELb0ELb0ELb1ELb0ELb1ELb1ELb0EEENS1_21CollectiveEpilogueFwdINS6_IJSA_NS7_ILi256EEESB_EEES9_SE_SG_Li256ELb0ELb1ELb1ELb0EEENS1_19SingleTileSchedulerILb0ELb1ELb1ELi128EEEEEEEEEvNT_6ParamsE --------------------------
	.section	.nv.info._ZN7cutlass13device_kernelIN5flash11enable_sm90INS1_16FlashAttnFwdSm90INS1_25CollectiveMainloopFwdSm90ILi2EN4cute5tupleIJNS5_1CILi1EEES8_S8_EEENS6_IJNS7_ILi128EEENS7_ILi96EEENS7_ILi64EEEEEELi256ENS_10bfloat16_tEfNS_4arch4Sm90ELb0ELb0ELb1ELb0ELb0ELb0ELb0ELb1ELb0ELb1ELb1ELb0EEENS1_21CollectiveEpilogueFwdINS6_IJSA_NS7_ILi256EEESB_EEES9_SE_SG_Li256ELb0ELb1ELb1ELb0EEENS1_19SingleTileSchedulerILb0ELb1ELb1ELi128EEEEEEEEEvNT_6ParamsE,"",@"SHT_CUDA_INFO"
	.sectionflags	@""
	.align	4


	//----- nvinfo : EIATTR_CUDA_API_VERSION
	.align		4
        /*0000*/ 	.byte	0x04, 0x37
        /*0002*/ 	.short	(.L_606 - .L_605)
.L_605:
        /*0004*/ 	.word	0x00000082


	//----- nvinfo : EIATTR_KPARAM_INFO
	.align		4
.L_606:
        /*0008*/ 	.byte	0x04, 0x17
        /*000a*/ 	.short	(.L_608 - .L_607)
.L_607:
        /*000c*/ 	.word	0x00000000
        /*0010*/ 	.short	0x0000
        /*0012*/ 	.short	0x0000
        /*0014*/ 	.byte	0x00, 0xf0, 0x01, 0x28


	//----- nvinfo : EIATTR_SPARSE_MMA_MASK
	.align		4
.L_608:
        /*0018*/ 	.byte	0x03, 0x50
        /*001a*/ 	.short	0x0000


	//----- nvinfo : EIATTR_MAXREG_COUNT
	.align		4
        /*001c*/ 	.byte	0x03, 0x1b
        /*001e*/ 	.short	0x00a8


	//----- nvinfo : EIATTR_MERCURY_ISA_VERSION
	.align		4
        /*0020*/ 	.byte	0x03, 0x5f
        /*0022*/ 	.short	0x0101


	//----- nvinfo : EIATTR_VRC_CTA_INIT_COUNT
	.align		4
        /*0024*/ 	.byte	0x02, 0x4a
	.zero		1
	.zero		1


	//----- nvinfo : EIATTR_EXIT_INSTR_OFFSETS
	.align		4
        /*0028*/ 	.byte	0x04, 0x1c
        /*002a*/ 	.short	(.L_610 - .L_609)


	//   ....[0]....
.L_609:
        /*002c*/ 	.word	0x00000010


	//----- nvinfo : EIATTR_MAX_THREADS
	.align		4
.L_610:
        /*0030*/ 	.byte	0x04, 0x05
        /*0032*/ 	.short	(.L_612 - .L_611)
.L_611:
        /*0034*/ 	.word	0x00000180
        /*0038*/ 	.word	0x00000001
        /*003c*/ 	.word	0x00000001


	//----- nvinfo : EIATTR_CBANK_PARAM_SIZE
	.align		4
.L_612:
        /*0040*/ 	.byte	0x03, 0x19
        /*0042*/ 	.short	0x0a00


	//----- nvinfo : EIATTR_PARAM_CBANK
	.align		4
        /*0044*/ 	.byte	0x04, 0x0a
        /*0046*/ 	.short	(.L_614 - .L_613)
	.align		4
.L_613:
        /*0048*/ 	.word	index@(.nv.constant0._ZN7cutlass13device_kernelIN5flash11enable_sm90INS1_16FlashAttnFwdSm90INS1_25CollectiveMainloopFwdSm90ILi2EN4cute5tupleIJNS5_1CILi1EEES8_S8_EEENS6_IJNS7_ILi128EEENS7_ILi96EEENS7_ILi64EEEEEELi256ENS_10bfloat16_tEfNS_4arch4Sm90ELb0ELb0ELb1ELb0ELb0ELb0ELb0ELb1ELb0ELb1ELb1ELb0EEENS1_21CollectiveEpilogueFwdINS6_IJSA_NS7_ILi256EEESB_EEES9_SE_SG_Li256ELb0ELb1ELb1ELb0EEENS1_19SingleTileSchedulerILb0ELb1ELb1ELi128EEEEEEEEEvNT_6ParamsE)
        /*004c*/ 	.short	0x0380
        /*004e*/ 	.short	0x0a00


	//----- nvinfo : EIATTR_SW_WAR
	.align		4
.L_614:
        /*0050*/ 	.byte	0x04, 0x36
        /*0052*/ 	.short	(.L_616 - .L_615)
.L_615:
        /*0054*/ 	.word	0x00000008
.L_616:


//--------------------- .nv.info._ZN7cutlass13device_kernelIN5flash11enable_sm90INS1_16FlashAttnFwdSm90INS1_25CollectiveMainloopFwdSm90ILi2EN4cute5tupleIJNS5_1CILi1EEES8_S8_EEENS6_IJNS7_ILi128EEENS7_ILi96EEENS7_ILi64EEEEEELi256ENS_10bfloat16_tEfNS_4arch4Sm90ELb0ELb0ELb1ELb0ELb0ELb0ELb1ELb1ELb0ELb1ELb1ELb0EEENS1_21CollectiveEpilogueFwdINS6_IJSA_NS7_ILi256EEESB_EEES9_SE_SG_Li256ELb0ELb1ELb1ELb0EEENS1_19SingleTileSchedulerILb0ELb1ELb1ELi128EEEEEEEEEvNT_6ParamsE --------------------------
	.section	.nv.info._ZN7cutlass13device_kernelIN5flash11enable_sm90INS1_16FlashAttnFwdSm90INS1_25CollectiveMainloopFwdSm90ILi2EN4cute5tupleIJNS5_1CILi1EEES8_S8_EEENS6_IJNS7_ILi128EEENS7_ILi96EEENS7_ILi64EEEEEELi256ENS_10bfloat16_tEfNS_4arch4Sm90ELb0ELb0ELb1ELb0ELb0ELb0ELb1ELb1ELb0ELb1ELb1ELb0EEENS1_21CollectiveEpilogueFwdINS6_IJSA_NS7_ILi256EEESB_EEES9_SE_SG_Li256ELb0ELb1ELb1ELb0EEENS1_19SingleTileSchedulerILb0ELb1ELb1ELi128EEEEEEEEEvNT_6ParamsE,"",@"SHT_CUDA_INFO"
	.sectionflags	@""
	.align	4


	//----- nvinfo : EIATTR_CUDA_API_VERSION
	.align		4
        /*0000*/ 	.byte	0x04, 0x37
        /*0002*/ 	.short	(.L_618 - .L_617)
.L_617:
        /*0004*/ 	.word	0x00000082


	//----- nvinfo : EIATTR_KPARAM_INFO
	.align		4
.L_618:
        /*0008*/ 	.byte	0x04, 0x17
        /*000a*/ 	.short	(.L_620 - .L_619)
.L_619:
        /*000c*/ 	.word	0x00000000
        /*0010*/ 	.short	0x0000
        /*0012*/ 	.short	0x0000
        /*0014*/ 	.byte	0x00, 0xf0, 0x01, 0x2c


	//----- nvinfo : EIATTR_SPARSE_MMA_MASK
	.align		4
.L_620:
        /*0018*/ 	.byte	0x03, 0x50
        /*001a*/ 	.short	0x0000


	//----- nvinfo : EIATTR_MAXREG_COUNT
	.align		4
        /*001c*/ 	.byte	0x03, 0x1b
        /*001e*/ 	.short	0x00a8


	//----- nvinfo : EIATTR_MERCURY_ISA_VERSION
	.align		4
        /*0020*/ 	.byte	0x03, 0x5f
        /*0022*/ 	.short	0x0101


	//----- nvinfo : EIATTR_VRC_CTA_INIT_COUNT
	.align		4
        /*0024*/ 	.byte	0x02, 0x4a
	.zero		1
	.zero		1


	//----- nvinfo : EIATTR_EXIT_INSTR_OFFSETS
	.align		4
        /*0028*/ 	.byte	0x04, 0x1c
        /*002a*/ 	.short	(.L_622 - .L_621)


	//   ....[0]....
.L_621:
        /*002c*/ 	.word	0x00000010


	//----- nvinfo : EIATTR_MAX_THREADS
	.align		4
.L_622:
        /*0030*/ 	.byte	0x04, 0x05
        /*0032*/ 	.short	(.L_624 - .L_623)
.L_623:
        /*0034*/ 	.word	0x00000180
        /*0038*/ 	.word	0x00000001
        /*003c*/ 	.word	0x00000001


	//----- nvinfo : EIATTR_CBANK_PARAM_SIZE
	.align		4
.L_624:
        /*0040*/ 	.byte	0x03, 0x19
        /*0042*/ 	.short	0x0b00


	//----- nvinfo : EIATTR_PARAM_CBANK
	.align		4
        /*0044*/ 	.byte	0x04, 0x0a
        /*0046*/ 	.short	(.L_626 - .L_625)
	.align		4
.L_625:
        /*0048*/ 	.word	index@(.nv.constant0._ZN7cutlass13device_kernelIN5flash11enable_sm90INS1_16FlashAttnFwdSm90INS1_25CollectiveMainloopFwdSm90ILi2EN4cute5tupleIJNS5_1CILi1EEES8_S8_EEENS6_IJNS7_ILi128EEENS7_ILi96EEENS7_ILi64EEEEEELi256ENS_10bfloat16_tEfNS_4arch4Sm90ELb0ELb0ELb1ELb0ELb0ELb0ELb1ELb1ELb0ELb1ELb1ELb0EEENS1_21CollectiveEpilogueFwdINS6_IJSA_NS7_ILi256EEESB_EEES9_SE_SG_Li256ELb0ELb1ELb1ELb0EEENS1_19SingleTileSchedulerILb0ELb1ELb1ELi128EEEEEEEEEvNT_6ParamsE)
        /*004c*/ 	.short	0x0380
        /*004e*/ 	.short	0x0b00


	//----- nvinfo : EIATTR_SW_WAR
	.align		4
.L_626:
        /*0050*/ 	.byte	0x04, 0x36
        /*0052*/ 	.short	(.L_628 - .L_627)
.L_627:
        /*0054*/ 	.word	0x00000008
.L_628:


//--------------------- .nv.info._ZN7cutlass13device_kernelIN5flash11enable_sm90INS1_16FlashAttnFwdSm90INS1_25CollectiveMainloopFwdSm90ILi2EN4cute5tupleIJNS5_1CILi1EEES8_S8_EEENS6_IJNS7_ILi128EEENS7_ILi96EEENS7_ILi64EEEEEELi256ENS_10bfloat16_tEfNS_4arch4Sm90ELb0ELb0ELb1ELb1ELb0ELb0ELb0ELb1ELb0ELb1ELb1ELb0EEENS1_21CollectiveEpilogueFwdINS6_IJSA_NS7_ILi256EEESB_EEES9_SE_SG_Li256ELb1ELb1ELb1ELb0EEENS1_36VarlenDynamicPersistentTileSchedulerILi128ELi96ELi256ELi128ELb1ELb1ELb1ELb0ELb1ELb1EEEEEEEEEvNT_6ParamsE --------------------------
	.section	.nv.info._ZN7cutlass13device_kernelIN5flash11enable_sm90INS1_16FlashAttnFwdSm90INS1_25CollectiveMainloopFwdSm90ILi2EN4cute5tupleIJNS5_1CILi1EEES8_S8_EEENS6_IJNS7_ILi128EEENS7_ILi96EEENS7_ILi64EEEEEELi256ENS_10bfloat16_tEfNS_4arch4Sm90ELb0ELb0ELb1ELb1ELb0ELb0ELb0ELb1ELb0ELb1ELb1ELb0EEENS1_21CollectiveEpilogueFwdINS6_IJSA_NS7_ILi256EEESB_EEES9_SE_SG_Li256ELb1ELb1ELb1ELb0EEENS1_36VarlenDynamicPersistentTileSchedulerILi128ELi96ELi256ELi128ELb1ELb1ELb1ELb0ELb1ELb1EEEEEEEEEvNT_6ParamsE,"",@"SHT_CUDA_INFO"
	.sectionflags	@""
	.align	4


	//----- nvinfo : EIATTR_CUDA_API_VERSION
	.align		4
        /*0000*/ 	.byte	0x04, 0x37
        /*0002*/ 	.short	(.L_630 - .L_629)
.L_629:
        /*0004*/ 	.word	0x00000082


	//----- nvinfo : EIATTR_KPARAM_INFO
	.align		4
.L_630:
        /*0008*/ 	.byte	0x04, 0x17
        /*000a*/ 	.short	(.L_632 - .L_631)
.L_631:
        /*000c*/ 	.word	0x00000000
        /*0010*/ 	.short	0x0000
        /*0012*/ 	.short	0x0000
        /*0014*/ 	.byte	0x00, 0xf0, 0x01, 0x2a


	//----- nvinfo : EIATTR_SPARSE_MMA_MASK
	.align		4
.L_632:
        /*0018*/ 	.byte	0x03, 0x50
        /*001a*/ 	.short	0x0000


	//----- nvinfo : EIATTR_MAXREG_COUNT
	.align		4
        /*001c*/ 	.byte	0x03, 0x1b
        /*001e*/ 	.short	0x00a8


	//----- nvinfo : EIATTR_MERCURY_ISA_VERSION
	.align		4
        /*0020*/ 	.byte	0x03, 0x5f
        /*0022*/ 	.short	0x0101


	//----- nvinfo : EIATTR_VRC_CTA_INIT_COUNT
	.align		4
        /*0024*/ 	.byte	0x02, 0x4a
	.zero		1
	.zero		1


	//----- nvinfo : EIATTR_EXIT_INSTR_OFFSETS
	.align		4
        /*0028*/ 	.byte	0x04, 0x1c
        /*002a*/ 	.short	(.L_634 - .L_633)


	//   ....[0]....
.L_633:
        /*002c*/ 	.word	0x00000010


	//----- nvinfo : EIATTR_MAX_THREADS
	.align		4
.L_634:
        /*0030*/ 	.byte	0x04, 0x05
        /*0032*/ 	.short	(.L_636 - .L_635)
.L_635:
        /*0034*/ 	.word	0x00000180
        /*0038*/ 	.word	0x00000001
        /*003c*/ 	.word	0x00000001


	//----- nvinfo : EIATTR_CBANK_PARAM_SIZE
	.align		4
.L_636:
        /*0040*/ 	.byte	0x03, 0x19
        /*0042*/ 	.short	0x0a80


	//----- nvinfo : EIATTR_PARAM_CBANK
	.align		4
        /*0044*/ 	.byte	0x04, 0x0a
        /*0046*/ 	.short	(.L_638 - .L_637)
	.align		4
.L_637:
        /*0048*/ 	.word	index@(.nv.constant0._ZN7cutlass13device_kernelIN5flash11enable_sm90INS1_16FlashAttnFwdSm90INS1_25CollectiveMainloopFwdSm90ILi2EN4cute5tupleIJNS5_1CILi1EEES8_S8_EEENS6_IJNS7_ILi128EEENS7_ILi96EEENS7_ILi64EEEEEELi256ENS_10bfloat16_tEfNS_4arch4Sm90ELb0ELb0ELb1ELb1ELb0ELb0ELb0ELb1ELb0ELb1ELb1ELb0EEENS1_21CollectiveEpilogueFwdINS6_IJSA_NS7_ILi256EEESB_EEES9_SE_SG_Li256ELb1ELb1ELb1ELb0EEENS1_36VarlenDynamicPersistentTileSchedulerILi128ELi96ELi256ELi128ELb1ELb1ELb1ELb0ELb1ELb1EEEEEEEEEvNT_6ParamsE)
        /*004c*/ 	.short	0x0380
        /*004e*/ 	.short	0x0a80


	//----- nvinfo : EIATTR_SW_WAR
	.align		4
.L_638:
        /*0050*/ 	.byte	0x04, 0x36
        /*0052*/ 	.short	(.L_640 - .L_639)
.L_639:
        /*0054*/ 	.word	0x00000008
.L_640:


//--------------------- .nv.info._ZN7cutlass13device_kernelIN5flash11enable_sm90INS1_16FlashAttnFwdSm90INS1_25CollectiveMainloopFwdSm90ILi2EN4cute5tupleIJNS5_1CILi1EEES8_S8_EEENS6_IJNS7_ILi128EEENS7_ILi96EEENS7_ILi64EEEEEELi256ENS_10bfloat16_tEfNS_4arch4Sm90ELb0ELb0ELb1ELb1ELb0ELb1ELb0ELb1ELb0ELb1ELb1ELb0EEENS1_21CollectiveEpilogueFwdINS6_IJSA_NS7_ILi256EEESB_EEES9_SE_SG_Li256ELb1ELb1ELb1ELb0EEENS1_36VarlenDynamicPersistentTileSchedulerILi128ELi96ELi256ELi128ELb1ELb1ELb1ELb0ELb1ELb1EEEEEEEEEvNT_6ParamsE --------------------------
	.section	.nv.info._ZN7cutlass13device_kernelIN5flash11enable_sm90INS1_16FlashAttnFwdSm90INS1_25CollectiveMainloopFwdSm90ILi2EN4cute5tupleIJNS5_1CILi1EEES8_S8_EEENS6_IJNS7_ILi128EEENS7_ILi96EEENS7_ILi64EEEEEELi256ENS_10bfloat16_tEfNS_4arch4Sm90ELb0ELb0ELb1ELb1ELb0ELb1ELb0ELb1ELb0ELb1ELb1ELb0EEENS1_21CollectiveEpilogueFwdINS6_IJSA_NS7_ILi256EEESB_EEES9_SE_SG_Li256ELb1ELb1ELb1ELb0EEENS1_36VarlenDynamicPersistentTileSchedulerILi128ELi96ELi256ELi128ELb1ELb1ELb1ELb0ELb1ELb1EEEEEEEEEvNT_6ParamsE,"",@"SHT_CUDA_INFO"
	.sectionflags	@""
	.align	4


	//----- nvinfo : EIATTR_CUDA_API_VERSION
	.align		4
        /*0000*/ 	.byte	0x04, 0x37
        /*0002*/ 	.short	(.L_642 - .L_641)
.L_641:
        /*0004*/ 	.word	0x00000082


	//----- nvinfo : EIATTR_KPARAM_INFO
	.align		4
.L_642:
        /*0008*/ 	.byte	0x04, 0x17
        /*000a*/ 	.short	(.L_644 - .L_643)
.L_643:
        /*000c*/ 	.word	0x00000000
        /*0010*/ 	.short	0x0000
        /*0012*/ 	.short	0x0000
        /*0014*/ 	.byte	0x00, 0xf0, 0x01, 0x2a


	//----- nvinfo : EIATTR_SPARSE_MMA_MASK
	.align		4
.L_644:
        /*0018*/ 	.byte	0x03, 0x50
        /*001a*/ 	.short	0x0000


	//----- nvinfo : EIATTR_MAXREG_COUNT
	.align		4
        /*001c*/ 	.byte	0x03, 0x1b
        /*001e*/ 	.short	0x00a8


	//----- nvinfo : EIATTR_MERCURY_ISA_VERSION
	.align		4
        /*0020*/ 	.byte	0x03, 0x5f
        /*0022*/ 	.short	0x0101


	//----- nvinfo : EIATTR_VRC_CTA_INIT_COUNT
	.align		4
        /*0024*/ 	.byte	0x02, 0x4a
	.zero		1
	.zero		1


	//----- nvinfo : EIATTR_EXIT_INSTR_OFFSETS
	.align		4
        /*0028*/ 	.byte	0x04, 0x1c
        /*002a*/ 	.short	(.L_646 - .L_645)


	//   ....[0]....
.L_645:
        /*002c*/ 	.word	0x00000010


	//----- nvinfo : EIATTR_MAX_THREADS
	.align		4
.L_646:
        /*0030*/ 	.byte	0x04, 0x05
        /*0032*/ 	.short	(.L_648 - .L_647)
.L_647:
        /*0034*/ 	.word	0x00000180
        /*0038*/ 	.word	0x00000001
        /*003c*/ 	.word	0x00000001


	//----- nvinfo : EIATTR_CBANK_PARAM_SIZE
	.align		4
.L_648:
        /*0040*/ 	.byte	0x03, 0x19
        /*0042*/ 	.short	0x0a80


	//----- nvinfo : EIATTR_PARAM_CBANK
	.align		4
        /*0044*/ 	.byte	0x04, 0x0a
        /*0046*/ 	.short	(.L_650 - .L_649)
	.align		4
.L_649:
        /*0048*/ 	.word	index@(.nv.constant0._ZN7cutlass13device_kernelIN5flash11enable_sm90INS1_16FlashAttnFwdSm90INS1_25CollectiveMainloopFwdSm90ILi2EN4cute5tupleIJNS5_1CILi1EEES8_S8_EEENS6_IJNS7_ILi128EEENS7_ILi96EEENS7_ILi64EEEEEELi256ENS_10bfloat16_tEfNS_4arch4Sm90ELb0ELb0ELb1ELb1ELb0ELb1ELb0ELb1ELb0ELb1ELb1ELb0EEENS1_21CollectiveEpilogueFwdINS6_IJSA_NS7_ILi256EEESB_EEES9_SE_SG_Li256ELb1ELb1ELb1ELb0EEENS1_36VarlenDynamicPersistentTileSchedulerILi128ELi96ELi256ELi128ELb1ELb1ELb1ELb0ELb1ELb1EEEEEEEEEvNT_6ParamsE)
        /*004c*/ 	.short	0x0380
        /*004e*/ 	.short	0x0a80


	//----- nvinfo : EIATTR_SW_WAR
	.align		4
.L_650:
        /*0050*/ 	.byte	0x04, 0x36
        /*0052*/ 	.short	(.L_652 - .L_651)
.L_651:
        /*0054*/ 	.word	0x00000008
.L_652:


//--------------------- .nv.info._ZN7cutlass13device_kernelIN5flash11enable_sm90INS1_16FlashAttnFwdSm90INS1_25CollectiveMainloopFwdSm90ILi2EN4cute5tupleIJNS5_1CILi1EEES8_S8_EEENS6_IJNS7_ILi128EEENS7_ILi96EEENS7_ILi64EEEEEELi256ENS_10bfloat16_tEfNS_4arch4Sm90ELb0ELb0ELb1ELb1ELb0ELb0ELb1ELb1ELb0ELb1ELb1ELb0EEENS1_21CollectiveEpilogueFwdINS6_IJSA_NS7_ILi256EEESB_EEES9_SE_SG_Li256ELb1ELb1ELb1ELb0EEENS1_36VarlenDynamicPersistentTileSchedulerILi128ELi96ELi256ELi128ELb1ELb1ELb1ELb0ELb1ELb1EEEEEEEEEvNT_6ParamsE --------------------------
	.section	.nv.info._ZN7cutlass13device_kernelIN5flash11enable_sm90INS1_16FlashAttnFwdSm90INS1_25CollectiveMainloopFwdSm90ILi2EN4cute5tupleIJNS5_1CILi1EEES8_S8_EEENS6_IJNS7_ILi128EEENS7_ILi96EEENS7_ILi64EEEEEELi256ENS_10bfloat16_tEfNS_4arch4Sm90ELb0ELb0ELb1ELb1ELb0ELb0ELb1ELb1ELb0ELb1ELb1ELb0EEENS1_21CollectiveEpilogueFwdINS6_IJSA_NS7_ILi256EEESB_EEES9_SE_SG_Li256ELb1ELb1ELb1ELb0EEENS1_36VarlenDynamicPersistentTileSchedulerILi128ELi96ELi256ELi128ELb1ELb1ELb1ELb0ELb1ELb1EEEEEEEEEvNT_6ParamsE,"",@"SHT_CUDA_INFO"
	.sectionflags	@""
	.align	4


	//----- nvinfo : EIATTR_CUDA_API_VERSION
	.align		4
        /*0000*/ 	.byte	0x04, 0x37
        /*0002*/ 	.short	(.L_654 - .L_653)
.L_653:
        /*0004*/ 	.word	0x00000082


	//----- nvinfo : EIATTR_KPARAM_INFO
	.align		4
.L_654:
        /*0008*/ 	.byte	0x04, 0x17
        /*000a*/ 	.short	(.L_656 - .L_655)
.L_655:
        /*000c*/ 	.word	0x00000000
        /*0010*/ 	.short	0x0000
        /*0012*/ 	.short	0x0000
        /*0014*/ 	.byte	0x00, 0xf0, 0x01, 0x2e


	//----- nvinfo : EIATTR_SPARSE_MMA_MASK
	.align		4
.L_656:
        /*0018*/ 	.byte	0x03, 0x50
        /*001a*/ 	.short	0x0000


	//----- nvinfo : EIATTR_MAXREG_COUNT
	.align		4
        /*001c*/ 	.byte	0x03, 0x1b
        /*001e*/ 	.short	0x00a8


	//----- nvinfo : EIATTR_MERCURY_ISA_VERSION
	.align		4
        /*0020*/ 	.byte	0x03, 0x5f
        /*0022*/ 	.short	0x0101


	//----- nvinfo : EIATTR_VRC_CTA_INIT_COUNT
	.align		4
        /*0024*/ 	.byte	0x02, 0x4a
	.zero		1
	.zero		1


	//----- nvinfo : EIATTR_EXIT_INSTR_OFFSETS
	.align		4
        /*0028*/ 	.byte	0x04, 0x1c
        /*002a*/ 	.short	(.L_658 - .L_657)


	//   ....[0]....
.L_657:
        /*002c*/ 	.word	0x00000010


	//----- nvinfo : EIATTR_MAX_THREADS
	.align		4
.L_658:
        /*0030*/ 	.byte	0x04, 0x05
        /*0032*/ 	.short	(.L_660 - .L_659)
.L_659:
        /*0034*/ 	.word	0x00000180
        /*0038*/ 	.word	0x00000001
        /*003c*/ 	.word	0x00000001


	//----- nvinfo : EIATTR_CBANK_PARAM_SIZE
	.align		4
.L_660:
        /*0040*/ 	.byte	0x03, 0x19
        /*0042*/ 	.short	0x0b80


	//----- nvinfo : EIATTR_PARAM_CBANK
	.align		4
        /*0044*/ 	.byte	0x04, 0x0a
        /*0046*/ 	.short	(.L_662 - .L_661)
	.align		4
.L_661:
        /*0048*/ 	.word	index@(.nv.constant0._ZN7cutlass13device_kernelIN5flash11enable_sm90INS1_16FlashAttnFwdSm90INS1_25CollectiveMainloopFwdSm90ILi2EN4cute5tupleIJNS5_1CILi1EEES8_S8_EEENS6_IJNS7_ILi128EEENS7_ILi96EEENS7_ILi64EEEEEELi256ENS_10bfloat16_tEfNS_4arch4Sm90ELb0ELb0ELb1ELb1ELb0ELb0ELb1ELb1ELb0ELb1ELb1ELb0EEENS1_21CollectiveEpilogueFwdINS6_IJSA_NS7_ILi256EEESB_EEES9_SE_SG_Li256ELb1ELb1ELb1ELb0EEENS1_36VarlenDynamicPersistentTileSchedulerILi128ELi96ELi256ELi128ELb1ELb1ELb1ELb0ELb1ELb1EEEEEEEEEvNT_6ParamsE)
        /*004c*/ 	.short	0x0380
        /*004e*/ 	.short	0x0b80


	//----- nvinfo : EIATTR_SW_WAR
	.align		4
.L_662:
        /*0050*/ 	.byte	0x04, 0x36
        /*0052*/ 	.short	(.L_664 - .L_663)
.L_663:
        /*0054*/ 	.word	0x00000008
.L_664:


//--------------------- .nv.info._ZN7cutlass13device_kernelIN5flash11enable_sm90INS1_16FlashAttnFwdSm90INS1_25CollectiveMainloopFwdSm90ILi2EN4cute5tupleIJNS5_1CILi1EEES8_S8_EEENS6_IJNS7_ILi128EEENS7_ILi96EEENS7_ILi64EEEEEELi256ENS_10bfloat16_tEfNS_4arch4Sm90ELb0ELb0ELb1ELb1ELb0ELb1ELb1ELb1ELb0ELb1ELb1ELb0EEENS1_21CollectiveEpilogueFwdINS6_IJSA_NS7_ILi256EEESB_EEES9_SE_SG_Li256ELb1ELb1ELb1ELb0EEENS1_36VarlenDynamicPersistentTileSchedulerILi128ELi96ELi256ELi128ELb1ELb1ELb1ELb0ELb1ELb1EEEEEEEEEvNT_6ParamsE --------------------------
	.section	.nv.info._ZN7cutlass13device_kernelIN5flash11enable_sm90INS1_16FlashAttnFwdSm90INS1_25CollectiveMainloopFwdSm90ILi2EN4cute5tupleIJNS5_1CILi1EEES8_S8_EEENS6_IJNS7_ILi128EEENS7_ILi96EEENS7_ILi64EEEEEELi256ENS_10bfloat16_tEfNS_4arch4Sm90ELb0ELb0ELb1ELb1ELb0ELb1ELb1ELb1ELb0ELb1ELb1ELb0EEENS1_21CollectiveEpilogueFwdINS6_IJSA_NS7_ILi256EEESB_EEES9_SE_SG_Li256ELb1ELb1ELb1ELb0EEENS1_36VarlenDynamicPersistentTileSchedulerILi128ELi96ELi256ELi128ELb1ELb1ELb1ELb0ELb1ELb1EEEEEEEEEvNT_6ParamsE,"",@"SHT_CUDA_INFO"
	.sectionflags	@""
	.align	4


	//----- nvinfo : EIATTR_CUDA_API_VERSION
	.align		4
        /*0000*/ 	.byte	0x04, 0x37
        /*0002*/ 	.short	(.L_666 - .L_665)
.L_665:
        /*0004*/ 	.word	0x00000082


	//----- nvinfo : EIATTR_KPARAM_INFO
	.align		4
.L_666:
        /*0008*/ 	.byte	0x04, 0x17
        /*000a*/ 	.short	(.L_668 - .L_667)
.L_667:
        /*000c*/ 	.word	0x00000000
        /*0010*/ 	.short	0x0000
        /*0012*/ 	.short	0x0000
        /*0014*/ 	.byte	0x00, 0xf0, 0x01, 0x2e


	//----- nvinfo : EIATTR_SPARSE_MMA_MASK
	.align		4
.L_668:
        /*0018*/ 	.byte	0x03, 0x50
        /*001a*/ 	.short	0x0000


	//----- nvinfo : EIATTR_MAXREG_COUNT
	.align		4
        /*001c*/ 	.byte	0x03, 0x1b
        /*001e*/ 	.short	0x00a8


	//----- nvinfo : EIATTR_MERCURY_ISA_VERSION
	.align		4
        /*0020*/ 	.byte	0x03, 0x5f
        /*0022*/ 	.short	0x0101


	//----- nvinfo : EIATTR_VRC_CTA_INIT_COUNT
	.align		4
        /*0024*/ 	.byte	0x02, 0x4a
	.zero		1
	.zero		1


	//----- nvinfo : EIATTR_EXIT_INSTR_OFFSETS
	.align		4
        /*0028*/ 	.byte	0x04, 0x1c
        /*002a*/ 	.short	(.L_670 - .L_669)


	//   ....[0]....
.L_669:
        /*002c*/ 	.word	0x00000010


	//----- nvinfo : EIATTR_MAX_THREADS
	.align		4
.L_670:
        /*0030*/ 	.byte	0x04, 0x05
        /*0032*/ 	.short	(.L_672 - .L_671)
.L_671:
        /*0034*/ 	.word	0x00000180
        /*0038*/ 	.word	0x00000001
        /*003c*/ 	.word	0x00000001


	//----- nvinfo : EIATTR_CBANK_PARAM_SIZE
	.align		4
.L_672:
        /*0040*/ 	.byte	0x03, 0x19
        /*0042*/ 	.short	0x0b80


	//----- nvinfo : EIATTR_PARAM_CBANK
	.align		4
        /*0044*/ 	.byte	0x04, 0x0a
        /*0046*/ 	.short	(.L_674 - .L_673)
	.align		4
.L_673:
        /*0048*/ 	.word	index@(.nv.constant0._ZN7cutlass13device_kernelIN5flash11enable_sm90INS1_16FlashAttnFwdSm90INS1_25CollectiveMainloopFwdSm90ILi2EN4cute5tupleIJNS5_1CILi1EEES8_S8_EEENS6_IJNS7_ILi128EEENS7_ILi96EEENS7_ILi64EEEEEELi256ENS_10bfloat16_tEfNS_4arch4Sm90ELb0ELb0ELb1ELb1ELb0ELb1ELb1ELb1ELb0ELb1ELb1ELb0EEENS1_21CollectiveEpilogueFwdINS6_IJSA_NS7_ILi256EEESB_EEES9_SE_SG_Li256ELb1ELb1ELb1ELb0EEENS1_36VarlenDynamicPersistentTileSchedulerILi128ELi96ELi256ELi128ELb1ELb1ELb1ELb0ELb1ELb1EEEEEEEEEvNT_6ParamsE)
        /*004c*/ 	.short	0x0380
        /*004e*/ 	.short	0x0b80


	//----- nvinfo : EIATTR_SW_WAR
	.align		4
.L_674:
        /*0050*/ 	.byte	0x04, 0x36
        /*0052*/ 	.short	(.L_676 - .L_675)
.L_675:
        /*0054*/ 	.word	0x00000008
.L_676:


//--------------------- .nv.info._ZN7cutlass13device_kernelIN5flash11enable_sm90INS1_16FlashAttnFwdSm90INS1_25CollectiveMainloopFwdSm90ILi2EN4cute5tupleIJNS5_1CILi1EEES8_S8_EEENS6_IJNS7_ILi128EEENS7_ILi96EEENS7_ILi64EEEEEELi256ENS_10bfloat16_tEfNS_4arch4Sm90ELb0ELb1ELb1ELb0ELb0ELb0ELb0ELb1ELb0ELb1ELb1ELb0EEENS1_21CollectiveEpilogueFwdINS6_IJSA_NS7_ILi256EEESB_EEES9_SE_SG_Li256ELb0ELb1ELb1ELb0EEENS1_19SingleTileSchedulerILb0ELb1ELb1ELi128EEEEEEEEEvNT_6ParamsE --------------------------
	.section	.nv.info._ZN7cutlass13device_kernelIN5flash11enable_sm90INS1_16FlashAttnFwdSm90INS1_25CollectiveMainloopFwdSm90ILi2EN4cute5tupleIJNS5_1CILi1EEES8_S8_EEENS6_IJNS7_ILi128EEENS7_ILi96EEENS7_ILi64EEEEEELi256ENS_10bfloat16_tEfNS_4arch4Sm90ELb0ELb1ELb1ELb0ELb0ELb0ELb0ELb1ELb0ELb1ELb1ELb0EEENS1_21CollectiveEpilogueFwdINS6_IJSA_NS7_ILi256EEESB_EEES9_SE_SG_Li256ELb0ELb1ELb1ELb0EEENS1_19SingleTileSchedulerILb0ELb1ELb1ELi128EEEEEEEEEvNT_6ParamsE,"",@"SHT_CUDA_INFO"
	.sectionflags	@""
	.align	4


	//----- nvinfo : EIATTR_CUDA_API_VERSION
	.align		4
        /*0000*/ 	.byte	0x04, 0x37
        /*0002*/ 	.short	(.L_678 - .L_677)
.L_677:
        /*0004*/ 	.word	0x00000082


	//----- nvinfo : EIATTR_KPARAM_INFO
	.align		4
.L_678:
        /*0008*/ 	.byte	0x04, 0x17
        /*000a*/ 	.short	(.L_680 - .L_679)
.L_679:
        /*000c*/ 	.word	0x00000000
        /*0010*/ 	.short	0x0000
        /*0012*/ 	.short	0x0000
        /*0014*/ 	.byte	0x00, 0xf0, 0x01, 0x28


	//----- nvinfo : EIATTR_SPARSE_MMA_MASK
	.align		4
.L_680:
        /*0018*/ 	.byte	0x03, 0x50
        /*001a*/ 	.short	0x0000


	//----- nvinfo : EIATTR_MAXREG_COUNT
	.align		4
        /*001c*/ 	.byte	0x03, 0x1b
        /*001e*/ 	.short	0x00a8


	//----- nvinfo : EIATTR_MERCURY_ISA_VERSION
	.align		4
        /*0020*/ 	.byte	0x03, 0x5f
        /*0022*/ 	.short	0x0101


	//----- nvinfo : EIATTR_VRC_CTA_INIT_COUNT
	.align		4
        /*0024*/ 	.byte	0x02, 0x4a
	.zero		1
	.zero		1


	//----- nvinfo : EIATTR_EXIT_INSTR_OFFSETS
	.align		4
        /*0028*/ 	.byte	0x04, 0x1c
        /*002a*/ 	.short	(.L_682 - .L_681)


	//   ....[0]....
.L_681:
        /*002c*/ 	.word	0x00000010


	//----- nvinfo : EIATTR_MAX_THREADS
	.align		4
.L_682:
        /*0030*/ 	.byte	0x04, 0x05
        /*0032*/ 	.short	(.L_684 - .L_683)
.L_683:
        /*0034*/ 	.word	0x00000180
        /*0038*/ 	.word	0x00000001
        /*003c*/ 	.word	0x00000001


	//----- nvinfo : EIATTR_CBANK_PARAM_SIZE
	.align		4
.L_684:
        /*0040*/ 	.byte	0x03, 0x19
        /*0042*/ 	.short	0x0a00


	//----- nvinfo : EIATTR_PARAM_CBANK
	.align		4
        /*0044*/ 	.byte	0x04, 0x0a
        /*0046*/ 	.short	(.L_686 - .L_685)
	.align		4
.L_685:
        /*0048*/ 	.word	index@(.nv.constant0._ZN7cutlass13device_kernelIN5flash11enable_sm90INS1_16FlashAttnFwdSm90INS1_25CollectiveMainloopFwdSm90ILi2EN4cute5tupleIJNS5_1CILi1EEES8_S8_EEENS6_IJNS7_ILi128EEENS7_ILi96EEENS7_ILi64EEEEEELi256ENS_10bfloat16_tEfNS_4arch4Sm90ELb0ELb1ELb1ELb0ELb0ELb0ELb0ELb1ELb0ELb1ELb1ELb0EEENS1_21CollectiveEpilogueFwdINS6_IJSA_NS7_ILi256EEESB_EEES9_SE_SG_Li256ELb0ELb1ELb1ELb0EEENS1_19SingleTileSchedulerILb0ELb1ELb1ELi128EEEEEEEEEvNT_6ParamsE)
        /*004c*/ 	.short	0x0380
        /*004e*/ 	.short	0x0a00


	//----- nvinfo : EIATTR_SW_WAR
	.align		4
.L_686:
        /*0050*/ 	.byte	0x04, 0x36
        /*0052*/ 	.short	(.L_688 - .L_687)
.L_687:
        /*0054*/ 	.word	0x00000008
.L_688:


//--------------------- .nv.info._ZN7cutlass13device_kernelIN5flash11enable_sm90INS1_16FlashAttnFwdSm90INS1_25CollectiveMainloopFwdSm90ILi2EN4cute5tupleIJNS5_1CILi1EEES8_S8_EEENS6_IJNS7_ILi128EEENS7_ILi96EEENS7_ILi64EEEEEELi256ENS_10bfloat16_tEfNS_4arch4Sm90ELb0ELb1ELb1ELb0ELb0ELb0ELb1ELb1ELb0ELb1ELb1ELb0EEENS1_21CollectiveEpilogueFwdINS6_IJSA_NS7_ILi256EEESB_EEES9_SE_SG_Li256ELb0ELb1ELb1ELb0EEENS1_19SingleTileSchedulerILb0ELb1ELb1ELi128EEEEEEEEEvNT_6ParamsE --------------------------
	.section	.nv.info._ZN7cutlass13device_kernelIN5flash11enable_sm90INS1_16FlashAttnFwdSm90INS1_25CollectiveMainloopFwdSm90ILi2EN4cute5tupleIJNS5_1CILi1EEES8_S8_EEENS6_IJNS7_ILi128EEENS7_ILi96EEENS7_ILi64EEEEEELi256ENS_10bfloat16_tEfNS_4arch4Sm90ELb0ELb1ELb1ELb0ELb0ELb0ELb1ELb1ELb0ELb1ELb1ELb0EEENS1_21CollectiveEpilogueFwdINS6_IJSA_NS7_ILi256EEESB_EEES9_SE_SG_Li256ELb0ELb1ELb1ELb0EEENS1_19SingleTileSchedulerILb0ELb1ELb1ELi128EEEEEEEEEvNT_6ParamsE,"",@"SHT_CUDA_INFO"
	.sectionflags	@""
	.align	4


	//----- nvinfo : EIATTR_CUDA_API_VERSION
	.align		4
        /*0000*/ 	.byte	0x04, 0x37
        /*0002*/ 	.short	(.L_690 - .L_689)
.L_689:
        /*0004*/ 	.word	0x00000082


	//----- nvinfo : EIATTR_KPARAM_INFO
	.align		4
.L_690:
        /*0008*/ 	.byte	0x04, 0x17
        /*000a*/ 	.short	(.L_692 - .L_691)
.L_691:
        /*000c*/ 	.word	0x00000000
        /*0010*/ 	.short	0x0000
        /*0012*/ 	.short	0x0000
        /*0014*/ 	.byte	0x00, 0xf0, 0x01, 0x2c


	//----- nvinfo : EIATTR_SPARSE_MMA_MASK
	.align		4
.L_692:
        /*0018*/ 	.byte	0x03, 0x50
        /*001a*/ 	.short	0x0000


	//----- nvinfo : EIATTR_MAXREG_COUNT
	.align		4
        /*001c*/ 	.byte	0x03, 0x1b
        /*001e*/ 	.short	0x00a8


	//----- nvinfo : EIATTR_MERCURY_ISA_VERSION
	.align		4
        /*0020*/ 	.byte	0x03, 0x5f
        /*0022*/ 	.short	0x0101


	//----- nvinfo : EIATTR_VRC_CTA_INIT_COUNT
	.align		4
        /*0024*/ 	.byte	0x02, 0x4a
	.zero		1
	.zero		1


	//----- nvinfo : EIATTR_EXIT_INSTR_OFFSETS
	.align		4
        /*0028*/ 	.byte	0x04, 0x1c
        /*002a*/ 	.short	(.L_694 - .L_693)


	//   ....[0]....
.L_693:
        /*002c*/ 	.word	0x00000010


	//----- nvinfo : EIATTR_MAX_THREADS
	.align		4
.L_694:
        /*0030*/ 	.byte	0x04, 0x05
        /*0032*/ 	.short	(.L_696 - .L_695)
.L_695:
        /*0034*/ 	.word	0x00000180
        /*0038*/ 	.word	0x00000001
        /*003c*/ 	.word	0x00000001


	//----- nvinfo : EIATTR_CBANK_PARAM_SIZE
	.align		4
.L_696:
        /*0040*/ 	.byte	0x03, 0x19
        /*0042*/ 	.short	0x0b00


	//----- nvinfo : EIATTR_PARAM_CBANK
	.align		4
        /*0044*/ 	.byte	0x04, 0x0a
        /*0046*/ 	.short	(.L_698 - .L_697)
	.align		4
.L_697:
        /*0048*/ 	.word	index@(.nv.constant0._ZN7cutlass13device_kernelIN5flash11enable_sm90INS1_16FlashAttnFwdSm90INS1_25CollectiveMainloopFwdSm90ILi2EN4cute5tupleIJNS5_1CILi1EEES8_S8_EEENS6_IJNS7_ILi128EEENS7_ILi96EEENS7_ILi64EEEEEELi256ENS_10bfloat16_tEfNS_4arch4Sm90ELb0ELb1ELb1ELb0ELb0ELb0ELb1ELb1ELb0ELb1ELb1ELb0EEENS1_21CollectiveEpilogueFwdINS6_IJSA_NS7_ILi256EEESB_EEES9_SE_SG_Li256ELb0ELb1ELb1ELb0EEENS1_19SingleTileSchedulerILb0ELb1ELb1ELi128EEEEEEEEEvNT_6ParamsE)
        /*004c*/ 	.short	0x0380
        /*004e*/ 	.short	0x0b00


	//----- nvinfo : EIATTR_SW_WAR
	.align		4
.L_698:
        /*0050*/ 	.byte	0x04, 0x36
        /*0052*/ 	.short	(.L_700 - .L_699)
.L_699:
        /*0054*/ 	.word	0x00000008
.L_700:


//--------------------- .nv.info._ZN7cutlass13device_kernelIN5flash11enable_sm90INS1_16FlashAttnFwdSm90INS1_25CollectiveMainloopFwdSm90ILi2EN4cute5tupleIJNS5_1CILi1EEES8_S8_EEENS6_IJNS7_ILi128EEENS7_ILi96EEENS7_ILi64EEEEEELi256ENS_10bfloat16_tEfNS_4arch4Sm90ELb0ELb1ELb1ELb1ELb0ELb0ELb0ELb1ELb0ELb1ELb1ELb0EEENS1_21CollectiveEpilogueFwdINS6_IJSA_NS7_ILi256EEESB_EEES9_SE_SG_Li256ELb1ELb1ELb1ELb0EEENS1_36VarlenDynamicPersistentTileSchedulerILi128ELi96ELi256ELi128ELb1ELb1ELb1ELb1ELb0ELb1EEEEEEEEEvNT_6ParamsE --------------------------
	.section	.nv.info._ZN7cutlass13device_kernelIN5flash11enable_sm90INS1_16FlashAttnFwdSm90INS1_25CollectiveMainloopFwdSm90ILi2EN4cute5tupleIJNS5_1CILi1EEES8_S8_EEENS6_IJNS7_ILi128EEENS7_ILi96EEENS7_ILi64EEEEEELi256ENS_10bfloat16_tEfNS_4arch4Sm90ELb0ELb1ELb1ELb1ELb0ELb0ELb0ELb1ELb0ELb1ELb1ELb0EEENS1_21CollectiveEpilogueFwdINS6_IJSA_NS7_ILi256EEESB_EEES9_SE_SG_Li256ELb1ELb1ELb1ELb0EEENS1_36VarlenDynamicPersistentTileSchedulerILi128ELi96ELi256ELi128ELb1ELb1ELb1ELb1ELb0ELb1EEEEEEEEEvNT_6ParamsE,"",@"SHT_CUDA_INFO"
	.sectionflags	@""
	.align	4


	//----- nvinfo : EIATTR_CUDA_API_VERSION
	.align		4
        /*0000*/ 	.byte	0x04, 0x37
        /*0002*/ 	.short	(.L_702 - .L_701)
.L_701:
        /*0004*/ 	.word	0x00000082


	//----- nvinfo : EIATTR_KPARAM_INFO
	.align		4
.L_702:
        /*0008*/ 	.byte	0x04, 0x17
        /*000a*/ 	.short	(.L_704 - .L_703)
.L_703:
        /*000c*/ 	.word	0x00000000
        /*0010*/ 	.short	0x0000
        /*0012*/ 	.short	0x0000
        /*0014*/ 	.byte	0x00, 0xf0, 0x01, 0x2a


	//----- nvinfo : EIATTR_SPARSE_MMA_MASK
	.align		4
.L_704:
        /*0018*/ 	.byte	0x03, 0x50
        /*001a*/ 	.short	0x0000


	//----- nvinfo : EIATTR_MAXREG_COUNT
	.align		4
        /*001c*/ 	.byte	0x03, 0x1b
        /*001e*/ 	.short	0x00a8


	//----- nvinfo : EIATTR_MERCURY_ISA_VERSION
	.align		4
        /*0020*/ 	.byte	0x03, 0x5f
        /*0022*/ 	.short	0x0101


	//----- nvinfo : EIATTR_VRC_CTA_INIT_COUNT
	.align		4
        /*0024*/ 	.byte	0x02, 0x4a
	.zero		1
	.zero		1


	//----- nvinfo : EIATTR_EXIT_INSTR_OFFSETS
	.align		4
        /*0028*/ 	.byte	0x04, 0x1c
        /*002a*/ 	.short	(.L_706 - .L_705)


	//   ....[0]....
.L_705:
        /*002c*/ 	.word	0x00000010


	//----- nvinfo : EIATTR_MAX_THREADS
	.align		4
.L_706:
        /*0030*/ 	.byte	0x04, 0x05
        /*0032*/ 	.short	(.L_708 - .L_707)
.L_707:
        /*0034*/ 	.word	0x00000180
        /*0038*/ 	.word	0x00000001
        /*003c*/ 	.word	0x00000001


	//----- nvinfo : EIATTR_CBANK_PARAM_SIZE
	.align		4
.L_708:
        /*0040*/ 	.byte	0x03, 0x19
        /*0042*/ 	.short	0x0a80


	//----- nvinfo : EIATTR_PARAM_CBANK
	.align		4
        /*0044*/ 	.byte	0x04, 0x0a
        /*0046*/ 	.short	(.L_710 - .L_709)
	.align		4
.L_709:
        /*0048*/ 	.word	index@(.nv.constant0._ZN7cutlass13device_kernelIN5flash11enable_sm90INS1_16FlashAttnFwdSm90INS1_25CollectiveMainloopFwdSm90ILi2EN4cute5tupleIJNS5_1CILi1EEES8_S8_EEENS6_IJNS7_ILi128EEENS7_ILi96EEENS7_ILi64EEEEEELi256ENS_10bfloat16_tEfNS_4arch4Sm90ELb0ELb1ELb1ELb1ELb0ELb0ELb0ELb1ELb0ELb1ELb1ELb0EEENS1_21CollectiveEpilogueFwdINS6_IJSA_NS7_ILi256EEESB_EEES9_SE_SG_Li256ELb1ELb1ELb1ELb0EEENS1_36VarlenDynamicPersistentTileSchedulerILi128ELi96ELi256ELi128ELb1ELb1ELb1ELb1ELb0ELb1EEEEEEEEEvNT_6ParamsE)
        /*004c*/ 	.short	0x0380
        /*004e*/ 	.short	0x0a80


	//----- nvinfo : EIATTR_SW_WAR
	.align		4
.L_710:
        /*0050*/ 	.byte	0x04, 0x36
        /*0052*/ 	.short	(.L_712 - .L_711)
.L_711:
        /*0054*/ 	.word	0x00000008
.L_712:


//--------------------- .nv.info._ZN7cutlass13device_kernelIN5flash11enable_sm90INS1_16FlashAttnFwdSm90INS1_25CollectiveMainloopFwdSm90ILi2EN4cute5tupleIJNS5_1CILi1EEES8_S8_EEENS6_IJNS7_ILi128EEENS7_ILi96EEENS7_ILi64EEEEEELi256ENS_10bfloat16_tEfNS_4arch4Sm90ELb0ELb1ELb1ELb1ELb0ELb1ELb0ELb1ELb0ELb1ELb1ELb0EEENS1_21CollectiveEpilogueFwdINS6_IJSA_NS7_ILi256EEESB_EEES9_SE_SG_Li256ELb1ELb1ELb1ELb0EEENS1_36VarlenDynamicPersistentTileSchedulerILi128ELi96ELi256ELi128ELb1ELb1ELb1ELb1ELb0ELb1EEEEEEEEEvNT_6ParamsE --------------------------
	.section	.nv.info._ZN7cutlass13device_kernelIN5flash11enable_sm90INS1_16FlashAttnFwdSm90INS1_25CollectiveMainloopFwdSm90ILi2EN4cute5tupleIJNS5_1CILi1EEES8_S8_EEENS6_IJNS7_ILi128EEENS7_ILi96EEENS7_ILi64EEEEEELi256ENS_10bfloat16_tEfNS_4arch4Sm90ELb0ELb1ELb1ELb1ELb0ELb1ELb0ELb1ELb0ELb1ELb1ELb0EEENS1_21CollectiveEpilogueFwdINS6_IJSA_NS7_ILi256EEESB_EEES9_SE_SG_Li256ELb1ELb1ELb1ELb0EEENS1_36VarlenDynamicPersistentTileSchedulerILi128ELi96ELi256ELi128ELb1ELb1ELb1ELb1ELb0ELb1EEEEEEEEEvNT_6ParamsE,"",@"SHT_CUDA_INFO"
	.sectionflags	@""
	.align	4


	//----- nvinfo : EIATTR_CUDA_API_VERSION
	.align		4
        /*0000*/ 	.byte	0x04, 0x37
        /*0002*/ 	.short	(.L_714 - .L_713)
.L_713:
        /*0004*/ 	.word	0x00000082


	//----- nvinfo : EIATTR_KPARAM_INFO
	.align		4
.L_714:
        /*0008*/ 	.byte	0x04, 0x17
        /*000a*/ 	.short	(.L_716 - .L_715)
.L_715:
        /*000c*/ 	.word	0x00000000
        /*0010*/ 	.short	0x0000
        /*0012*/ 	.short	0x0000
        /*0014*/ 	.byte	0x00, 0xf0, 0x01, 0x2a


	//----- nvinfo : EIATTR_SPARSE_MMA_MASK
	.align		4
.L_716:
        /*0018*/ 	.byte	0x03, 0x50
        /*001a*/ 	.short	0x0000


	//----- nvinfo : EIATTR_MAXREG_COUNT
	.align		4
        /*001c*/ 	.byte	0x03, 0x1b
        /*001e*/ 	.short	0x00a8


	//----- nvinfo : EIATTR_MERCURY_ISA_VERSION
	.align		4
        /*0020*/ 	.byte	0x03, 0x5f
        /*0022*/ 	.short	0x0101


	//----- nvinfo : EIATTR_VRC_CTA_INIT_COUNT
	.align		4
        /*0024*/ 	.byte	0x02, 0x4a
	.zero		1
	.zero		1


	//----- nvinfo : EIATTR_EXIT_INSTR_OFFSETS
	.align		4
        /*0028*/ 	.byte	0x04, 0x1c
        /*002a*/ 	.short	(.L_718 - .L_717)


	//   ....[0]....
.L_717:
        /*002c*/ 	.word	0x00000010


	//----- nvinfo : EIATTR_MAX_THREADS
	.align		4
.L_718:
        /*0030*/ 	.byte	0x04, 0x05
        /*0032*/ 	.short	(.L_720 - .L_719)
.L_719:
        /*0034*/ 	.word	0x00000180
        /*0038*/ 	.word	0x00000001
        /*003c*/ 	.word	0x00000001


	//----- nvinfo : EIATTR_CBANK_PARAM_SIZE
	.align		4
.L_720:
        /*0040*/ 	.byte	0x03, 0x19
        /*0042*/ 	.short	0x0a80


	//----- nvinfo : EIATTR_PARAM_CBANK
	.align		4
        /*0044*/ 	.byte	0x04, 0x0a
        /*0046*/ 	.short	(.L_722 - .L_721)
	.align		4
.L_721:
        /*0048*/ 	.word	index@(.nv.constant0._ZN7cutlass13device_kernelIN5flash11enable_sm90INS1_16FlashAttnFwdSm90INS1_25CollectiveMainloopFwdSm90ILi2EN4cute5tupleIJNS5_1CILi1EEES8_S8_EEENS6_IJNS7_ILi128EEENS7_ILi96EEENS7_ILi64EEEEEELi256ENS_10bfloat16_tEfNS_4arch4Sm90ELb0ELb1ELb1ELb1ELb0ELb1ELb0ELb1ELb0ELb1ELb1ELb0EEENS1_21CollectiveEpilogueFwdINS6_IJSA_NS7_ILi256EEESB_EEES9_SE_SG_Li256ELb1ELb1ELb1ELb0EEENS1_36VarlenDynamicPersistentTileSchedulerILi128ELi96ELi256ELi128ELb1ELb1ELb1ELb1ELb0ELb1EEEEEEEEEvNT_6ParamsE)
        /*004c*/ 	.short	0x0380
        /*004e*/ 	.short	0x0a80


	//----- nvinfo : EIATTR_SW_WAR
	.align		4
.L_722:
        /*0050*/ 	.byte	0x04, 0x36
        /*0052*/ 	.short	(.L_724 - .L_723)
.L_723:
        /*0054*/ 	.word	0x00000008
.L_724:


//--------------------- .nv.info._ZN7cutlass13device_kernelIN5flash11enable_sm90INS1_16FlashAttnFwdSm90INS1_25CollectiveMainloopFwdSm90ILi2EN4cute5tupleIJNS5_1CILi1EEES8_S8_EEENS6_IJNS7_ILi128EEENS7_ILi96EEENS7_ILi64EEEEEELi256ENS_10bfloat16_tEfNS_4arch4Sm90ELb0ELb1ELb1ELb1ELb0ELb0ELb1ELb1ELb0ELb1ELb1ELb0EEENS1_21CollectiveEpilogueFwdINS6_IJSA_NS7_ILi256EEESB_EEES9_SE_SG_Li256ELb1ELb1ELb1ELb0EEENS1_36VarlenDynamicPersistentTileSchedulerILi128ELi96ELi256ELi128ELb1ELb1ELb1ELb1ELb0ELb1EEEEEEEEEvNT_6ParamsE --------------------------
	.section	.nv.info._ZN7cutlass13device_kernelIN5flash11enable_sm90INS1_16FlashAttnFwdSm90INS1_25CollectiveMainloopFwdSm90ILi2EN4cute5tupleIJNS5_1CILi1EEES8_S8_EEENS6_IJNS7_ILi128EEENS7_ILi96EEENS7_ILi64EEEEEELi256ENS_10bfloat16_tEfNS_4arch4Sm90ELb0ELb1ELb1ELb1ELb0ELb0ELb1ELb1ELb0ELb1ELb1ELb0EEENS1_21CollectiveEpilogueFwdINS6_IJSA_NS7_ILi256EEESB_EEES9_SE_SG_Li256ELb1ELb1ELb1ELb0EEENS1_36VarlenDynamicPersistentTileSchedulerILi128ELi96ELi256ELi128ELb1ELb1ELb1ELb1ELb0ELb1EEEEEEEEEvNT_6ParamsE,"",@"SHT_CUDA_INFO"
	.sectionflags	@""
	.align	4


	//----- nvinfo : EIATTR_CUDA_API_VERSION
	.align		4
        /*0000*/ 	.byte	0x04, 0x37
        /*0002*/ 	.short	(.L_726 - .L_725)
.L_725:
        /*0004*/ 	.word	0x00000082


	//----- nvinfo : EIATTR_KPARAM_INFO
	.align		4
.L_726:
        /*0008*/ 	.byte	0x04, 0x17
        /*000a*/ 	.short	(.L_728 - .L_727)
.L_727:
        /*000c*/ 	.word	0x00000000
        /*0010*/ 	.short	0x0000
        /*0012*/ 	.short	0x0000
        /*0014*/ 	.byte	0x00, 0xf0, 0x01, 0x2e


	//----- nvinfo : EIATTR_SPARSE_MMA_MASK
	.align		4
.L_728:
        /*0018*/ 	.byte	0x03, 0x50
        /*001a*/ 	.short	0x0000


	//----- nvinfo : EIATTR_MAXREG_COUNT
	.align		4
        /*001c*/ 	.byte	0x03, 0x1b
        /*001e*/ 	.short	0x00a8


	//----- nvinfo : EIATTR_MERCURY_ISA_VERSION
	.align		4
        /*0020*/ 	.byte	0x03, 0x5f
        /*0022*/ 	.short	0x0101


	//----- nvinfo : EIATTR_VRC_CTA_INIT_COUNT
	.align		4
        /*0024*/ 	.byte	0x02, 0x4a
	.zero		1
	.zero		1


	//----- nvinfo : EIATTR_EXIT_INSTR_OFFSETS
	.align		4
        /*0028*/ 	.byte	0x04, 0x1c
        /*002a*/ 	.short	(.L_730 - .L_729)


	//   ....[0]....
.L_729:
        /*002c*/ 	.word	0x00000010


	//----- nvinfo : EIATTR_MAX_THREADS
	.align		4
.L_730:
        /*0030*/ 	.byte	0x04, 0x05
        /*0032*/ 	.short	(.L_732 - .L_731)
.L_731:
        /*0034*/ 	.word	0x00000180
        /*0038*/ 	.word	0x00000001
        /*003c*/ 	.word	0x00000001


	//----- nvinfo : EIATTR_CBANK_PARAM_SIZE
	.align		4
.L_732:
        /*0040*/ 	.byte	0x03, 0x19
        /*0042*/ 	.short	0x0b80


	//----- nvinfo : EIATTR_PARAM_CBANK
	.align		4
        /*0044*/ 	.byte	0x04, 0x0a
        /*0046*/ 	.short	(.L_734 - .L_733)
	.align		4
.L_733:
        /*0048*/ 	.word	index@(.nv.constant0._ZN7cutlass13device_kernelIN5flash11enable_sm90INS1_16FlashAttnFwdSm90INS1_25CollectiveMainloopFwdSm90ILi2EN4cute5tupleIJNS5_1CILi1EEES8_S8_EEENS6_IJNS7_ILi128EEENS7_ILi96EEENS7_ILi64EEEEEELi256ENS_10bfloat16_tEfNS_4arch4Sm90ELb0ELb1ELb1ELb1ELb0ELb0ELb1ELb1ELb0ELb1ELb1ELb0EEENS1_21CollectiveEpilogueFwdINS6_IJSA_NS7_ILi256EEESB_EEES9_SE_SG_Li256ELb1ELb1ELb1ELb0EEENS1_36VarlenDynamicPersistentTileSchedulerILi128ELi96ELi256ELi128ELb1ELb1ELb1ELb1ELb0ELb1EEEEEEEEEvNT_6ParamsE)
        /*004c*/ 	.short	0x0380
        /*004e*/ 	.short	0x0b80


	//----- nvinfo : EIATTR_SW_WAR
	.align		4
.L_734:
        /*0050*/ 	.byte	0x04, 0x36
        /*0052*/ 	.short	(.L_736 - .L_735)
.L_735:
        /*0054*/ 	.word	0x00000008
.L_736:


//--------------------- .nv.info._ZN7cutlass13device_kernelIN5flash11enable_sm90INS1_16FlashAttnFwdSm90INS1_25CollectiveMainloopFwdSm90ILi2EN4cute5tupleIJNS5_1CILi1EEES8_S8_EEENS6_IJNS7_ILi128EEENS7_ILi96EEENS7_ILi64EEEEEELi256ENS_10bfloat16_tEfNS_4arch4Sm90ELb0ELb1ELb1ELb1ELb0ELb1ELb1ELb1ELb0ELb1ELb1ELb0EEENS1_21CollectiveEpilogueFwdINS6_IJSA_NS7_ILi256EEESB_EEES9_SE_SG_Li256ELb1ELb1ELb1ELb0EEENS1_36VarlenDynamicPersistentTileSchedulerILi128ELi96ELi256ELi128ELb1ELb1ELb1ELb1ELb0ELb1EEEEEEEEEvNT_6ParamsE --------------------------
	.section	.nv.info._ZN7cutlass13device_kernelIN5flash11enable_sm90INS1_16FlashAttnFwdSm90INS1_25CollectiveMainloopFwdSm90ILi2EN4cute5tupleIJNS5_1CILi1EEES8_S8_EEENS6_IJNS7_ILi128EEENS7_ILi96EEENS7_ILi64EEEEEELi256ENS_10bfloat16_tEfNS_4arch4Sm90ELb0ELb1ELb1ELb1ELb0ELb1ELb1ELb1ELb0ELb1ELb1ELb0EEENS1_21CollectiveEpilogueFwdINS6_IJSA_NS7_ILi256EEESB_EEES9_SE_SG_Li256ELb1ELb1ELb1ELb0EEENS1_36VarlenDynamicPersistentTileSchedulerILi128ELi96ELi256ELi128ELb1ELb1ELb1ELb1ELb0ELb1EEEEEEEEEvNT_6ParamsE,"",@"SHT_CUDA_INFO"
	.sectionflags	@""
	.align	4


	//----- nvinfo : EIATTR_CUDA_API_VERSION
	.align		4
        /*0000*/ 	.byte	0x04, 0x37
        /*0002*/ 	.short	(.L_738 - .L_737)
.L_737:
        /*0004*/ 	.word	0x00000082


	//----- nvinfo : EIATTR_KPARAM_INFO
	.align		4
.L_738:
        /*0008*/ 	.byte	0x04, 0x17
        /*000a*/ 	.short	(.L_740 - .L_739)
.L_739:
        /*000c*/ 	.word	0x00000000
        /*0010*/ 	.short	0x0000
        /*0012*/ 	.short	0x0000
        /*0014*/ 	.byte	0x00, 0xf0, 0x01, 0x2e


	//----- nvinfo : EIATTR_SPARSE_MMA_MASK
	.align		4
.L_740:
        /*0018*/ 	.byte	0x03, 0x50
        /*001a*/ 	.short	0x0000


	//----- nvinfo : EIATTR_MAXREG_COUNT
	.align		4
        /*001c*/ 	.byte	0x03, 0x1b
        /*001e*/ 	.short	0x00a8


	//----- nvinfo : EIATTR_MERCURY_ISA_VERSION
	.align		4
        /*0020*/ 	.byte	0x03, 0x5f
        /*0022*/ 	.short	0x0101


	//----- nvinfo : EIATTR_VRC_CTA_INIT_COUNT
	.align		4
        /*0024*/ 	.byte	0x02, 0x4a
	.zero		1
	.zero		1


	//----- nvinfo : EIATTR_EXIT_INSTR_OFFSETS
	.align		4
        /*0028*/ 	.byte	0x04, 0x1c
        /*002a*/ 	.short	(.L_742 - .L_741)


	//   ....[0]....
.L_741:
        /*002c*/ 	.word	0x00000010


	//----- nvinfo : EIATTR_MAX_THREADS
	.align		4
.L_742:
        /*0030*/ 	.byte	0x04, 0x05
        /*0032*/ 	.short	(.L_744 - .L_743)
.L_743:
        /*0034*/ 	.word	0x00000180
        /*0038*/ 	.word	0x00000001
        /*003c*/ 	.word	0x00000001


	//----- nvinfo : EIATTR_CBANK_PARAM_SIZE
	.align		4
.L_744:
        /*0040*/ 	.byte	0x03, 0x19
        /*0042*/ 	.short	0x0b80


	//----- nvinfo : EIATTR_PARAM_CBANK
	.align		4
        /*0044*/ 	.byte	0x04, 0x0a
        /*0046*/ 	.short	(.L_746 - .L_745)
	.align		4
.L_745:
        /*0048*/ 	.word	index@(.nv.constant0._ZN7cutlass13device_kernelIN5flash11enable_sm90INS1_16FlashAttnFwdSm90INS1_25CollectiveMainloopFwdSm90ILi2EN4cute5tupleIJNS5_1CILi1EEES8_S8_EEENS6_IJNS7_ILi128EEENS7_ILi96EEENS7_ILi64EEEEEELi256ENS_10bfloat16_tEfNS_4arch4Sm90ELb0ELb1ELb1ELb1ELb0ELb1ELb1ELb1ELb0ELb1ELb1ELb0EEENS1_21CollectiveEpilogueFwdINS6_IJSA_NS7_ILi256EEESB_EEES9_SE_SG_Li256ELb1ELb1ELb1ELb0EEENS1_36VarlenDynamicPersistentTileSchedulerILi128ELi96ELi256ELi128ELb1ELb1ELb1ELb1ELb0ELb1EEEEEEEEEvNT_6ParamsE)
        /*004c*/ 	.short	0x0380
        /*004e*/ 	.short	0x0b80


	//----- nvinfo : EIATTR_SW_WAR
	.align		4
.L_746:
        /*0050*/ 	.byte	0x04, 0x36
        /*0052*/ 	.short	(.L_748 - .L_747)
.L_747:
        /*0054*/ 	.word	0x00000008
.L_748:


//--------------------- .nv.info._ZN7cutlass13device_kernelIN5flash11enable_sm90INS1_16FlashAttnFwdSm90INS1_25CollectiveMainloopFwdSm90ILi2EN4cute5tupleIJNS5_1CILi1EEES8_S8_EEENS6_IJNS7_ILi128EEENS7_ILi96EEENS7_ILi64EEEEEELi256ENS_10bfloat16_tEfNS_4arch4Sm90ELb1ELb0ELb1ELb0ELb0ELb0ELb0ELb1ELb0ELb1ELb1ELb0EEENS1_21CollectiveEpilogueFwdINS6_IJSA_NS7_ILi256EEESB_EEES9_SE_SG_Li256ELb0ELb1ELb1ELb0EEENS1_19SingleTileSchedulerILb0ELb1ELb1ELi128EEEEEEEEEvNT_6ParamsE --------------------------
	.section	.nv.info._ZN7cutlass13device_kernelIN5flash11enable_sm90INS1_16FlashAttnFwdSm90INS1_25CollectiveMainloopFwdSm90ILi2EN4cute5tupleIJNS5_1CILi1EEES8_S8_EEENS6_IJNS7_ILi128EEENS7_ILi96EEENS7_ILi64EEEEEELi256ENS_10bfloat16_tEfNS_4arch4Sm90ELb1ELb0ELb1ELb0ELb0ELb0ELb0ELb1ELb0ELb1ELb1ELb0EEENS1_21CollectiveEpilogueFwdINS6_IJSA_NS7_ILi256EEESB_EEES9_SE_SG_Li256ELb0ELb1ELb1ELb0EEENS1_19SingleTileSchedulerILb0ELb1ELb1ELi128EEEEEEEEEvNT_6ParamsE,"",@"SHT_CUDA_INFO"
	.sectionflags	@""
	.align	4


	//----- nvinfo : EIATTR_CUDA_API_VERSION
	.align		4
        /*0000*/ 	.byte	0x04, 0x37
        /*0002*/ 	.short	(.L_750 - .L_749)
.L_749:
        /*0004*/ 	.word	0x00000082


	//----- nvinfo : EIATTR_KPARAM_INFO
	.align		4
.L_750:
        /*0008*/ 	.byte	0x04, 0x17
        /*000a*/ 	.short	(.L_752 - .L_751)
.L_751:
        /*000c*/ 	.word	0x00000000
        /*0010*/ 	.short	0x0000
        /*0012*/ 	.short	0x0000
        /*0014*/ 	.byte	0x00, 0xf0, 0x01, 0x28


	//----- nvinfo : EIATTR_SPARSE_MMA_MASK
	.align		4
.L_752:
        /*0018*/ 	.byte	0x03, 0x50
        /*001a*/ 	.short	0x0000


	//----- nvinfo : EIATTR_MAXREG_COUNT
	.align		4
        /*001c*/ 	.byte	0x03, 0x1b
        /*001e*/ 	.short	0x00a8


	//----- nvinfo : EIATTR_MERCURY_ISA_VERSION
	.align		4
        /*0020*/ 	.byte	0x03, 0x5f
        /*0022*/ 	.short	0x0101


	//----- nvinfo : EIATTR_VRC_CTA_INIT_COUNT
	.align		4
        /*0024*/ 	.byte	0x02, 0x4a
	.zero		1
	.zero		1


	//----- nvinfo : EIATTR_EXIT_INSTR_OFFSETS
	.align		4
        /*0028*/ 	.byte	0x04, 0x1c
        /*002a*/ 	.short	(.L_754 - .L_753)


	//   ....[0]....
.L_753:
        /*002c*/ 	.word	0x00000010


	//----- nvinfo : EIATTR_MAX_THREADS
	.align		4
.L_754:
        /*0030*/ 	.byte	0x04, 0x05
        /*0032*/ 	.short	(.L_756 - .L_755)
.L_755:
        /*0034*/ 	.word	0x00000180
        /*0038*/ 	.word	0x00000001
        /*003c*/ 	.word	0x00000001


	//----- nvinfo : EIATTR_CBANK_PARAM_SIZE
	.align		4
.L_756:
        /*0040*/ 	.byte	0x03, 0x19
        /*0042*/ 	.short	0x0a00


	//----- nvinfo : EIATTR_PARAM_CBANK
	.align		4
        /*0044*/ 	.byte	0x04, 0x0a
        /*0046*/ 	.short	(.L_758 - .L_757)
	.align		4
.L_757:
        /*0048*/ 	.word	index@(.nv.constant0._ZN7cutlass13device_kernelIN5flash11enable_sm90INS1_16FlashAttnFwdSm90INS1_25CollectiveMainloopFwdSm90ILi2EN4cute5tupleIJNS5_1CILi1EEES8_S8_EEENS6_IJNS7_ILi128EEENS7_ILi96EEENS7_ILi64EEEEEELi256ENS_10bfloat16_tEfNS_4arch4Sm90ELb1ELb0ELb1ELb0ELb0ELb0ELb0ELb1ELb0ELb1ELb1ELb0EEENS1_21CollectiveEpilogueFwdINS6_IJSA_NS7_ILi256EEESB_EEES9_SE_SG_Li256ELb0ELb1ELb1ELb0EEENS1_19SingleTileSchedulerILb0ELb1ELb1ELi128EEEEEEEEEvNT_6ParamsE)
        /*004c*/ 	.short	0x0380
        /*004e*/ 	.short	0x0a00


	//----- nvinfo : EIATTR_SW_WAR
	.align		4
.L_758:
        /*0050*/ 	.byte	0x04, 0x36
        /*0052*/ 	.short	(.L_760 - .L_759)
.L_759:
        /*0054*/ 	.word	0x00000008
.L_760:


//--------------------- .nv.info._ZN7cutlass13device_kernelIN5flash11enable_sm90INS1_16FlashAttnFwdSm90INS1_25CollectiveMainloopFwdSm90ILi2EN4cute5tupleIJNS5_1CILi1EEES8_S8_EEENS6_IJNS7_ILi128EEENS7_ILi96EEENS7_ILi64EEEEEELi256ENS_10bfloat16_tEfNS_4arch4Sm90ELb1ELb0ELb1ELb0ELb0ELb0ELb1ELb1ELb0ELb1ELb1ELb0EEENS1_21CollectiveEpilogueFwdINS6_IJSA_NS7_ILi256EEESB_EEES9_SE_SG_Li256ELb0ELb1ELb1ELb0EEENS1_19SingleTileSchedulerILb0ELb1ELb1ELi128EEEEEEEEEvNT_6ParamsE --------------------------
	.section	.nv.info._ZN7cutlass13device_kernelIN5flash11enable_sm90INS1_16FlashAttnFwdSm90INS1_25CollectiveMainloopFwdSm90ILi2EN4cute5tupleIJNS5_1CILi1EEES8_S8_EEENS6_IJNS7_ILi128EEENS7_ILi96EEENS7_ILi64EEEEEELi256ENS_10bfloat16_tEfNS_4arch4Sm90ELb1ELb0ELb1ELb0ELb0ELb0ELb1ELb1ELb0ELb1ELb1ELb0EEENS1_21CollectiveEpilogueFwdINS6_IJSA_NS7_ILi256EEESB_EEES9_SE_SG_Li256ELb0ELb1ELb1ELb0EEENS1_19SingleTileSchedulerILb0ELb1ELb1ELi128EEEEEEEEEvNT_6ParamsE,"",@"SHT_CUDA_INFO"
	.sectionflags	@""
	.align	4


	//----- nvinfo : EIATTR_CUDA_API_VERSION
	.align		4
        /*0000*/ 	.byte	0x04, 0x37
        /*0002*/ 	.short	(.L_762 - .L_761)
.L_761:
        /*0004*/ 	.word	0x00000082


	//----- nvinfo : EIATTR_KPARAM_INFO
	.align		4
.L_762:
        /*0008*/ 	.byte	0x04, 0x17
        /*000a*/ 	.short	(.L_764 - .L_763)
.L_763:
        /*000c*/ 	.word	0x00000000
        /*0010*/ 	.short	0x0000
        /*0012*/ 	.short	0x0000
        /*0014*/ 	.byte	0x00, 0xf0, 0x01, 0x2c


	//----- nvinfo : EIATTR_SPARSE_MMA_MASK
	.align		4
.L_764:
        /*0018*/ 	.byte	0x03, 0x50
        /*001a*/ 	.short	0x0000


	//----- nvinfo : EIATTR_MAXREG_COUNT
	.align		4
        /*001c*/ 	.byte	0x03, 0x1b
        /*001e*/ 	.short	0x00a8


	//----- nvinfo : EIATTR_MERCURY_ISA_VERSION
	.align		4
        /*0020*/ 	.byte	0x03, 0x5f
        /*0022*/ 	.short	0x0101


	//----- nvinfo : EIATTR_VRC_CTA_INIT_COUNT
	.align		4
        /*0024*/ 	.byte	0x02, 0x4a
	.zero		1
	.zero		1


	//----- nvinfo : EIATTR_EXIT_INSTR_OFFSETS
	.align		4
        /*0028*/ 	.byte	0x04, 0x1c
        /*002a*/ 	.short	(.L_766 - .L_765)


	//   ....[0]....
.L_765:
        /*002c*/ 	.word	0x00000010


	//----- nvinfo : EIATTR_MAX_THREADS
	.align		4
.L_766:
        /*0030*/ 	.byte	0x04, 0x05
        /*0032*/ 	.short	(.L_768 - .L_767)
.L_767:
        /*0034*/ 	.word	0x00000180
        /*0038*/ 	.word	0x00000001
        /*003c*/ 	.word	0x00000001


	//----- nvinfo : EIATTR_CBANK_PARAM_SIZE
	.align		4
.L_768:
        /*0040*/ 	.byte	0x03, 0x19
        /*0042*/ 	.short	0x0b00


	//----- nvinfo : EIATTR_PARAM_CBANK
	.align		4
        /*0044*/ 	.byte	0x04, 0x0a
        /*0046*/ 	.short	(.L_770 - .L_769)
	.align		4
.L_769:
        /*0048*/ 	.word	index@(.nv.constant0._ZN7cutlass13device_kernelIN5flash11enable_sm90INS1_16FlashAttnFwdSm90INS1_25CollectiveMainloopFwdSm90ILi2EN4cute5tupleIJNS5_1CILi1EEES8_S8_EEENS6_IJNS7_ILi128EEENS7_ILi96EEENS7_ILi64EEEEEELi256ENS_10bfloat16_tEfNS_4arch4Sm90ELb1ELb0ELb1ELb0ELb0ELb0ELb1ELb1ELb0ELb1ELb1ELb0EEENS1_21CollectiveEpilogueFwdINS6_IJSA_NS7_ILi256EEESB_EEES9_SE_SG_Li256ELb0ELb1ELb1ELb0EEENS1_19SingleTileSchedulerILb0ELb1ELb1ELi128EEEEEEEEEvNT_6ParamsE)
        /*004c*/ 	.short	0x0380
        /*004e*/ 	.short	0x0b00


	//----- nvinfo : EIATTR_SW_WAR
	.align		4
.L_770:
        /*0050*/ 	.byte	0x04, 0x36
        /*0052*/ 	.short	(.L_772 - .L_771)
.L_771:
        /*0054*/ 	.word	0x00000008
.L_772:


//--------------------- .nv.info._ZN7cutlass13device_kernelIN5flash11enable_sm90INS1_16FlashAttnFwdSm90INS1_25CollectiveMainloopFwdSm90ILi2EN4cute5tupleIJNS5_1CILi1EEES8_S8_EEENS6_IJNS7_ILi128EEENS7_ILi96EEENS7_ILi64EEEEEELi256ENS_10bfloat16_tEfNS_4arch4Sm90ELb1ELb0ELb1ELb1ELb0ELb0ELb0ELb1ELb0ELb1ELb1ELb0EEENS1_21CollectiveEpilogueFwdINS6_IJSA_NS7_ILi256EEESB_EEES9_SE_SG_Li256ELb1ELb1ELb1ELb0EEENS1_36VarlenDynamicPersistentTileSchedulerILi128ELi96ELi256ELi128ELb1ELb1ELb1ELb1ELb1ELb1EEEEEEEEEvNT_6ParamsE --------------------------
	.section	.nv.info._ZN7cutlass13device_kernelIN5flash11enable_sm90INS1_16FlashAttnFwdSm90INS1_25CollectiveMainloopFwdSm90ILi2EN4cute5tupleIJNS5_1CILi1EEES8_S8_EEENS6_IJNS7_ILi128EEENS7_ILi96EEENS7_ILi64EEEEEELi256ENS_10bfloat16_tEfNS_4arch4Sm90ELb1ELb0ELb1ELb1ELb0ELb0ELb0ELb1ELb0ELb1ELb1ELb0EEENS1_21CollectiveEpilogueFwdINS6_IJSA_NS7_ILi256EEESB_EEES9_SE_SG_Li256ELb1ELb1ELb1ELb0EEENS1_36VarlenDynamicPersistentTileSchedulerILi128ELi96ELi256ELi128ELb1ELb1ELb1ELb1ELb1ELb1EEEEEEEEEvNT_6ParamsE,"",@"SHT_CUDA_INFO"
	.sectionflags	@""
	.align	4


	//----- nvinfo : EIATTR_CUDA_API_VERSION
	.align		4
        /*0000*/ 	.byte	0x04, 0x37
        /*0002*/ 	.short	(.L_774 - .L_773)
.L_773:
        /*0004*/ 	.word	0x00000082


	//----- nvinfo : EIATTR_KPARAM_INFO
	.align		4
.L_774:
        /*0008*/ 	.byte	0x04, 0x17
        /*000a*/ 	.short	(.L_776 - .L_775)
.L_775:
        /*000c*/ 	.word	0x00000000
        /*0010*/ 	.short	0x0000
        /*0012*/ 	.short	0x0000
        /*0014*/ 	.byte	0x00, 0xf0, 0x01, 0x2a


	//----- nvinfo : EIATTR_SPARSE_MMA_MASK
	.align		4
.L_776:
        /*0018*/ 	.byte	0x03, 0x50
        /*001a*/ 	.short	0x0000


	//----- nvinfo : EIATTR_MAXREG_COUNT
	.align		4
        /*001c*/ 	.byte	0x03, 0x1b
        /*001e*/ 	.short	0x00a8


	//----- nvinfo : EIATTR_MERCURY_ISA_VERSION
	.align		4
        /*0020*/ 	.byte	0x03, 0x5f
        /*0022*/ 	.short	0x0101


	//----- nvinfo : EIATTR_VRC_CTA_INIT_COUNT
	.align		4
        /*0024*/ 	.byte	0x02, 0x4a
	.zero		1
	.zero		1


	//----- nvinfo : EIATTR_EXIT_INSTR_OFFSETS
	.align		4
        /*0028*/ 	.byte	0x04, 0x1c
        /*002a*/ 	.short	(.L_778 - .L_777)


	//   ....[0]....
.L_777:
        /*002c*/ 	.word	0x00000010


	//----- nvinfo : EIATTR_MAX_THREADS
	.align		4
.L_778:
        /*0030*/ 	.byte	0x04, 0x05
        /*0032*/ 	.short	(.L_780 - .L_779)
.L_779:
        /*0034*/ 	.word	0x00000180
        /*0038*/ 	.word	0x00000001
        /*003c*/ 	.word	0x00000001


	//----- nvinfo : EIATTR_CBANK_PARAM_SIZE
	.align		4
.L_780:
        /*0040*/ 	.byte	0x03, 0x19
        /*0042*/ 	.short	0x0a80


	//----- nvinfo : EIATTR_PARAM_CBANK
	.align		4
        /*0044*/ 	.byte	0x04, 0x0a
        /*0046*/ 	.short	(.L_782 - .L_781)
	.align		4
.L_781:
        /*0048*/ 	.word	index@(.nv.constant0._ZN7cutlass13device_kernelIN5flash11enable_sm90INS1_16FlashAttnFwdSm90INS1_25CollectiveMainloopFwdSm90ILi2EN4cute5tupleIJNS5_1CILi1EEES8_S8_EEENS6_IJNS7_ILi128EEENS7_ILi96EEENS7_ILi64EEEEEELi256ENS_10bfloat16_tEfNS_4arch4Sm90ELb1ELb0ELb1ELb1ELb0ELb0ELb0ELb1ELb0ELb1ELb1ELb0EEENS1_21CollectiveEpilogueFwdINS6_IJSA_NS7_ILi256EEESB_EEES9_SE_SG_Li256ELb1ELb1ELb1ELb0EEENS1_36VarlenDynamicPersistentTileSchedulerILi128ELi96ELi256ELi128ELb1ELb1ELb1ELb1ELb1ELb1EEEEEEEEEvNT_6ParamsE)
        /*004c*/ 	.short	0x0380
        /*004e*/ 	.short	0x0a80


	//----- nvinfo : EIATTR_SW_WAR
	.align		4
.L_782:
        /*0050*/ 	.byte	0x04, 0x36
        /*0052*/ 	.short	(.L_784 - .L_783)
.L_783:
        /*0054*/ 	.word	0x00000008
.L_784:


//--------------------- .nv.info._ZN7cutlass13device_kernelIN5flash11enable_sm90INS1_16FlashAttnFwdSm90INS1_25CollectiveMainloopFwdSm90ILi2EN4cute5tupleIJNS5_1CILi1EEES8_S8_EEENS6_IJNS7_ILi128EEENS7_ILi96EEENS7_ILi64EEEEEELi256ENS_10bfloat16_tEfNS_4arch4Sm90ELb1ELb0ELb1ELb1ELb0ELb1ELb0ELb1ELb0ELb1ELb1ELb0EEENS1_21CollectiveEpilogueFwdINS6_IJSA_NS7_ILi256EEESB_EEES9_SE_SG_Li256ELb1ELb1ELb1ELb0EEENS1_36VarlenDynamicPersistentTileSchedulerILi128ELi96ELi256ELi128ELb1ELb1ELb1ELb1ELb1ELb1EEEEEEEEEvNT_6ParamsE --------------------------
	.section	.nv.info._ZN7cutlass13device_kernelIN5flash11enable_sm90INS1_16FlashAttnFwdSm90INS1_25CollectiveMainloopFwdSm90ILi2EN4cute5tupleIJNS5_1CILi1EEES8_S8_EEENS6_IJNS7_ILi128EEENS7_ILi96EEENS7_ILi64EEEEEELi256ENS_10bfloat16_tEfNS_4arch4Sm90ELb1ELb0ELb1ELb1ELb0ELb1ELb0ELb1ELb0ELb1ELb1ELb0EEENS1_21CollectiveEpilogueFwdINS6_IJSA_NS7_ILi256EEESB_EEES9_SE_SG_Li256ELb1ELb1ELb1ELb0EEENS1_36VarlenDynamicPersistentTileSchedulerILi128ELi96ELi256ELi128ELb1ELb1ELb1ELb1ELb1ELb1EEEEEEEEEvNT_6ParamsE,"",@"SHT_CUDA_INFO"
	.sectionflags	@""
	.align	4


	//----- nvinfo : EIATTR_CUDA_API_VERSION
	.align		4
        /*0000*/ 	.byte	0x04, 0x37
        /*0002*/ 	.short	(.L_786 - .L_785)
.L_785:
        /*0004*/ 	.word	0x00000082


	//----- nvinfo : EIATTR_KPARAM_INFO
	.align		4
.L_786:
        /*0008*/ 	.byte	0x04, 0x17
        /*000a*/ 	.short	(.L_788 - .L_787)
.L_787:
        /*000c*/ 	.word	0x00000000
        /*0010*/ 	.short	0x0000
        /*0012*/ 	.short	0x0000
        /*0014*/ 	.byte	0x00, 0xf0, 0x01, 0x2a


	//----- nvinfo : EIATTR_SPARSE_MMA_MASK
	.align		4
.L_788:
        /*0018*/ 	.byte	0x03, 0x50
        /*001a*/ 	.short	0x0000


	//----- nvinfo : EIATTR_MAXREG_COUNT
	.align		4
        /*001c*/ 	.byte	0x03, 0x1b
        /*001e*/ 	.short	0x00a8


	//----- nvinfo : EIATTR_MERCURY_ISA_VERSION
	.align		4
        /*0020*/ 	.byte	0x03, 0x5f
        /*0022*/ 	.short	0x0101


	//----- nvinfo : EIATTR_VRC_CTA_INIT_COUNT
	.align		4
        /*0024*/ 	.byte	0x02, 0x4a
	.zero		1
	.zero		1


	//----- nvinfo : EIATTR_EXIT_INSTR_OFFSETS
	.align		4
        /*0028*/ 	.byte	0x04, 0x1c
        /*002a*/ 	.short	(.L_790 - .L_789)


	//   ....[0]....
.L_789:
        /*002c*/ 	.word	0x00000010


	//----- nvinfo : EIATTR_MAX_THREADS
	.align		4
.L_790:
        /*0030*/ 	.byte	0x04, 0x05
        /*0032*/ 	.short	(.L_792 - .L_791)
.L_791:
        /*0034*/ 	.word	0x00000180
        /*0038*/ 	.word	0x00000001
        /*003c*/ 	.word	0x00000001


	//----- nvinfo : EIATTR_CBANK_PARAM_SIZE
	.align		4
.L_792:
        /*0040*/ 	.byte	0x03, 0x19
        /*0042*/ 	.short	0x0a80


	//----- nvinfo : EIATTR_PARAM_CBANK
	.align		4
        /*0044*/ 	.byte	0x04, 0x0a
        /*0046*/ 	.short	(.L_794 - .L_793)
	.align		4
.L_793:
        /*0048*/ 	.word	index@(.nv.constant0._ZN7cutlass13device_kernelIN5flash11enable_sm90INS1_16FlashAttnFwdSm90INS1_25CollectiveMainloopFwdSm90ILi2EN4cute5tupleIJNS5_1CILi1EEES8_S8_EEENS6_IJNS7_ILi128EEENS7_ILi96EEENS7_ILi64EEEEEELi256ENS_10bfloat16_tEfNS_4arch4Sm90ELb1ELb0ELb1ELb1ELb0ELb1ELb0ELb1ELb0ELb1ELb1ELb0EEENS1_21CollectiveEpilogueFwdINS6_IJSA_NS7_ILi256EEESB_EEES9_SE_SG_Li256ELb1ELb1ELb1ELb0EEENS1_36VarlenDynamicPersistentTileSchedulerILi128ELi96ELi256ELi128ELb1ELb1ELb1ELb1ELb1ELb1EEEEEEEEEvNT_6ParamsE)
        /*004c*/ 	.short	0x0380
        /*004e*/ 	.short	0x0a80


	//----- nvinfo : EIATTR_SW_WAR
	.align		4
.L_794:
        /*0050*/ 	.byte	0x04, 0x36
        /*0052*/ 	.short	(.L_796 - .L_795)
.L_795:
        /*0054*/ 	.word	0x00000008
.L_796:


//--------------------- .nv.info._ZN7cutlass13device_kernelIN5flash11enable_sm90INS1_16FlashAttnFwdSm90INS1_25CollectiveMainloopFwdSm90ILi2EN4cute5tupleIJNS5_1CILi1EEES8_S8_EEENS6_IJNS7_ILi128EEENS7_ILi96EEENS7_ILi64EEEEEELi256ENS_10bfloat16_tEfNS_4arch4Sm90ELb1ELb0ELb1ELb1ELb0ELb0ELb1ELb1ELb0ELb1ELb1ELb0EEENS1_21CollectiveEpilogueFwdINS6_IJSA_NS7_ILi256EEESB_EEES9_SE_SG_Li256ELb1ELb1ELb1ELb0EEENS1_36VarlenDynamicPersistentTileSchedulerILi128ELi96ELi256ELi128ELb1ELb1ELb1ELb1ELb1ELb1EEEEEEEEEvNT_6ParamsE --------------------------
	.section	.nv.info._ZN7cutlass13device_kernelIN5flash11enable_sm90INS1_16FlashAttnFwdSm90INS1_25CollectiveMainloopFwdSm90ILi2EN4cute5tupleIJNS5_1CILi1EEES8_S8_EEENS6_IJNS7_ILi128EEENS7_ILi96EEENS7_ILi64EEEEEELi256ENS_10bfloat16_tEfNS_4arch4Sm90ELb1ELb0ELb1ELb1ELb0ELb0ELb1ELb1ELb0ELb1ELb1ELb0EEENS1_21CollectiveEpilogueFwdINS6_IJSA_NS7_ILi256EEESB_EEES9_SE_SG_Li256ELb1ELb1ELb1ELb0EEENS1_36VarlenDynamicPersistentTileSchedulerILi128ELi96ELi256ELi128ELb1ELb1ELb1ELb1ELb1ELb1EEEEEEEEEvNT_6ParamsE,"",@"SHT_CUDA_INFO"
	.sectionflags	@""
	.align	4


	//----- nvinfo : EIATTR_CUDA_API_VERSION
	.align		4
        /*0000*/ 	.byte	0x04, 0x37
        /*0002*/ 	.short	(.L_798 - .L_797)
.L_797:
        /*0004*/ 	.word	0x00000082


	//----- nvinfo : EIATTR_KPARAM_INFO
	.align		4
.L_798:
        /*0008*/ 	.byte	0x04, 0x17
        /*000a*/ 	.short	(.L_800 - .L_799)
.L_799:
        /*000c*/ 	.word	0x00000000
        /*0010*/ 	.short	0x0000
        /*0012*/ 	.short	0x0000
        /*0014*/ 	.byte	0x00, 0xf0, 0x01, 0x2e


	//----- nvinfo : EIATTR_SPARSE_MMA_MASK
	.align		4
.L_800:
        /*0018*/ 	.byte	0x03, 0x50
        /*001a*/ 	.short	0x0000


	//----- nvinfo : EIATTR_MAXREG_COUNT
	.align		4
        /*001c*/ 	.byte	0x03, 0x1b
        /*001e*/ 	.short	0x00a8


	//----- nvinfo : EIATTR_MERCURY_ISA_VERSION
	.align		4
        /*0020*/ 	.byte	0x03, 0x5f
        /*0022*/ 	.short	0x0101


	//----- nvinfo : EIATTR_VRC_CTA_INIT_COUNT
	.align		4
        /*0024*/ 	.byte	0x02, 0x4a
	.zero		1
	.zero		1


	//----- nvinfo : EIATTR_EXIT_INSTR_OFFSETS
	.align		4
        /*0028*/ 	.byte	0x04, 0x1c
        /*002a*/ 	.short	(.L_802 - .L_801)


	//   ....[0]....
.L_801:
        /*002c*/ 	.word	0x00000010


	//----- nvinfo : EIATTR_MAX_THREADS
	.align		4
.L_802:
        /*0030*/ 	.byte	0x04, 0x05
        /*0032*/ 	.short	(.L_804 - .L_803)
.L_803:
        /*0034*/ 	.word	0x00000180
        /*0038*/ 	.word	0x00000001
        /*003c*/ 	.word	0x00000001


	//----- nvinfo : EIATTR_CBANK_PARAM_SIZE
	.align		4
.L_804:
        /*0040*/ 	.byte	0x03, 0x19
        /*0042*/ 	.short	0x0b80


	//----- nvinfo : EIATTR_PARAM_CBANK
	.align		4
        /*0044*/ 	.byte	0x04, 0x0a
        /*0046*/ 	.short	(.L_806 - .L_805)
	.align		4
.L_805:
        /*0048*/ 	.word	index@(.nv.constant0._ZN7cutlass13device_kernelIN5flash11enable_sm90INS1_16FlashAttnFwdSm90INS1_25CollectiveMainloopFwdSm90ILi2EN4cute5tupleIJNS5_1CILi1EEES8_S8_EEENS6_IJNS7_ILi128EEENS7_ILi96EEENS7_ILi64EEEEEELi256ENS_10bfloat16_tEfNS_4arch4Sm90ELb1ELb0ELb1ELb1ELb0ELb0ELb1ELb1ELb0ELb1ELb1ELb0EEENS1_21CollectiveEpilogueFwdINS6_IJSA_NS7_ILi256EEESB_EEES9_SE_SG_Li256ELb1ELb1ELb1ELb0EEENS1_36VarlenDynamicPersistentTileSchedulerILi128ELi96ELi256ELi128ELb1ELb1ELb1ELb1ELb1ELb1EEEEEEEEEvNT_6ParamsE)
        /*004c*/ 	.short	0x0380
        /*004e*/ 	.short	0x0b80


	//----- nvinfo : EIATTR_SW_WAR
	.align		4
.L_806:
        /*0050*/ 	.byte	0x04, 0x36
        /*0052*/ 	.short	(.L_808 - .L_807)
.L_807:
        /*0054*/ 	.word	0x00000008
.L_808:


//--------------------- .nv.info._ZN7cutlass13device_kernelIN5flash11enable_sm90INS1_16FlashAttnFwdSm90INS1_25CollectiveMainloopFwdSm90ILi2EN4cute5tupleIJNS5_1CILi1EEES8_S8_EEENS6_IJNS7_ILi128EEENS7_ILi96EEENS7_ILi64EEEEEELi256ENS_10bfloat16_tEfNS_4arch4Sm90ELb1ELb0ELb1ELb1ELb0ELb1ELb1ELb1ELb0ELb1ELb1ELb0EEENS1_21CollectiveEpilogueFwdINS6_IJSA_NS7_ILi256EEESB_EEES9_SE_SG_Li256ELb1ELb1ELb1ELb0EEENS1_36VarlenDynamicPersistentTileSchedulerILi128ELi96ELi256ELi128ELb1ELb1ELb1ELb1ELb1ELb1EEEEEEEEEvNT_6ParamsE --------------------------
	.section	.nv.info._ZN7cutlass13device_kernelIN5flash11enable_sm90INS1_16FlashAttnFwdSm90INS1_25CollectiveMainloopFwdSm90ILi2EN4cute5tupleIJNS5_1CILi1EEES8_S8_EEENS6_IJNS7_ILi128EEENS7_ILi96EEENS7_ILi64EEEEEELi256ENS_10bfloat16_tEfNS_4arch4Sm90ELb1ELb0ELb1ELb1ELb0ELb1ELb1ELb1ELb0ELb1ELb1ELb0EEENS1_21CollectiveEpilogueFwdINS6_IJSA_NS7_ILi256EEESB_EEES9_SE_SG_Li256ELb1ELb1ELb1ELb0EEENS1_36VarlenDynamicPersistentTileSchedulerILi128ELi96ELi256ELi128ELb1ELb1ELb1ELb1ELb1ELb1EEEEEEEEEvNT_6ParamsE,"",@"SHT_CUDA_INFO"
	.sectionflags	@""
	.align	4


	//----- nvinfo : EIATTR_CUDA_API_VERSION
	.align		4
        /*0000*/ 	.byte	0x04, 0x37
        /*0002*/ 	.short	(.L_810 - .L_809)
.L_809:
        /*0004*/ 	.word	0x00000082


	//----- nvinfo : EIATTR_KPARAM_INFO
	.align		4
.L_810:
        /*0008*/ 	.byte	0x04, 0x17
        /*000a*/ 	.short	(.L_812 - .L_811)
.L_811:
        /*000c*/ 	.word	0x00000000
        /*0010*/ 	.short	0x0000
        /*0012*/ 	.short	0x0000
        /*0014*/ 	.byte	0x00, 0xf0, 0x01, 0x2e


	//----- nvinfo : EIATTR_SPARSE_MMA_MASK
	.align		4
.L_812:
        /*0018*/ 	.byte	0x03, 0x50
        /*001a*/ 	.short	0x0000


	//----- nvinfo : EIATTR_MAXREG_COUNT
	.align		4
        /*001c*/ 	.byte	0x03, 0x1b
        /*001e*/ 	.short	0x00a8


	//----- nvinfo : EIATTR_MERCURY_ISA_VERSION
	.align		4
        /*0020*/ 	.byte	0x03, 0x5f
        /*0022*/ 	.short	0x0101


	//----- nvinfo : EIATTR_VRC_CTA_INIT_COUNT
	.align		4
        /*0024*/ 	.byte	0x02, 0x4a
	.zero		1
	.zero		1


	//----- nvinfo : EIATTR_EXIT_INSTR_OFFSETS
	.align		4
        /*0028*/ 	.byte	0x04, 0x1c
        /*002a*/ 	.short	(.L_814 - .L_813)


	//   ....[0]....
.L_813:
        /*002c*/ 	.word	0x00000010


	//----- nvinfo : EIATTR_MAX_THREADS
	.align		4
.L_814:
        /*0030*/ 	.byte	0x04, 0x05
        /*0032*/ 	.short	(.L_816 - .L_815)
.L_815:
        /*0034*/ 	.word	0x00000180
        /*0038*/ 	.word	0x00000001
        /*003c*/ 	.word	0x00000001


	//----- nvinfo : EIATTR_CBANK_PARAM_SIZE
	.align		4
.L_816:
        /*0040*/ 	.byte	0x03, 0x19
        /*0042*/ 	.short	0x0b80


	//----- nvinfo : EIATTR_PARAM_CBANK
	.align		4
        /*0044*/ 	.byte	0x04, 0x0a
        /*0046*/ 	.short	(.L_818 - .L_817)
	.align		4
.L_817:
        /*0048*/ 	.word	index@(.nv.constant0._ZN7cutlass13device_kernelIN5flash11enable_sm90INS1_16FlashAttnFwdSm90INS1_25CollectiveMainloopFwdSm90ILi2EN4cute5tupleIJNS5_1CILi1EEES8_S8_EEENS6_IJNS7_ILi128EEENS7_ILi96EEENS7_ILi64EEEEEELi256ENS_10bfloat16_tEfNS_4arch4Sm90ELb1ELb0ELb1ELb1ELb0ELb1ELb1ELb1ELb0ELb1ELb1ELb0EEENS1_21CollectiveEpilogueFwdINS6_IJSA_NS7_ILi256EEESB_EEES9_SE_SG_Li256ELb1ELb1ELb1ELb0EEENS1_36VarlenDynamicPersistentTileSchedulerILi128ELi96ELi256ELi128ELb1ELb1ELb1ELb1ELb1ELb1EEEEEEEEEvNT_6ParamsE)
        /*004c*/ 	.short	0x0380
        /*004e*/ 	.short	0x0b80


	//----- nvinfo : EIATTR_SW_WAR
	.align		4
.L_818:
        /*0050*/ 	.byte	0x04, 0x36
        /*0052*/ 	.short	(.L_820 - .L_819)
.L_819:
        /*0054*/ 	.word	0x00000008
.L_820:


//--------------------- .nv.callgraph             --------------------------
	.section	.nv.callgraph,"",@"SHT_CUDA_CALLGRAPH"
	.align	4
	.sectionentsize	8
	.align		4
        /*0000*/ 	.word	0x00000000
	.align		4
        /*0004*/ 	.word	0xffffffff
	.align		4
        /*0008*/ 	.word	0x00000000
	.align		4
        /*000c*/ 	.word	0xfffffffe
	.align		4
        /*0010*/ 	.word	0x00000000
	.align		4
        /*0014*/ 	.word	0xfffffffd
	.align		4
        /*0018*/ 	.word	0x00000000
	.align		4
        /*001c*/ 	.word	0xfffffffc


//--------------------- .nv.constant4             --------------------------
	.section	.nv.constant4,"a",@progbits
	.align	8
	.align		8
.nv.constant4:
        /*0000*/ 	.dword	_ZN81_INTERNAL_3289248a_45_flash_fwd_hdimdiff_bf16_split_softcap_sm90_cu_9d2915ae_37984cuda3std3__45__cpo5beginE
	.align		8
        /*0008*/ 	.dword	_ZN81_INTERNAL_3289248a_45_flash_fwd_hdimdiff_bf16_split_softcap_sm90_cu_9d2915ae_37984cuda3std3__45__cpo3endE
	.align		8
        /*0010*/ 	.dword	_ZN81_INTERNAL_3289248a_45_flash_fwd_hdimdiff_bf16_split_softcap_sm90_cu_9d2915ae_37984cuda3std3__45__cpo6cbeginE
	.align		8
        /*0018*/ 	.dword	_ZN81_INTERNAL_3289248a_45_flash_fwd_hdimdiff_bf16_split_softcap_sm90_cu_9d2915ae_37984cuda3std3__45__cpo4cendE
	.align		8
        /*0020*/ 	.dword	_ZN81_INTERNAL_3289248a_45_flash_fwd_hdimdiff_bf16_split_softcap_sm90_cu_9d2915ae_37984cuda3std3__483_GLOBAL__N__3289248a_45_flash_fwd_hdimdiff_bf16_split_softcap_sm90_cu_9d2915ae_37986ignoreE
	.align		8
        /*0028*/ 	.dword	_ZN81_INTERNAL_3289248a_45_flash_fwd_hdimdiff_bf16_split_softcap_sm90_cu_9d2915ae_37984cuda3std3__419piecewise_constructE
	.align		8
        /*0030*/ 	.dword	_ZN81_INTERNAL_3289248a_45_flash_fwd_hdimdiff_bf16_split_softcap_sm90_cu_9d2915ae_37984cuda3std3__48in_placeE
	.align		8
        /*0038*/ 	.dword	_ZN81_INTERNAL_3289248a_45_flash_fwd_hdimdiff_bf16_split_softcap_sm90_cu_9d2915ae_37984cuda3std6ranges3__45__cpo4swapE
	.align		8
        /*0040*/ 	.dword	_ZN81_INTERNAL_3289248a_45_flash_fwd_hdimdiff_bf16_split_softcap_sm90_cu_9d2915ae_37984cuda3std6ranges3__45__cpo9iter_moveE
	.align		8
        /*0048*/ 	.dword	_ZN81_INTERNAL_3289248a_45_flash_fwd_hdimdiff_bf16_split_softcap_sm90_cu_9d2915ae_37984cute7productE
	.align		8
        /*0050*/ 	.dword	_ZN81_INTERNAL_3289248a_45_flash_fwd_hdimdiff_bf16_split_softcap_sm90_cu_9d2915ae_37984cute1_E


//--------------------- .text._ZN7cutlass13device_kernelIN5flash11enable_sm90INS1_16FlashAttnFwdSm90INS1_25CollectiveMainloopFwdSm90ILi2EN4cute5tupleIJNS5_1CILi1EEES8_S8_EEENS6_IJNS7_ILi128EEESA_NS7_ILi192EEEEEELi128ENS_10bfloat16_tEfNS_4arch4Sm90ELb0ELb0ELb1ELb0ELb0ELb0ELb0ELb1ELb1ELb1ELb1ELb0EEENS1_21CollectiveEpilogueFwdINS6_IJSA_SA_SA_EEES9_SD_SF_Li256ELb0ELb1ELb1ELb0EEENS1_19SingleTileSchedulerILb0ELb1ELb1ELi128EEEEEEEEEvNT_6ParamsE --------------------------
	.section	.text._ZN7cutlass13device_kernelIN5flash11enable_sm90INS1_16FlashAttnFwdSm90INS1_25CollectiveMainloopFwdSm90ILi2EN4cute5tupleIJNS5_1CILi1EEES8_S8_EEENS6_IJNS7_ILi128EEESA_NS7_ILi192EEEEEELi128ENS_10bfloat16_tEfNS_4arch4Sm90ELb0ELb0ELb1ELb0ELb0ELb0ELb0ELb1ELb1ELb1ELb1ELb0EEENS1_21CollectiveEpilogueFwdINS6_IJSA_SA_SA_EEES9_SD_SF_Li256ELb0ELb1ELb1ELb0EEENS1_19SingleTileSchedulerILb0ELb1ELb1ELi128EEEEEEEEEvNT_6ParamsE,"ax",@progbits
	.align	128
.text._ZN7cutlass13device_kernelIN5flash11enable_sm90INS1_16FlashAttnFwdSm90INS1_25CollectiveMainloopFwdSm90ILi2EN4cute5tupleIJNS5_1CILi1EEES8_S8_EEENS6_IJNS7_ILi128EEESA_NS7_ILi192EEEEEELi128ENS_10bfloat16_tEfNS_4arch4Sm90ELb0ELb0ELb1ELb0ELb0ELb0ELb0ELb1ELb1ELb1ELb1ELb0EEENS1_21CollectiveEpilogueFwdINS6_IJSA_SA_SA_EEES9_SD_SF_Li256ELb0ELb1ELb1ELb0EEENS1_19SingleTileSchedulerILb0ELb1ELb1ELi128EEEEEEEEEvNT_6ParamsE:
        .type           _ZN7cutlass13device_kernelIN5flash11enable_sm90INS1_16FlashAttnFwdSm90INS1_25CollectiveMainloopFwdSm90ILi2EN4cute5tupleIJNS5_1CILi1EEES8_S8_EEENS6_IJNS7_ILi128EEESA_NS7_ILi192EEEEEELi128ENS_10bfloat16_tEfNS_4arch4Sm90ELb0ELb0ELb1ELb0ELb0ELb0ELb0ELb1ELb1ELb1ELb1ELb0EEENS1_21CollectiveEpilogueFwdINS6_IJSA_SA_SA_EEES9_SD_SF_Li256ELb0ELb1ELb1ELb0EEENS1_19SingleTileSchedulerILb0ELb1ELb1ELi128EEEEEEEEEvNT_6ParamsE,@function
        .size           _ZN7cutlass13device_kernelIN5flash11enable_sm90INS1_16FlashAttnFwdSm90INS1_25CollectiveMainloopFwdSm90ILi2EN4cute5tupleIJNS5_1CILi1EEES8_S8_EEENS6_IJNS7_ILi128EEESA_NS7_ILi192EEEEEELi128ENS_10bfloat16_tEfNS_4arch4Sm90ELb0ELb0ELb1ELb0ELb0ELb0ELb0ELb1ELb1ELb1ELb1ELb0EEENS1_21CollectiveEpilogueFwdINS6_IJSA_SA_SA_EEES9_SD_SF_Li256ELb0ELb1ELb1ELb0EEENS1_19SingleTileSchedulerILb0ELb1ELb1ELi128EEEEEEEEEvNT_6ParamsE,(.L_x_45 - _ZN7cutlass13device_kernelIN5flash11enable_sm90INS1_16FlashAttnFwdSm90INS1_25CollectiveMainloopFwdSm90ILi2EN4cute5tupleIJNS5_1CILi1EEES8_S8_EEENS6_IJNS7_ILi128EEESA_NS7_ILi192EEEEEELi128ENS_10bfloat16_tEfNS_4arch4Sm90ELb0ELb0ELb1ELb0ELb0ELb0ELb0ELb1ELb1ELb1ELb1ELb0EEENS1_21CollectiveEpilogueFwdINS6_IJSA_SA_SA_EEES9_SD_SF_Li256ELb0ELb1ELb1ELb0EEENS1_19SingleTileSchedulerILb0ELb1ELb1ELi128EEEEEEEEEvNT_6ParamsE)
        .other          _ZN7cutlass13device_kernelIN5flash11enable_sm90INS1_16FlashAttnFwdSm90INS1_25CollectiveMainloopFwdSm90ILi2EN4cute5tupleIJNS5_1CILi1EEES8_S8_EEENS6_IJNS7_ILi128EEESA_NS7_ILi192EEEEEELi128ENS_10bfloat16_tEfNS_4arch4Sm90ELb0ELb0ELb1ELb0ELb0ELb0ELb0ELb1ELb1ELb1ELb1ELb0EEENS1_21CollectiveEpilogueFwdINS6_IJSA_SA_SA_EEES9_SD_SF_Li256ELb0ELb1ELb1ELb0EEENS1_19SingleTileSchedulerILb0ELb1ELb1ELi128EEEEEEEEEvNT_6ParamsE,@"STO_CUDA_ENTRY STV_DEFAULT"
_ZN7cutlass13device_kernelIN5flash11enable_sm90INS1_16FlashAttnFwdSm90INS1_25CollectiveMainloopFwdSm90ILi2EN4cute5tupleIJNS5_1CILi1EEES8_S8_EEENS6_IJNS7_ILi128EEESA_NS7_ILi192EEEEEELi128ENS_10bfloat16_tEfNS_4arch4Sm90ELb0ELb0ELb1ELb0ELb0ELb0ELb0ELb1ELb1ELb1ELb1ELb0EEENS1_21CollectiveEpilogueFwdINS6_IJSA_SA_SA_EEES9_SD_SF_Li256ELb0ELb1ELb1ELb0EEENS1_19SingleTileSchedulerILb0ELb1ELb1ELi128EEEEEEEEEvNT_6ParamsE:
[----:B------:R-:W-:Y:S01]  /*0000*/  LDC R1, c[0x0][0x37c] ;  /* 0x0000df00ff017b82 */ /* 0x000fe20000000800 */
[----:B------:R-:W-:Y:S05]  /*0010*/  EXIT ;  /* 0x000000000000794d */ /* 0x000fea0003800000 */
.L_x_0:
[----:B------:R-:W-:-:S00]  /*0020*/  BRA `(.L_x_0) ;  /* 0xfffffffc00fc7947 */ /* 0x000fc0000383ffff */
[----:B------:R-:W-:-:S00]  /*0030*/  NOP ;  /* 0x0000000000007918 */ /* 0x000fc00000000000 */
        /* <DEDUP_REMOVED lines=12> */
.L_x_45:


//--------------------- .text._ZN7cutlass13device_kernelIN5flash11enable_sm90INS1_16FlashAttnFwdSm90INS1_25CollectiveMainloopFwdSm90ILi2EN4cute5tupleIJNS5_1CILi1EEES8_S8_EEENS6_IJNS7_ILi128EEESA_NS7_ILi192EEEEEELi128ENS_10bfloat16_tEfNS_4arch4Sm90ELb0ELb0ELb1ELb1ELb0ELb0ELb0ELb1ELb1ELb1ELb1ELb0EEENS1_21CollectiveEpilogueFwdINS6_IJSA_SA_SA_EEES9_SD_SF_Li256ELb1ELb1ELb1ELb0EEENS1_36VarlenDynamicPersistentTileSchedulerILi128ELi128ELi256ELi128ELb1ELb1ELb1ELb0ELb1ELb1EEEEEEEEEvNT_6ParamsE --------------------------
	.section	.text._ZN7cutlass13device_kernelIN5flash11enable_sm90INS1_16FlashAttnFwdSm90INS1_25CollectiveMainloopFwdSm90ILi2EN4cute5tupleIJNS5_1CILi1EEES8_S8_EEENS6_IJNS7_ILi128EEESA_NS7_ILi192EEEEEELi128ENS_10bfloat16_tEfNS_4arch4Sm90ELb0ELb0ELb1ELb1ELb0ELb0ELb0ELb1ELb1ELb1ELb1ELb0EEENS1_21CollectiveEpilogueFwdINS6_IJSA_SA_SA_EEES9_SD_SF_Li256ELb1ELb1ELb1ELb0EEENS1_36VarlenDynamicPersistentTileSchedulerILi128ELi128ELi256ELi128ELb1ELb1ELb1ELb0ELb1ELb1EEEEEEEEEvNT_6ParamsE,"ax",@progbits
	.align	128
.text._ZN7cutlass13device_kernelIN5flash11enable_sm90INS1_16FlashAttnFwdSm90INS1_25CollectiveMainloopFwdSm90ILi2EN4cute5tupleIJNS5_1CILi1EEES8_S8_EEENS6_IJNS7_ILi128EEESA_NS7_ILi192EEEEEELi128ENS_10bfloat16_tEfNS_4arch4Sm90ELb0ELb0ELb1ELb1ELb0ELb0ELb0ELb1ELb1ELb1ELb1ELb0EEENS1_21CollectiveEpilogueFwdINS6_IJSA_SA_SA_EEES9_SD_SF_Li256ELb1ELb1ELb1ELb0EEENS1_36VarlenDynamicPersistentTileSchedulerILi128ELi128ELi256ELi128ELb1ELb1ELb1ELb0ELb1ELb1EEEEEEEEEvNT_6ParamsE:
        .type           _ZN7cutlass13device_kernelIN5flash11enable_sm90INS1_16FlashAttnFwdSm90INS1_25CollectiveMainloopFwdSm90ILi2EN4cute5tupleIJNS5_1CILi1EEES8_S8_EEENS6_IJNS7_ILi128EEESA_NS7_ILi192EEEEEELi128ENS_10bfloat16_tEfNS_4arch4Sm90ELb0ELb0ELb1ELb1ELb0ELb0ELb0ELb1ELb1ELb1ELb1ELb0EEENS1_21CollectiveEpilogueFwdINS6_IJSA_SA_SA_EEES9_SD_SF_Li256ELb1ELb1ELb1ELb0EEENS1_36VarlenDynamicPersistentTileSchedulerILi128ELi128ELi256ELi128ELb1ELb1ELb1ELb0ELb1ELb1EEEEEEEEEvNT_6ParamsE,@function
        .size           _ZN7cutlass13device_kernelIN5flash11enable_sm90INS1_16FlashAttnFwdSm90INS1_25CollectiveMainloopFwdSm90ILi2EN4cute5tupleIJNS5_1CILi1EEES8_S8_EEENS6_IJNS7_ILi128EEESA_NS7_ILi192EEEEEELi128ENS_10bfloat16_tEfNS_4arch4Sm90ELb0ELb0ELb1ELb1ELb0ELb0ELb0ELb1ELb1ELb1ELb1ELb0EEENS1_21CollectiveEpilogueFwdINS6_IJSA_SA_SA_EEES9_SD_SF_Li256ELb1ELb1ELb1ELb0EEENS1_36VarlenDynamicPersistentTileSchedulerILi128ELi128ELi256ELi128ELb1ELb1ELb1ELb0ELb1ELb1EEEEEEEEEvNT_6ParamsE,(.L_x_46 - _ZN7cutlass13device_kernelIN5flash11enable_sm90INS1_16FlashAttnFwdSm90INS1_25CollectiveMainloopFwdSm90ILi2EN4cute5tupleIJNS5_1CILi1EEES8_S8_EEENS6_IJNS7_ILi128EEESA_NS7_ILi192EEEEEELi128ENS_10bfloat16_tEfNS_4arch4Sm90ELb0ELb0ELb1ELb1ELb0ELb0ELb0ELb1ELb1ELb1ELb1ELb0EEENS1_21CollectiveEpilogueFwdINS6_IJSA_SA_SA_EEES9_SD_SF_Li256ELb1ELb1ELb1ELb0EEENS1_36VarlenDynamicPersistentTileSchedulerILi128ELi128ELi256ELi128ELb1ELb1ELb1ELb0ELb1ELb1EEEEEEEEEvNT_6ParamsE)
        .other          _ZN7cutlass13device_kernelIN5flash11enable_sm90INS1_16FlashAttnFwdSm90INS1_25CollectiveMainloopFwdSm90ILi2EN4cute5tupleIJNS5_1CILi1EEES8_S8_EEENS6_IJNS7_ILi128EEESA_NS7_ILi192EEEEEELi128ENS_10bfloat16_tEfNS_4arch4Sm90ELb0ELb0ELb1ELb1ELb0ELb0ELb0ELb1ELb1ELb1ELb1ELb0EEENS1_21CollectiveEpilogueFwdINS6_IJSA_SA_SA_EEES9_SD_SF_Li256ELb1ELb1ELb1ELb0EEENS1_36VarlenDynamicPersistentTileSchedulerILi128ELi128ELi256ELi128ELb1ELb1ELb1ELb0ELb1ELb1EEEEEEEEEvNT_6ParamsE,@"STO_CUDA_ENTRY STV_DEFAULT"
_ZN7cutlass13device_kernelIN5flash11enable_sm90INS1_16FlashAttnFwdSm90INS1_25CollectiveMainloopFwdSm90ILi2EN4cute5tupleIJNS5_1CILi1EEES8_S8_EEENS6_IJNS7_ILi128EEESA_NS7_ILi192EEEEEELi128ENS_10bfloat16_tEfNS_4arch4Sm90ELb0ELb0ELb1ELb1ELb0ELb0ELb0ELb1ELb1ELb1ELb1ELb0EEENS1_21CollectiveEpilogueFwdINS6_IJSA_SA_SA_EEES9_SD_SF_Li256ELb1ELb1ELb1ELb0EEENS1_36VarlenDynamicPersistentTileSchedulerILi128ELi128ELi256ELi128ELb1ELb1ELb1ELb0ELb1ELb1EEEEEEEEEvNT_6ParamsE:
[----:B------:R-:W-:Y:S01]  /*0000*/  LDC R1, c[0x0][0x37c] ;  /* 0x0000df00ff017b82 */ /* 0x000fe20000000800 */
[----:B------:R-:W-:Y:S05]  /*0010*/  EXIT ;  /* 0x000000000000794d */ /* 0x000fea0003800000 */
.L_x_1:
        /* <DEDUP_REMOVED lines=14> */
.L_x_46:


//--------------------- .text._ZN7cutlass13device_kernelIN5flash11enable_sm90INS1_16FlashAttnFwdSm90INS1_25CollectiveMainloopFwdSm90ILi2EN4cute5tupleIJNS5_1CILi1EEES8_S8_EEENS6_IJNS7_ILi128EEESA_NS7_ILi192EEEEEELi128ENS_10bfloat16_tEfNS_4arch4Sm90ELb0ELb0ELb1ELb1ELb0ELb1ELb0ELb1ELb1ELb1ELb1ELb0EEENS1_21CollectiveEpilogueFwdINS6_IJSA_SA_SA_EEES9_SD_SF_Li256ELb1ELb1ELb1ELb0EEENS1_36VarlenDynamicPersistentTileSchedulerILi128ELi128ELi256ELi128ELb1ELb1ELb1ELb0ELb1ELb1EEEEEEEEEvNT_6ParamsE --------------------------
	.section	.text._ZN7cutlass13device_kernelIN5flash11enable_sm90INS1_16FlashAttnFwdSm90INS1_25CollectiveMainloopFwdSm90ILi2EN4cute5tupleIJNS5_1CILi1EEES8_S8_EEENS6_IJNS7_ILi128EEESA_NS7_ILi192EEEEEELi128ENS_10bfloat16_tEfNS_4arch4Sm90ELb0ELb0ELb1ELb1ELb0ELb1ELb0ELb1ELb1ELb1ELb1ELb0EEENS1_21CollectiveEpilogueFwdINS6_IJSA_SA_SA_EEES9_SD_SF_Li256ELb1ELb1ELb1ELb0EEENS1_36VarlenDynamicPersistentTileSchedulerILi128ELi128ELi256ELi128ELb1ELb1ELb1ELb0ELb1ELb1EEEEEEEEEvNT_6ParamsE,"ax",@progbits
	.align	128
.text._ZN7cutlass13device_kernelIN5flash11enable_sm90INS1_16FlashAttnFwdSm90INS1_25CollectiveMainloopFwdSm90ILi2EN4cute5tupleIJNS5_1CILi1EEES8_S8_EEENS6_IJNS7_ILi128EEESA_NS7_ILi192EEEEEELi128ENS_10bfloat16_tEfNS_4arch4Sm90ELb0ELb0ELb1ELb1ELb0ELb1ELb0ELb1ELb1ELb1ELb1ELb0EEENS1_21CollectiveEpilogueFwdINS6_IJSA_SA_SA_EEES9_SD_SF_Li256ELb1ELb1ELb1ELb0EEENS1_36VarlenDynamicPersistentTileSchedulerILi128ELi128ELi256ELi128ELb1ELb1ELb1ELb0ELb1ELb1EEEEEEEEEvNT_6ParamsE:
        .type           _ZN7cutlass13device_kernelIN5flash11enable_sm90INS1_16FlashAttnFwdSm90INS1_25CollectiveMainloopFwdSm90ILi2EN4cute5tupleIJNS5_1CILi1EEES8_S8_EEENS6_IJNS7_ILi128EEESA_NS7_ILi192EEEEEELi128ENS_10bfloat16_tEfNS_4arch4Sm90ELb0ELb0ELb1ELb1ELb0ELb1ELb0ELb1ELb1ELb1ELb1ELb0EEENS1_21CollectiveEpilogueFwdINS6_IJSA_SA_SA_EEES9_SD_SF_Li256ELb1ELb1ELb1ELb0EEENS1_36VarlenDynamicPersistentTileSchedulerILi128ELi128ELi256ELi128ELb1ELb1ELb1ELb0ELb1ELb1EEEEEEEEEvNT_6ParamsE,@function
        .size           _ZN7cutlass13device_kernelIN5flash11enable_sm90INS1_16FlashAttnFwdSm90INS1_25CollectiveMainloopFwdSm90ILi2EN4cute5tupleIJNS5_1CILi1EEES8_S8_EEENS6_IJNS7_ILi128EEESA_NS7_ILi192EEEEEELi128ENS_10bfloat16_tEfNS_4arch4Sm90ELb0ELb0ELb1ELb1ELb0ELb1ELb0ELb1ELb1ELb1ELb1ELb0EEENS1_21CollectiveEpilogueFwdINS6_IJSA_SA_SA_EEES9_SD_SF_Li256ELb1ELb1ELb1ELb0EEENS1_36VarlenDynamicPersistentTileSchedulerILi128ELi128ELi256ELi128ELb1ELb1ELb1ELb0ELb1ELb1EEEEEEEEEvNT_6ParamsE,(.L_x_47 - _ZN7cutlass13device_kernelIN5flash11enable_sm90INS1_16FlashAttnFwdSm90INS1_25CollectiveMainloopFwdSm90ILi2EN4cute5tupleIJNS5_1CILi1EEES8_S8_EEENS6_IJNS7_ILi128EEESA_NS7_ILi192EEEEEELi128ENS_10bfloat16_tEfNS_4arch4Sm90ELb0ELb0ELb1ELb1ELb0ELb1ELb0ELb1ELb1ELb1ELb1ELb0EEENS1_21CollectiveEpilogueFwdINS6_IJSA_SA_SA_EEES9_SD_SF_Li256ELb1ELb1ELb1ELb0EEENS1_36VarlenDynamicPersistentTileSchedulerILi128ELi128ELi256ELi128ELb1ELb1ELb1ELb0ELb1ELb1EEEEEEEEEvNT_6ParamsE)
        .other          _ZN7cutlass13device_kernelIN5flash11enable_sm90INS1_16FlashAttnFwdSm90INS1_25CollectiveMainloopFwdSm90ILi2EN4cute5tupleIJNS5_1CILi1EEES8_S8_EEENS6_IJNS7_ILi128EEESA_NS7_ILi192EEEEEELi128ENS_10bfloat16_tEfNS_4arch4Sm90ELb0ELb0ELb1ELb1ELb0ELb1ELb0ELb1ELb1ELb1ELb1ELb0EEENS1_21CollectiveEpilogueFwdINS6_IJSA_SA_SA_EEES9_SD_SF_Li256ELb1ELb1ELb1ELb0EEENS1_36VarlenDynamicPersistentTileSchedulerILi128ELi128ELi256ELi128ELb1ELb1ELb1ELb0ELb1ELb1EEEEEEEEEvNT_6ParamsE,@"STO_CUDA_ENTRY STV_DEFAULT"
_ZN7cutlass13device_kernelIN5flash11enable_sm90INS1_16FlashAttnFwdSm90INS1_25CollectiveMainloopFwdSm90ILi2EN4cute5tupleIJNS5_1CILi1EEES8_S8_EEENS6_IJNS7_ILi128EEESA_NS7_ILi192EEEEEELi128ENS_10bfloat16_tEfNS_4arch4Sm90ELb0ELb0ELb1ELb1ELb0ELb1ELb0ELb1ELb1ELb1ELb1ELb0EEENS1_21CollectiveEpilogueFwdINS6_IJSA_SA_SA_EEES9_SD_SF_Li256ELb1ELb1ELb1ELb0EEENS1_36VarlenDynamicPersistentTileSchedulerILi128ELi128ELi256ELi128ELb1ELb1ELb1ELb0ELb1ELb1EEEEEEEEEvNT_6ParamsE:
[----:B------:R-:W-:Y:S01]  /*0000*/  LDC R1, c[0x0][0x37c] ;  /* 0x0000df00ff017b82 */ /* 0x000fe20000000800 */
[----:B------:R-:W-:Y:S05]  /*0010*/  EXIT ;  /* 0x000000000000794d */ /* 0x000fea0003800000 */
.L_x_2:
        /* <DEDUP_REMOVED lines=14> */
.L_x_47:


//--------------------- .text._ZN7cutlass13device_kernelIN5flash11enable_sm90INS1_16FlashAttnFwdSm90INS1_25CollectiveMainloopFwdSm90ILi2EN4cute5tupleIJNS5_1CILi1EEES8_S8_EEENS6_IJNS7_ILi128EEENS7_ILi96EEENS7_ILi192EEEEEELi128ENS_10bfloat16_tEfNS_4arch4Sm90ELb0ELb1ELb1ELb0ELb0ELb0ELb0ELb1ELb1ELb1ELb1ELb0EEENS1_21CollectiveEpilogueFwdINS6_IJSA_SA_SB_EEES9_SE_SG_Li256ELb0ELb1ELb1ELb0EEENS1_19SingleTileSchedulerILb0ELb1ELb1ELi128EEEEEEEEEvNT_6ParamsE --------------------------
	.section	.text._ZN7cutlass13device_kernelIN5flash11enable_sm90INS1_16FlashAttnFwdSm90INS1_25CollectiveMainloopFwdSm90ILi2EN4cute5tupleIJNS5_1CILi1EEES8_S8_EEENS6_IJNS7_ILi128EEENS7_ILi96EEENS7_ILi192EEEEEELi128ENS_10bfloat16_tEfNS_4arch4Sm90ELb0ELb1ELb1ELb0ELb0ELb0ELb0ELb1ELb1ELb1ELb1ELb0EEENS1_21CollectiveEpilogueFwdINS6_IJSA_SA_SB_EEES9_SE_SG_Li256ELb0ELb1ELb1ELb0EEENS1_19SingleTileSchedulerILb0ELb1ELb1ELi128EEEEEEEEEvNT_6ParamsE,"ax",@progbits
	.align	128
.text._ZN7cutlass13device_kernelIN5flash11enable_sm90INS1_16FlashAttnFwdSm90INS1_25CollectiveMainloopFwdSm90ILi2EN4cute5tupleIJNS5_1CILi1EEES8_S8_EEENS6_IJNS7_ILi128EEENS7_ILi96EEENS7_ILi192EEEEEELi128ENS_10bfloat16_tEfNS_4arch4Sm90ELb0ELb1ELb1ELb0ELb0ELb0ELb0ELb1ELb1ELb1ELb1ELb0EEENS1_21CollectiveEpilogueFwdINS6_IJSA_SA_SB_EEES9_SE_SG_Li256ELb0ELb1ELb1ELb0EEENS1_19SingleTileSchedulerILb0ELb1ELb1ELi128EEEEEEEEEvNT_6ParamsE:
        .type           _ZN7cutlass13device_kernelIN5flash11enable_sm90INS1_16FlashAttnFwdSm90INS1_25CollectiveMainloopFwdSm90ILi2EN4cute5tupleIJNS5_1CILi1EEES8_S8_EEENS6_IJNS7_ILi128EEENS7_ILi96EEENS7_ILi192EEEEEELi128ENS_10bfloat16_tEfNS_4arch4Sm90ELb0ELb1ELb1ELb0ELb0ELb0ELb0ELb1ELb1ELb1ELb1ELb0EEENS1_21CollectiveEpilogueFwdINS6_IJSA_SA_SB_EEES9_SE_SG_Li256ELb0ELb1ELb1ELb0EEENS1_19SingleTileSchedulerILb0ELb1ELb1ELi128EEEEEEEEEvNT_6ParamsE,@function
        .size           _ZN7cutlass13device_kernelIN5flash11enable_sm90INS1_16FlashAttnFwdSm90INS1_25CollectiveMainloopFwdSm90ILi2EN4cute5tupleIJNS5_1CILi1EEES8_S8_EEENS6_IJNS7_ILi128EEENS7_ILi96EEENS7_ILi192EEEEEELi128ENS_10bfloat16_tEfNS_4arch4Sm90ELb0ELb1ELb1ELb0ELb0ELb0ELb0ELb1ELb1ELb1ELb1ELb0EEENS1_21CollectiveEpilogueFwdINS6_IJSA_SA_SB_EEES9_SE_SG_Li256ELb0ELb1ELb1ELb0EEENS1_19SingleTileSchedulerILb0ELb1ELb1ELi128EEEEEEEEEvNT_6ParamsE,(.L_x_48 - _ZN7cutlass13device_kernelIN5flash11enable_sm90INS1_16FlashAttnFwdSm90INS1_25CollectiveMainloopFwdSm90ILi2EN4cute5tupleIJNS5_1CILi1EEES8_S8_EEENS6_IJNS7_ILi128EEENS7_ILi96EEENS7_ILi192EEEEEELi128ENS_10bfloat16_tEfNS_4arch4Sm90ELb0ELb1ELb1ELb0ELb0ELb0ELb0ELb1ELb1ELb1ELb1ELb0EEENS1_21CollectiveEpilogueFwdINS6_IJSA_SA_SB_EEES9_SE_SG_Li256ELb0ELb1ELb1ELb0EEENS1_19SingleTileSchedulerILb0ELb1ELb1ELi128EEEEEEEEEvNT_6ParamsE)
        .other          _ZN7cutlass13device_kernelIN5flash11enable_sm90INS1_16FlashAttnFwdSm90INS1_25CollectiveMainloopFwdSm90ILi2EN4cute5tupleIJNS5_1CILi1EEES8_S8_EEENS6_IJNS7_ILi128EEENS7_ILi96EEENS7_ILi192EEEEEELi128ENS_10bfloat16_tEfNS_4arch4Sm90ELb0ELb1ELb1ELb0ELb0ELb0ELb0ELb1ELb1ELb1ELb1ELb0EEENS1_21CollectiveEpilogueFwdINS6_IJSA_SA_SB_EEES9_SE_SG_Li256ELb0ELb1ELb1ELb0EEENS1_19SingleTileSchedulerILb0ELb1ELb1ELi128EEEEEEEEEvNT_6ParamsE,@"STO_CUDA_ENTRY STV_DEFAULT"
_ZN7cutlass13device_kernelIN5flash11enable_sm90INS1_16FlashAttnFwdSm90INS1_25CollectiveMainloopFwdSm90ILi2EN4cute5tupleIJNS5_1CILi1EEES8_S8_EEENS6_IJNS7_ILi128EEENS7_ILi96EEENS7_ILi192EEEEEELi128ENS_10bfloat16_tEfNS_4arch4Sm90ELb0ELb1ELb1ELb0ELb0ELb0ELb0ELb1ELb1ELb1ELb1ELb0EEENS1_21CollectiveEpilogueFwdINS6_IJSA_SA_SB_EEES9_SE_SG_Li256ELb0ELb1ELb1ELb0EEENS1_19SingleTileSchedulerILb0ELb1ELb1ELi128EEEEEEEEEvNT_6ParamsE:
[----:B------:R-:W-:Y:S01]  /*0000*/  LDC R1, c[0x0][0x37c] ;  /* 0x0000df00ff017b82 */ /* 0x000fe20000000800 */
[----:B------:R-:W-:Y:S05]  /*0010*/  EXIT ;  /* 0x000000000000794d */ /* 0x000fea0003800000 */
.L_x_3:
        /* <DEDUP_REMOVED lines=14> */
.L_x_48:


//--------------------- .text._ZN7cutlass13device_kernelIN5flash11enable_sm90INS1_16FlashAttnFwdSm90INS1_25CollectiveMainloopFwdSm90ILi2EN4cute5tupleIJNS5_1CILi1EEES8_S8_EEENS6_IJNS7_ILi128EEENS7_ILi96EEENS7_ILi192EEEEEELi128ENS_10bfloat16_tEfNS_4arch4Sm90ELb0ELb1ELb1ELb1ELb0ELb0ELb0ELb1ELb1ELb1ELb1ELb0EEENS1_21CollectiveEpilogueFwdINS6_IJSA_SA_SB_EEES9_SE_SG_Li256ELb1ELb1ELb1ELb0EEENS1_36VarlenDynamicPersistentTileSchedulerILi128ELi96ELi256ELi128ELb1ELb1ELb1ELb1ELb0ELb1EEEEEEEEEvNT_6ParamsE --------------------------
	.section	.text._ZN7cutlass13device_kernelIN5flash11enable_sm90INS1_16FlashAttnFwdSm90INS1_25CollectiveMainloopFwdSm90ILi2EN4cute5tupleIJNS5_1CILi1EEES8_S8_EEENS6_IJNS7_ILi128EEENS7_ILi96EEENS7_ILi192EEEEEELi128ENS_10bfloat16_tEfNS_4arch4Sm90ELb0ELb1ELb1ELb1ELb0ELb0ELb0ELb1ELb1ELb1ELb1ELb0EEENS1_21CollectiveEpilogueFwdINS6_IJSA_SA_SB_EEES9_SE_SG_Li256ELb1ELb1ELb1ELb0EEENS1_36VarlenDynamicPersistentTileSchedulerILi128ELi96ELi256ELi128ELb1ELb1ELb1ELb1ELb0ELb1EEEEEEEEEvNT_6ParamsE,"ax",@progbits
	.align	128
.text._ZN7cutlass13device_kernelIN5flash11enable_sm90INS1_16FlashAttnFwdSm90INS1_25CollectiveMainloopFwdSm90ILi2EN4cute5tupleIJNS5_1CILi1EEES8_S8_EEENS6_IJNS7_ILi128EEENS7_ILi96EEENS7_ILi192EEEEEELi128ENS_10bfloat16_tEfNS_4arch4Sm90ELb0ELb1ELb1ELb1ELb0ELb0ELb0ELb1ELb1ELb1ELb1ELb0EEENS1_21CollectiveEpilogueFwdINS6_IJSA_SA_SB_EEES9_SE_SG_Li256ELb1ELb1ELb1ELb0EEENS1_36VarlenDynamicPersistentTileSchedulerILi128ELi96ELi256ELi128ELb1ELb1ELb1ELb1ELb0ELb1EEEEEEEEEvNT_6ParamsE:
        .type           _ZN7cutlass13device_kernelIN5flash11enable_sm90INS1_16FlashAttnFwdSm90INS1_25CollectiveMainloopFwdSm90ILi2EN4cute5tupleIJNS5_1CILi1EEES8_S8_EEENS6_IJNS7_ILi128EEENS7_ILi96EEENS7_ILi192EEEEEELi128ENS_10bfloat16_tEfNS_4arch4Sm90ELb0ELb1ELb1ELb1ELb0ELb0ELb0ELb1ELb1ELb1ELb1ELb0EEENS1_21CollectiveEpilogueFwdINS6_IJSA_SA_SB_EEES9_SE_SG_Li256ELb1ELb1ELb1ELb0EEENS1_36VarlenDynamicPersistentTileSchedulerILi128ELi96ELi256ELi128ELb1ELb1ELb1ELb1ELb0ELb1EEEEEEEEEvNT_6ParamsE,@function
        .size           _ZN7cutlass13device_kernelIN5flash11enable_sm90INS1_16FlashAttnFwdSm90INS1_25CollectiveMainloopFwdSm90ILi2EN4cute5tupleIJNS5_1CILi1EEES8_S8_EEENS6_IJNS7_ILi128EEENS7_ILi96EEENS7_ILi192EEEEEELi128ENS_10bfloat16_tEfNS_4arch4Sm90ELb0ELb1ELb1ELb1ELb0ELb0ELb0ELb1ELb1ELb1ELb1ELb0EEENS1_21CollectiveEpilogueFwdINS6_IJSA_SA_SB_EEES9_SE_SG_Li256ELb1ELb1ELb1ELb0EEENS1_36VarlenDynamicPersistentTileSchedulerILi128ELi96ELi256ELi128ELb1ELb1ELb1ELb1ELb0ELb1EEEEEEEEEvNT_6ParamsE,(.L_x_49 - _ZN7cutlass13device_kernelIN5flash11enable_sm90INS1_16FlashAttnFwdSm90INS1_25CollectiveMainloopFwdSm90ILi2EN4cute5tupleIJNS5_1CILi1EEES8_S8_EEENS6_IJNS7_ILi128EEENS7_ILi96EEENS7_ILi192EEEEEELi128ENS_10bfloat16_tEfNS_4arch4Sm90ELb0ELb1ELb1ELb1ELb0ELb0ELb0ELb1ELb1ELb1ELb1ELb0EEENS1_21CollectiveEpilogueFwdINS6_IJSA_SA_SB_EEES9_SE_SG_Li256ELb1ELb1ELb1ELb0EEENS1_36VarlenDynamicPersistentTileSchedulerILi128ELi96ELi256ELi128ELb1ELb1ELb1ELb1ELb0ELb1EEEEEEEEEvNT_6ParamsE)
        .other          _ZN7cutlass13device_kernelIN5flash11enable_sm90INS1_16FlashAttnFwdSm90INS1_25CollectiveMainloopFwdSm90ILi2EN4cute5tupleIJNS5_1CILi1EEES8_S8_EEENS6_IJNS7_ILi128EEENS7_ILi96EEENS7_ILi192EEEEEELi128ENS_10bfloat16_tEfNS_4arch4Sm90ELb0ELb1ELb1ELb1ELb0ELb0ELb0ELb1ELb1ELb1ELb1ELb0EEENS1_21CollectiveEpilogueFwdINS6_IJSA_SA_SB_EEES9_SE_SG_Li256ELb1ELb1ELb1ELb0EEENS1_36VarlenDynamicPersistentTileSchedulerILi128ELi96ELi256ELi128ELb1ELb1ELb1ELb1ELb0ELb1EEEEEEEEEvNT_6ParamsE,@"STO_CUDA_ENTRY STV_DEFAULT"
_ZN7cutlass13device_kernelIN5flash11enable_sm90INS1_16FlashAttnFwdSm90INS1_25CollectiveMainloopFwdSm90ILi2EN4cute5tupleIJNS5_1CILi1EEES8_S8_EEENS6_IJNS7_ILi128EEENS7_ILi96EEENS7_ILi192EEEEEELi128ENS_10bfloat16_tEfNS_4arch4Sm90ELb0ELb1ELb1ELb1ELb0ELb0ELb0ELb1ELb1ELb1ELb1ELb0EEENS1_21CollectiveEpilogueFwdINS6_IJSA_SA_SB_EEES9_SE_SG_Li256ELb1ELb1ELb1ELb0EEENS1_36VarlenDynamicPersistentTileSchedulerILi128ELi96ELi256ELi128ELb1ELb1ELb1ELb1ELb0ELb1EEEEEEEEEvNT_6ParamsE:
[----:B------:R-:W-:Y:S01]  /*0000*/  LDC R1, c[0x0][0x37c] ;  /* 0x0000df00ff017b82 */ /* 0x000fe20000000800 */
[----:B------:R-:W-:Y:S05]  /*0010*/  EXIT ;  /* 0x000000000000794d */ /* 0x000fea0003800000 */
.L_x_4:
        /* <DEDUP_REMOVED lines=14> */
.L_x_49:


//--------------------- .text._ZN7cutlass13device_kernelIN5flash11enable_sm90INS1_16FlashAttnFwdSm90INS1_25CollectiveMainloopFwdSm90ILi2EN4cute5tupleIJNS5_1CILi1EEES8_S8_EEENS6_IJNS7_ILi128EEENS7_ILi96EEENS7_ILi192EEEEEELi128ENS_10bfloat16_tEfNS_4arch4Sm90ELb0ELb1ELb1ELb1ELb0ELb1ELb0ELb1ELb1ELb1ELb1ELb0EEENS1_21CollectiveEpilogueFwdINS6_IJSA_SA_SB_EEES9_SE_SG_Li256ELb1ELb1ELb1ELb0EEENS1_36VarlenDynamicPersistentTileSchedulerILi128ELi96ELi256ELi128ELb1ELb1ELb1ELb1ELb0ELb1EEEEEEEEEvNT_6ParamsE --------------------------
	.section	.text._ZN7cutlass13device_kernelIN5flash11enable_sm90INS1_16FlashAttnFwdSm90INS1_25CollectiveMainloopFwdSm90ILi2EN4cute5tupleIJNS5_1CILi1EEES8_S8_EEENS6_IJNS7_ILi128EEENS7_ILi96EEENS7_ILi192EEEEEELi128ENS_10bfloat16_tEfNS_4arch4Sm90ELb0ELb1ELb1ELb1ELb0ELb1ELb0ELb1ELb1ELb1ELb1ELb0EEENS1_21CollectiveEpilogueFwdINS6_IJSA_SA_SB_EEES9_SE_SG_Li256ELb1ELb1ELb1ELb0EEENS1_36VarlenDynamicPersistentTileSchedulerILi128ELi96ELi256ELi128ELb1ELb1ELb1ELb1ELb0ELb1EEEEEEEEEvNT_6ParamsE,"ax",@progbits
	.align	128
.text._ZN7cutlass13device_kernelIN5flash11enable_sm90INS1_16FlashAttnFwdSm90INS1_25CollectiveMainloopFwdSm90ILi2EN4cute5tupleIJNS5_1CILi1EEES8_S8_EEENS6_IJNS7_ILi128EEENS7_ILi96EEENS7_ILi192EEEEEELi128ENS_10bfloat16_tEfNS_4arch4Sm90ELb0ELb1ELb1ELb1ELb0ELb1ELb0ELb1ELb1ELb1ELb1ELb0EEENS1_21CollectiveEpilogueFwdINS6_IJSA_SA_SB_EEES9_SE_SG_Li256ELb1ELb1ELb1ELb0EEENS1_36VarlenDynamicPersistentTileSchedulerILi128ELi96ELi256ELi128ELb1ELb1ELb1ELb1ELb0ELb1EEEEEEEEEvNT_6ParamsE:
        .type           _ZN7cutlass13device_kernelIN5flash11enable_sm90INS1_16FlashAttnFwdSm90INS1_25CollectiveMainloopFwdSm90ILi2EN4cute5tupleIJNS5_1CILi1EEES8_S8_EEENS6_IJNS7_ILi128EEENS7_ILi96EEENS7_ILi192EEEEEELi128ENS_10bfloat16_tEfNS_4arch4Sm90ELb0ELb1ELb1ELb1ELb0ELb1ELb0ELb1ELb1ELb1ELb1ELb0EEENS1_21CollectiveEpilogueFwdINS6_IJSA_SA_SB_EEES9_SE_SG_Li256ELb1ELb1ELb1ELb0EEENS1_36VarlenDynamicPersistentTileSchedulerILi128ELi96ELi256ELi128ELb1ELb1ELb1ELb1ELb0ELb1EEEEEEEEEvNT_6ParamsE,@function
        .size           _ZN7cutlass13device_kernelIN5flash11enable_sm90INS1_16FlashAttnFwdSm90INS1_25CollectiveMainloopFwdSm90ILi2EN4cute5tupleIJNS5_1CILi1EEES8_S8_EEENS6_IJNS7_ILi128EEENS7_ILi96EEENS7_ILi192EEEEEELi128ENS_10bfloat16_tEfNS_4arch4Sm90ELb0ELb1ELb1ELb1ELb0ELb1ELb0ELb1ELb1ELb1ELb1ELb0EEENS1_21CollectiveEpilogueFwdINS6_IJSA_SA_SB_EEES9_SE_SG_Li256ELb1ELb1ELb1ELb0EEENS1_36VarlenDynamicPersistentTileSchedulerILi128ELi96ELi256ELi128ELb1ELb1ELb1ELb1ELb0ELb1EEEEEEEEEvNT_6ParamsE,(.L_x_50 - _ZN7cutlass13device_kernelIN5flash11enable_sm90INS1_16FlashAttnFwdSm90INS1_25CollectiveMainloopFwdSm90ILi2EN4cute5tupleIJNS5_1CILi1EEES8_S8_EEENS6_IJNS7_ILi128EEENS7_ILi96EEENS7_ILi192EEEEEELi128ENS_10bfloat16_tEfNS_4arch4Sm90ELb0ELb1ELb1ELb1ELb0ELb1ELb0ELb1ELb1ELb1ELb1ELb0EEENS1_21CollectiveEpilogueFwdINS6_IJSA_SA_SB_EEES9_SE_SG_Li256ELb1ELb1ELb1ELb0EEENS1_36VarlenDynamicPersistentTileSchedulerILi128ELi96ELi256ELi128ELb1ELb1ELb1ELb1ELb0ELb1EEEEEEEEEvNT_6ParamsE)
        .other          _ZN7cutlass13device_kernelIN5flash11enable_sm90INS1_16FlashAttnFwdSm90INS1_25CollectiveMainloopFwdSm90ILi2EN4cute5tupleIJNS5_1CILi1EEES8_S8_EEENS6_IJNS7_ILi128EEENS7_ILi96EEENS7_ILi192EEEEEELi128ENS_10bfloat16_tEfNS_4arch4Sm90ELb0ELb1ELb1ELb1ELb0ELb1ELb0ELb1ELb1ELb1ELb1ELb0EEENS1_21CollectiveEpilogueFwdINS6_IJSA_SA_SB_EEES9_SE_SG_Li256ELb1ELb1ELb1ELb0EEENS1_36VarlenDynamicPersistentTileSchedulerILi128ELi96ELi256ELi128ELb1ELb1ELb1ELb1ELb0ELb1EEEEEEEEEvNT_6ParamsE,@"STO_CUDA_ENTRY STV_DEFAULT"
_ZN7cutlass13device_kernelIN5flash11enable_sm90INS1_16FlashAttnFwdSm90INS1_25CollectiveMainloopFwdSm90ILi2EN4cute5tupleIJNS5_1CILi1EEES8_S8_EEENS6_IJNS7_ILi128EEENS7_ILi96EEENS7_ILi192EEEEEELi128ENS_10bfloat16_tEfNS_4arch4Sm90ELb0ELb1ELb1ELb1ELb0ELb1ELb0ELb1ELb1ELb1ELb1ELb0EEENS1_21CollectiveEpilogueFwdINS6_IJSA_SA_SB_EEES9_SE_SG_Li256ELb1ELb1ELb1ELb0EEENS1_36VarlenDynamicPersistentTileSchedulerILi128ELi96ELi256ELi128ELb1ELb1ELb1ELb1ELb0ELb1EEEEEEEEEvNT_6ParamsE:
[----:B------:R-:W-:Y:S01]  /*0000*/  LDC R1, c[0x0][0x37c] ;  /* 0x0000df00ff017b82 */ /* 0x000fe20000000800 */
[----:B------:R-:W-:Y:S05]  /*0010*/  EXIT ;  /* 0x000000000000794d */ /* 0x000fea0003800000 */
.L_x_5:
        /* <DEDUP_REMOVED lines=14> */
.L_x_50:


//--------------------- .text._ZN7cutlass13device_kernelIN5flash11enable_sm90INS1_16FlashAttnFwdSm90INS1_25CollectiveMainloopFwdSm90ILi2EN4cute5tupleIJNS5_1CILi1EEES8_S8_EEENS6_IJNS7_ILi128EEESA_NS7_ILi192EEEEEELi128ENS_10bfloat16_tEfNS_4arch4Sm90ELb1ELb0ELb1ELb0ELb0ELb0ELb0ELb1ELb1ELb1ELb1ELb0EEENS1_21CollectiveEpilogueFwdINS6_IJSA_SA_SA_EEES9_SD_SF_Li256ELb0ELb1ELb1ELb0EEENS1_19SingleTileSchedulerILb0ELb1ELb1ELi128EEEEEEEEEvNT_6ParamsE --------------------------
	.section	.text._ZN7cutlass13device_kernelIN5flash11enable_sm90INS1_16FlashAttnFwdSm90INS1_25CollectiveMainloopFwdSm90ILi2EN4cute5tupleIJNS5_1CILi1EEES8_S8_EEENS6_IJNS7_ILi128EEESA_NS7_ILi192EEEEEELi128ENS_10bfloat16_tEfNS_4arch4Sm90ELb1ELb0ELb1ELb0ELb0ELb0ELb0ELb1ELb1ELb1ELb1ELb0EEENS1_21CollectiveEpilogueFwdINS6_IJSA_SA_SA_EEES9_SD_SF_Li256ELb0ELb1ELb1ELb0EEENS1_19SingleTileSchedulerILb0ELb1ELb1ELi128EEEEEEEEEvNT_6ParamsE,"ax",@progbits
	.align	128
.text._ZN7cutlass13device_kernelIN5flash11enable_sm90INS1_16FlashAttnFwdSm90INS1_25CollectiveMainloopFwdSm90ILi2EN4cute5tupleIJNS5_1CILi1EEES8_S8_EEENS6_IJNS7_ILi128EEESA_NS7_ILi192EEEEEELi128ENS_10bfloat16_tEfNS_4arch4Sm90ELb1ELb0ELb1ELb0ELb0ELb0ELb0ELb1ELb1ELb1ELb1ELb0EEENS1_21CollectiveEpilogueFwdINS6_IJSA_SA_SA_EEES9_SD_SF_Li256ELb0ELb1ELb1ELb0EEENS1_19SingleTileSchedulerILb0ELb1ELb1ELi128EEEEEEEEEvNT_6ParamsE:
        .type           _ZN7cutlass13device_kernelIN5flash11enable_sm90INS1_16FlashAttnFwdSm90INS1_25CollectiveMainloopFwdSm90ILi2EN4cute5tupleIJNS5_1CILi1EEES8_S8_EEENS6_IJNS7_ILi128EEESA_NS7_ILi192EEEEEELi128ENS_10bfloat16_tEfNS_4arch4Sm90ELb1ELb0ELb1ELb0ELb0ELb0ELb0ELb1ELb1ELb1ELb1ELb0EEENS1_21CollectiveEpilogueFwdINS6_IJSA_SA_SA_EEES9_SD_SF_Li256ELb0ELb1ELb1ELb0EEENS1_19SingleTileSchedulerILb0ELb1ELb1ELi128EEEEEEEEEvNT_6ParamsE,@function
        .size           _ZN7cutlass13device_kernelIN5flash11enable_sm90INS1_16FlashAttnFwdSm90INS1_25CollectiveMainloopFwdSm90ILi2EN4cute5tupleIJNS5_1CILi1EEES8_S8_EEENS6_IJNS7_ILi128EEESA_NS7_ILi192EEEEEELi128ENS_10bfloat16_tEfNS_4arch4Sm90ELb1ELb0ELb1ELb0ELb0ELb0ELb0ELb1ELb1ELb1ELb1ELb0EEENS1_21CollectiveEpilogueFwdINS6_IJSA_SA_SA_EEES9_SD_SF_Li256ELb0ELb1ELb1ELb0EEENS1_19SingleTileSchedulerILb0ELb1ELb1ELi128EEEEEEEEEvNT_6ParamsE,(.L_x_51 - _ZN7cutlass13device_kernelIN5flash11enable_sm90INS1_16FlashAttnFwdSm90INS1_25CollectiveMainloopFwdSm90ILi2EN4cute5tupleIJNS5_1CILi1EEES8_S8_EEENS6_IJNS7_ILi128EEESA_NS7_ILi192EEEEEELi128ENS_10bfloat16_tEfNS_4arch4Sm90ELb1ELb0ELb1ELb0ELb0ELb0ELb0ELb1ELb1ELb1ELb1ELb0EEENS1_21CollectiveEpilogueFwdINS6_IJSA_SA_SA_EEES9_SD_SF_Li256ELb0ELb1ELb1ELb0EEENS1_19SingleTileSchedulerILb0ELb1ELb1ELi128EEEEEEEEEvNT_6ParamsE)
        .other          _ZN7cutlass13device_kernelIN5flash11enable_sm90INS1_16FlashAttnFwdSm90INS1_25CollectiveMainloopFwdSm90ILi2EN4cute5tupleIJNS5_1CILi1EEES8_S8_EEENS6_IJNS7_ILi128EEESA_NS7_ILi192EEEEEELi128ENS_10bfloat16_tEfNS_4arch4Sm90ELb1ELb0ELb1ELb0ELb0ELb0ELb0ELb1ELb1ELb1ELb1ELb0EEENS1_21CollectiveEpilogueFwdINS6_IJSA_SA_SA_EEES9_SD_SF_Li256ELb0ELb1ELb1ELb0EEENS1_19SingleTileSchedulerILb0ELb1ELb1ELi128EEEEEEEEEvNT_6ParamsE,@"STO_CUDA_ENTRY STV_DEFAULT"
_ZN7cutlass13device_kernelIN5flash11enable_sm90INS1_16FlashAttnFwdSm90INS1_25CollectiveMainloopFwdSm90ILi2EN4cute5tupleIJNS5_1CILi1EEES8_S8_EEENS6_IJNS7_ILi128EEESA_NS7_ILi192EEEEEELi128ENS_10bfloat16_tEfNS_4arch4Sm90ELb1ELb0ELb1ELb0ELb0ELb0ELb0ELb1ELb1ELb1ELb1ELb0EEENS1_21CollectiveEpilogueFwdINS6_IJSA_SA_SA_EEES9_SD_SF_Li256ELb0ELb1ELb1ELb0EEENS1_19SingleTileSchedulerILb0ELb1ELb1ELi128EEEEEEEEEvNT_6ParamsE:
[----:B------:R-:W-:Y:S01]  /*0000*/  LDC R1, c[0x0][0x37c] ;  /* 0x0000df00ff017b82 */ /* 0x000fe20000000800 */
[----:B------:R-:W-:Y:S05]  /*0010*/  EXIT ;  /* 0x000000000000794d */ /* 0x000fea0003800000 */
.L_x_6:
        /* <DEDUP_REMOVED lines=14> */
.L_x_51:


//--------------------- .text._ZN7cutlass13device_kernelIN5flash11enable_sm90INS1_16FlashAttnFwdSm90INS1_25CollectiveMainloopFwdSm90ILi2EN4cute5tupleIJNS5_1CILi1EEES8_S8_EEENS6_IJNS7_ILi128EEESA_NS7_ILi192EEEEEELi128ENS_10bfloat16_tEfNS_4arch4Sm90ELb1ELb0ELb1ELb1ELb0ELb0ELb0ELb1ELb1ELb1ELb1ELb0EEENS1_21CollectiveEpilogueFwdINS6_IJSA_SA_SA_EEES9_SD_SF_Li256ELb1ELb1ELb1ELb0EEENS1_36VarlenDynamicPersistentTileSchedulerILi128ELi128ELi256ELi128ELb1ELb1ELb1ELb1ELb1ELb1EEEEEEEEEvNT_6ParamsE --------------------------
	.section	.text._ZN7cutlass13device_kernelIN5flash11enable_sm90INS1_16FlashAttnFwdSm90INS1_25CollectiveMainloopFwdSm90ILi2EN4cute5tupleIJNS5_1CILi1EEES8_S8_EEENS6_IJNS7_ILi128EEESA_NS7_ILi192EEEEEELi128ENS_10bfloat16_tEfNS_4arch4Sm90ELb1ELb0ELb1ELb1ELb0ELb0ELb0ELb1ELb1ELb1ELb1ELb0EEENS1_21CollectiveEpilogueFwdINS6_IJSA_SA_SA_EEES9_SD_SF_Li256ELb1ELb1ELb1ELb0EEENS1_36VarlenDynamicPersistentTileSchedulerILi128ELi128ELi256ELi128ELb1ELb1ELb1ELb1ELb1ELb1EEEEEEEEEvNT_6ParamsE,"ax",@progbits
	.align	128
.text._ZN7cutlass13device_kernelIN5flash11enable_sm90INS1_16FlashAttnFwdSm90INS1_25CollectiveMainloopFwdSm90ILi2EN4cute5tupleIJNS5_1CILi1EEES8_S8_EEENS6_IJNS7_ILi128EEESA_NS7_ILi192EEEEEELi128ENS_10bfloat16_tEfNS_4arch4Sm90ELb1ELb0ELb1ELb1ELb0ELb0ELb0ELb1ELb1ELb1ELb1ELb0EEENS1_21CollectiveEpilogueFwdINS6_IJSA_SA_SA_EEES9_SD_SF_Li256ELb1ELb1ELb1ELb0EEENS1_36VarlenDynamicPersistentTileSchedulerILi128ELi128ELi256ELi128ELb1ELb1ELb1ELb1ELb1ELb1EEEEEEEEEvNT_6ParamsE:
        .type           _ZN7cutlass13device_kernelIN5flash11enable_sm90INS1_16FlashAttnFwdSm90INS1_25CollectiveMainloopFwdSm90ILi2EN4cute5tupleIJNS5_1CILi1EEES8_S8_EEENS6_IJNS7_ILi128EEESA_NS7_ILi192EEEEEELi128ENS_10bfloat16_tEfNS_4arch4Sm90ELb1ELb0ELb1ELb1ELb0ELb0ELb0ELb1ELb1ELb1ELb1ELb0EEENS1_21CollectiveEpilogueFwdINS6_IJSA_SA_SA_EEES9_SD_SF_Li256ELb1ELb1ELb1ELb0EEENS1_36VarlenDynamicPersistentTileSchedulerILi128ELi128ELi256ELi128ELb1ELb1ELb1ELb1ELb1ELb1EEEEEEEEEvNT_6ParamsE,@function
        .size           _ZN7cutlass13device_kernelIN5flash11enable_sm90INS1_16FlashAttnFwdSm90INS1_25CollectiveMainloopFwdSm90ILi2EN4cute5tupleIJNS5_1CILi1EEES8_S8_EEENS6_IJNS7_ILi128EEESA_NS7_ILi192EEEEEELi128ENS_10bfloat16_tEfNS_4arch4Sm90ELb1ELb0ELb1ELb1ELb0ELb0ELb0ELb1ELb1ELb1ELb1ELb0EEENS1_21CollectiveEpilogueFwdINS6_IJSA_SA_SA_EEES9_SD_SF_Li256ELb1ELb1ELb1ELb0EEENS1_36VarlenDynamicPersistentTileSchedulerILi128ELi128ELi256ELi128ELb1ELb1ELb1ELb1ELb1ELb1EEEEEEEEEvNT_6ParamsE,(.L_x_52 - _ZN7cutlass13device_kernelIN5flash11enable_sm90INS1_16FlashAttnFwdSm90INS1_25CollectiveMainloopFwdSm90ILi2EN4cute5tupleIJNS5_1CILi1EEES8_S8_EEENS6_IJNS7_ILi128EEESA_NS7_ILi192EEEEEELi128ENS_10bfloat16_tEfNS_4arch4Sm90ELb1ELb0ELb1ELb1ELb0ELb0ELb0ELb1ELb1ELb1ELb1ELb0EEENS1_21CollectiveEpilogueFwdINS6_IJSA_SA_SA_EEES9_SD_SF_Li256ELb1ELb1ELb1ELb0EEENS1_36VarlenDynamicPersistentTileSchedulerILi128ELi128ELi256ELi128ELb1ELb1ELb1ELb1ELb1ELb1EEEEEEEEEvNT_6ParamsE)
        .other          _ZN7cutlass13device_kernelIN5flash11enable_sm90INS1_16FlashAttnFwdSm90INS1_25CollectiveMainloopFwdSm90ILi2EN4cute5tupleIJNS5_1CILi1EEES8_S8_EEENS6_IJNS7_ILi128EEESA_NS7_ILi192EEEEEELi128ENS_10bfloat16_tEfNS_4arch4Sm90ELb1ELb0ELb1ELb1ELb0ELb0ELb0ELb1ELb1ELb1ELb1ELb0EEENS1_21CollectiveEpilogueFwdINS6_IJSA_SA_SA_EEES9_SD_SF_Li256ELb1ELb1ELb1ELb0EEENS1_36VarlenDynamicPersistentTileSchedulerILi128ELi128ELi256ELi128ELb1ELb1ELb1ELb1ELb1ELb1EEEEEEEEEvNT_6ParamsE,@"STO_CUDA_ENTRY STV_DEFAULT"
_ZN7cutlass13device_kernelIN5flash11enable_sm90INS1_16FlashAttnFwdSm90INS1_25CollectiveMainloopFwdSm90ILi2EN4cute5tupleIJNS5_1CILi1EEES8_S8_EEENS6_IJNS7_ILi128EEESA_NS7_ILi192EEEEEELi128ENS_10bfloat16_tEfNS_4arch4Sm90ELb1ELb0ELb1ELb1ELb0ELb0ELb0ELb1ELb1ELb1ELb1ELb0EEENS1_21CollectiveEpilogueFwdINS6_IJSA_SA_SA_EEES9_SD_SF_Li256ELb1ELb1ELb1ELb0EEENS1_36VarlenDynamicPersistentTileSchedulerILi128ELi128ELi256ELi128ELb1ELb1ELb1ELb1ELb1ELb1EEEEEEEEEvNT_6ParamsE:
[----:B------:R-:W-:Y:S01]  /*0000*/  LDC R1, c[0x0][0x37c] ;  /* 0x0000df00ff017b82 */ /* 0x000fe20000000800 */
[----:B------:R-:W-:Y:S05]  /*0010*/  EXIT ;  /* 0x000000000000794d */ /* 0x000fea0003800000 */
.L_x_7:
        /* <DEDUP_REMOVED lines=14> */
.L_x_52:


//--------------------- .text._ZN7cutlass13device_kernelIN5flash11enable_sm90INS1_16FlashAttnFwdSm90INS1_25CollectiveMainloopFwdSm90ILi2EN4cute5tupleIJNS5_1CILi1EEES8_S8_EEENS6_IJNS7_ILi128EEESA_NS7_ILi192EEEEEELi128ENS_10bfloat16_tEfNS_4arch4Sm90ELb1ELb0ELb1ELb1ELb0ELb1ELb0ELb1ELb1ELb1ELb1ELb0EEENS1_21CollectiveEpilogueFwdINS6_IJSA_SA_SA_EEES9_SD_SF_Li256ELb1ELb1ELb1ELb0EEENS1_36VarlenDynamicPersistentTileSchedulerILi128ELi128ELi256ELi128ELb1ELb1ELb1ELb1ELb1ELb1EEEEEEEEEvNT_6ParamsE --------------------------
	.section	.text._ZN7cutlass13device_kernelIN5flash11enable_sm90INS1_16FlashAttnFwdSm90INS1_25CollectiveMainloopFwdSm90ILi2EN4cute5tupleIJNS5_1CILi1EEES8_S8_EEENS6_IJNS7_ILi128EEESA_NS7_ILi192EEEEEELi128ENS_10bfloat16_tEfNS_4arch4Sm90ELb1ELb0ELb1ELb1ELb0ELb1ELb0ELb1ELb1ELb1ELb1ELb0EEENS1_21CollectiveEpilogueFwdINS6_IJSA_SA_SA_EEES9_SD_SF_Li256ELb1ELb1ELb1ELb0EEENS1_36VarlenDynamicPersistentTileSchedulerILi128ELi128ELi256ELi128ELb1ELb1ELb1ELb1ELb1ELb1EEEEEEEEEvNT_6ParamsE,"ax",@progbits
	.align	128
.text._ZN7cutlass13device_kernelIN5flash11enable_sm90INS1_16FlashAttnFwdSm90INS1_25CollectiveMainloopFwdSm90ILi2EN4cute5tupleIJNS5_1CILi1EEES8_S8_EEENS6_IJNS7_ILi128EEESA_NS7_ILi192EEEEEELi128ENS_10bfloat16_tEfNS_4arch4Sm90ELb1ELb0ELb1ELb1ELb0ELb1ELb0ELb1ELb1ELb1ELb1ELb0EEENS1_21CollectiveEpilogueFwdINS6_IJSA_SA_SA_EEES9_SD_SF_Li256ELb1ELb1ELb1ELb0EEENS1_36VarlenDynamicPersistentTileSchedulerILi128ELi128ELi256ELi128ELb1ELb1ELb1ELb1ELb1ELb1EEEEEEEEEvNT_6ParamsE:
        .type           _ZN7cutlass13device_kernelIN5flash11enable_sm90INS1_16FlashAttnFwdSm90INS1_25CollectiveMainloopFwdSm90ILi2EN4cute5tupleIJNS5_1CILi1EEES8_S8_EEENS6_IJNS7_ILi128EEESA_NS7_ILi192EEEEEELi128ENS_10bfloat16_tEfNS_4arch4Sm90ELb1ELb0ELb1ELb1ELb0ELb1ELb0ELb1ELb1ELb1ELb1ELb0EEENS1_21CollectiveEpilogueFwdINS6_IJSA_SA_SA_EEES9_SD_SF_Li256ELb1ELb1ELb1ELb0EEENS1_36VarlenDynamicPersistentTileSchedulerILi128ELi128ELi256ELi128ELb1ELb1ELb1ELb1ELb1ELb1EEEEEEEEEvNT_6ParamsE,@function
        .size           _ZN7cutlass13device_kernelIN5flash11enable_sm90INS1_16FlashAttnFwdSm90INS1_25CollectiveMainloopFwdSm90ILi2EN4cute5tupleIJNS5_1CILi1EEES8_S8_EEENS6_IJNS7_ILi128EEESA_NS7_ILi192EEEEEELi128ENS_10bfloat16_tEfNS_4arch4Sm90ELb1ELb0ELb1ELb1ELb0ELb1ELb0ELb1ELb1ELb1ELb1ELb0EEENS1_21CollectiveEpilogueFwdINS6_IJSA_SA_SA_EEES9_SD_SF_Li256ELb1ELb1ELb1ELb0EEENS1_36VarlenDynamicPersistentTileSchedulerILi128ELi128ELi256ELi128ELb1ELb1ELb1ELb1ELb1ELb1EEEEEEEEEvNT_6ParamsE,(.L_x_53 - _ZN7cutlass13device_kernelIN5flash11enable_sm90INS1_16FlashAttnFwdSm90INS1_25CollectiveMainloopFwdSm90ILi2EN4cute5tupleIJNS5_1CILi1EEES8_S8_EEENS6_IJNS7_ILi128EEESA_NS7_ILi192EEEEEELi128ENS_10bfloat16_tEfNS_4arch4Sm90ELb1ELb0ELb1ELb1ELb0ELb1ELb0ELb1ELb1ELb1ELb1ELb0EEENS1_21CollectiveEpilogueFwdINS6_IJSA_SA_SA_EEES9_SD_SF_Li256ELb1ELb1ELb1ELb0EEENS1_36VarlenDynamicPersistentTileSchedulerILi128ELi128ELi256ELi128ELb1ELb1ELb1ELb1ELb1ELb1EEEEEEEEEvNT_6ParamsE)
        .other          _ZN7cutlass13device_kernelIN5flash11enable_sm90INS1_16FlashAttnFwdSm90INS1_25CollectiveMainloopFwdSm90ILi2EN4cute5tupleIJNS5_1CILi1EEES8_S8_EEENS6_IJNS7_ILi128EEESA_NS7_ILi192EEEEEELi128ENS_10bfloat16_tEfNS_4arch4Sm90ELb1ELb0ELb1ELb1ELb0ELb1ELb0ELb1ELb1ELb1ELb1ELb0EEENS1_21CollectiveEpilogueFwdINS6_IJSA_SA_SA_EEES9_SD_SF_Li256ELb1ELb1ELb1ELb0EEENS1_36VarlenDynamicPersistentTileSchedulerILi128ELi128ELi256ELi128ELb1ELb1ELb1ELb1ELb1ELb1EEEEEEEEEvNT_6ParamsE,@"STO_CUDA_ENTRY STV_DEFAULT"
_ZN7cutlass13device_kernelIN5flash11enable_sm90INS1_16FlashAttnFwdSm90INS1_25CollectiveMainloopFwdSm90ILi2EN4cute5tupleIJNS5_1CILi1EEES8_S8_EEENS6_IJNS7_ILi128EEESA_NS7_ILi192EEEEEELi128ENS_10bfloat16_tEfNS_4arch4Sm90ELb1ELb0ELb1ELb1ELb0ELb1ELb0ELb1ELb1ELb1ELb1ELb0EEENS1_21CollectiveEpilogueFwdINS6_IJSA_SA_SA_EEES9_SD_SF_Li256ELb1ELb1ELb1ELb0EEENS1_36VarlenDynamicPersistentTileSchedulerILi128ELi128ELi256ELi128ELb1ELb1ELb1ELb1ELb1ELb1EEEEEEEEEvNT_6ParamsE:
[----:B------:R-:W-:Y:S01]  /*0000*/  LDC R1, c[0x0][0x37c] ;  /* 0x0000df00ff017b82 */ /* 0x000fe20000000800 */
[----:B------:R-:W-:Y:S05]  /*0010*/  EXIT ;  /* 0x000000000000794d */ /* 0x000fea0003800000 */
.L_x_8:
        /* <DEDUP_REMOVED lines=14> */
.L_x_53:


//--------------------- .text._ZN7cutlass13device_kernelIN5flash11enable_sm90INS1_16FlashAttnFwdSm90INS1_25CollectiveMainloopFwdSm90ILi2EN4cute5tupleIJNS5_1CILi1EEES8_S8_EEENS6_IJNS7_ILi64EEESA_SA_EEELi512ENS_10bfloat16_tEfNS_4arch4Sm90ELb0ELb0ELb1ELb0ELb0ELb0ELb0ELb0ELb0ELb1ELb1ELb0EEENS1_21CollectiveEpilogueFwdINS6_IJSA_NS7_ILi512EEESA_EEES9_SC_SE_Li256ELb0ELb1ELb1ELb0EEENS1_19SingleTileSchedulerILb0ELb1ELb1ELi64EEEEEEEEEvNT_6ParamsE --------------------------
	.section	.text._ZN7cutlass13device_kernelIN5flash11enable_sm90INS1_16FlashAttnFwdSm90INS1_25CollectiveMainloopFwdSm90ILi2EN4cute5tupleIJNS5_1CILi1EEES8_S8_EEENS6_IJNS7_ILi64EEESA_SA_EEELi512ENS_10bfloat16_tEfNS_4arch4Sm90ELb0ELb0ELb1ELb0ELb0ELb0ELb0ELb0ELb0ELb1ELb1ELb0EEENS1_21CollectiveEpilogueFwdINS6_IJSA_NS7_ILi512EEESA_EEES9_SC_SE_Li256ELb0ELb1ELb1ELb0EEENS1_19SingleTileSchedulerILb0ELb1ELb1ELi64EEEEEEEEEvNT_6ParamsE,"ax",@progbits
	.align	128
.text._ZN7cutlass13device_kernelIN5flash11enable_sm90INS1_16FlashAttnFwdSm90INS1_25CollectiveMainloopFwdSm90ILi2EN4cute5tupleIJNS5_1CILi1EEES8_S8_EEENS6_IJNS7_ILi64EEESA_SA_EEELi512ENS_10bfloat16_tEfNS_4arch4Sm90ELb0ELb0ELb1ELb0ELb0ELb0ELb0ELb0ELb0ELb1ELb1ELb0EEENS1_21CollectiveEpilogueFwdINS6_IJSA_NS7_ILi512EEESA_EEES9_SC_SE_Li256ELb0ELb1ELb1ELb0EEENS1_19SingleTileSchedulerILb0ELb1ELb1ELi64EEEEEEEEEvNT_6ParamsE:
        .type           _ZN7cutlass13device_kernelIN5flash11enable_sm90INS1_16FlashAttnFwdSm90INS1_25CollectiveMainloopFwdSm90ILi2EN4cute5tupleIJNS5_1CILi1EEES8_S8_EEENS6_IJNS7_ILi64EEESA_SA_EEELi512ENS_10bfloat16_tEfNS_4arch4Sm90ELb0ELb0ELb1ELb0ELb0ELb0ELb0ELb0ELb0ELb1ELb1ELb0EEENS1_21CollectiveEpilogueFwdINS6_IJSA_NS7_ILi512EEESA_EEES9_SC_SE_Li256ELb0ELb1ELb1ELb0EEENS1_19SingleTileSchedulerILb0ELb1ELb1ELi64EEEEEEEEEvNT_6ParamsE,@function
        .size           _ZN7cutlass13device_kernelIN5flash11enable_sm90INS1_16FlashAttnFwdSm90INS1_25CollectiveMainloopFwdSm90ILi2EN4cute5tupleIJNS5_1CILi1EEES8_S8_EEENS6_IJNS7_ILi64EEESA_SA_EEELi512ENS_10bfloat16_tEfNS_4arch4Sm90ELb0ELb0ELb1ELb0ELb0ELb0ELb0ELb0ELb0ELb1ELb1ELb0EEENS1_21CollectiveEpilogueFwdINS6_IJSA_NS7_ILi512EEESA_EEES9_SC_SE_Li256ELb0ELb1ELb1ELb0EEENS1_19SingleTileSchedulerILb0ELb1ELb1ELi64EEEEEEEEEvNT_6ParamsE,(.L_x_54 - _ZN7cutlass13device_kernelIN5flash11enable_sm90INS1_16FlashAttnFwdSm90INS1_25CollectiveMainloopFwdSm90ILi2EN4cute5tupleIJNS5_1CILi1EEES8_S8_EEENS6_IJNS7_ILi64EEESA_SA_EEELi512ENS_10bfloat16_tEfNS_4arch4Sm90ELb0ELb0ELb1ELb0ELb0ELb0ELb0ELb0ELb0ELb1ELb1ELb0EEENS1_21CollectiveEpilogueFwdINS6_IJSA_NS7_ILi512EEESA_EEES9_SC_SE_Li256ELb0ELb1ELb1ELb0EEENS1_19SingleTileSchedulerILb0ELb1ELb1ELi64EEEEEEEEEvNT_6ParamsE)
        .other          _ZN7cutlass13device_kernelIN5flash11enable_sm90INS1_16FlashAttnFwdSm90INS1_25CollectiveMainloopFwdSm90ILi2EN4cute5tupleIJNS5_1CILi1EEES8_S8_EEENS6_IJNS7_ILi64EEESA_SA_EEELi512ENS_10bfloat16_tEfNS_4arch4Sm90ELb0ELb0ELb1ELb0ELb0ELb0ELb0ELb0ELb0ELb1ELb1ELb0EEENS1_21CollectiveEpilogueFwdINS6_IJSA_NS7_ILi512EEESA_EEES9_SC_SE_Li256ELb0ELb1ELb1ELb0EEENS1_19SingleTileSchedulerILb0ELb1ELb1ELi64EEEEEEEEEvNT_6ParamsE,@"STO_CUDA_ENTRY STV_DEFAULT"
_ZN7cutlass13device_kernelIN5flash11enable_sm90INS1_16FlashAttnFwdSm90INS1_25CollectiveMainloopFwdSm90ILi2EN4cute5tupleIJNS5_1CILi1EEES8_S8_EEENS6_IJNS7_ILi64EEESA_SA_EEELi512ENS_10bfloat16_tEfNS_4arch4Sm90ELb0ELb0ELb1ELb0ELb0ELb0ELb0ELb0ELb0ELb1ELb1ELb0EEENS1_21CollectiveEpilogueFwdINS6_IJSA_NS7_ILi512EEESA_EEES9_SC_SE_Li256ELb0ELb1ELb1ELb0EEENS1_19SingleTileSchedulerILb0ELb1ELb1ELi64EEEEEEEEEvNT_6ParamsE:
[----:B------:R-:W-:Y:S01]  /*0000*/  LDC R1, c[0x0][0x37c] ;  /* 0x0000df00ff017b82 */ /* 0x000fe20000000800 */
[----:B------:R-:W-:Y:S05]  /*0010*/  EXIT ;  /* 0x000000000000794d */ /* 0x000fea0003800000 */
.L_x_9:
        /* <DEDUP_REMOVED lines=14> */
.L_x_54:


//--------------------- .text._ZN7cutlass13device_kernelIN5flash11enable_sm90INS1_16FlashAttnFwdSm90INS1_25CollectiveMainloopFwdSm90ILi2EN4cute5tupleIJNS5_1CILi1EEES8_S8_EEENS6_IJNS7_ILi64EEESA_SA_EEELi512ENS_10bfloat16_tEfNS_4arch4Sm90ELb0ELb0ELb1ELb0ELb0ELb0ELb1ELb0ELb0ELb1ELb1ELb0EEENS1_21CollectiveEpilogueFwdINS6_IJSA_NS7_ILi512EEESA_EEES9_SC_SE_Li256ELb0ELb1ELb1ELb0EEENS1_19SingleTileSchedulerILb0ELb1ELb1ELi64EEEEEEEEEvNT_6ParamsE --------------------------
	.section	.text._ZN7cutlass13device_kernelIN5flash11enable_sm90INS1_16FlashAttnFwdSm90INS1_25CollectiveMainloopFwdSm90ILi2EN4cute5tupleIJNS5_1CILi1EEES8_S8_EEENS6_IJNS7_ILi64EEESA_SA_EEELi512ENS_10bfloat16_tEfNS_4arch4Sm90ELb0ELb0ELb1ELb0ELb0ELb0ELb1ELb0ELb0ELb1ELb1ELb0EEENS1_21CollectiveEpilogueFwdINS6_IJSA_NS7_ILi512EEESA_EEES9_SC_SE_Li256ELb0ELb1ELb1ELb0EEENS1_19SingleTileSchedulerILb0ELb1ELb1ELi64EEEEEEEEEvNT_6ParamsE,"ax",@progbits
	.align	128
.text._ZN7cutlass13device_kernelIN5flash11enable_sm90INS1_16FlashAttnFwdSm90INS1_25CollectiveMainloopFwdSm90ILi2EN4cute5tupleIJNS5_1CILi1EEES8_S8_EEENS6_IJNS7_ILi64EEESA_SA_EEELi512ENS_10bfloat16_tEfNS_4arch4Sm90ELb0ELb0ELb1ELb0ELb0ELb0ELb1ELb0ELb0ELb1ELb1ELb0EEENS1_21CollectiveEpilogueFwdINS6_IJSA_NS7_ILi512EEESA_EEES9_SC_SE_Li256ELb0ELb1ELb1ELb0EEENS1_19SingleTileSchedulerILb0ELb1ELb1ELi64EEEEEEEEEvNT_6ParamsE:
        .type           _ZN7cutlass13device_kernelIN5flash11enable_sm90INS1_16FlashAttnFwdSm90INS1_25CollectiveMainloopFwdSm90ILi2EN4cute5tupleIJNS5_1CILi1EEES8_S8_EEENS6_IJNS7_ILi64EEESA_SA_EEELi512ENS_10bfloat16_tEfNS_4arch4Sm90ELb0ELb0ELb1ELb0ELb0ELb0ELb1ELb0ELb0ELb1ELb1ELb0EEENS1_21CollectiveEpilogueFwdINS6_IJSA_NS7_ILi512EEESA_EEES9_SC_SE_Li256ELb0ELb1ELb1ELb0EEENS1_19SingleTileSchedulerILb0ELb1ELb1ELi64EEEEEEEEEvNT_6ParamsE,@function
        .size           _ZN7cutlass13device_kernelIN5flash11enable_sm90INS1_16FlashAttnFwdSm90INS1_25CollectiveMainloopFwdSm90ILi2EN4cute5tupleIJNS5_1CILi1EEES8_S8_EEENS6_IJNS7_ILi64EEESA_SA_EEELi512ENS_10bfloat16_tEfNS_4arch4Sm90ELb0ELb0ELb1ELb0ELb0ELb0ELb1ELb0ELb0ELb1ELb1ELb0EEENS1_21CollectiveEpilogueFwdINS6_IJSA_NS7_ILi512EEESA_EEES9_SC_SE_Li256ELb0ELb1ELb1ELb0EEENS1_19SingleTileSchedulerILb0ELb1ELb1ELi64EEEEEEEEEvNT_6ParamsE,(.L_x_55 - _ZN7cutlass13device_kernelIN5flash11enable_sm90INS1_16FlashAttnFwdSm90INS1_25CollectiveMainloopFwdSm90ILi2EN4cute5tupleIJNS5_1CILi1EEES8_S8_EEENS6_IJNS7_ILi64EEESA_SA_EEELi512ENS_10bfloat16_tEfNS_4arch4Sm90ELb0ELb0ELb1ELb0ELb0ELb0ELb1ELb0ELb0ELb1ELb1ELb0EEENS1_21CollectiveEpilogueFwdINS6_IJSA_NS7_ILi512EEESA_EEES9_SC_SE_Li256ELb0ELb1ELb1ELb0EEENS1_19SingleTileSchedulerILb0ELb1ELb1ELi64EEEEEEEEEvNT_6ParamsE)
        .other          _ZN7cutlass13device_kernelIN5flash11enable_sm90INS1_16FlashAttnFwdSm90INS1_25CollectiveMainloopFwdSm90ILi2EN4cute5tupleIJNS5_1CILi1EEES8_S8_EEENS6_IJNS7_ILi64EEESA_SA_EEELi512ENS_10bfloat16_tEfNS_4arch4Sm90ELb0ELb0ELb1ELb0ELb0ELb0ELb1ELb0ELb0ELb1ELb1ELb0EEENS1_21CollectiveEpilogueFwdINS6_IJSA_NS7_ILi512EEESA_EEES9_SC_SE_Li256ELb0ELb1ELb1ELb0EEENS1_19SingleTileSchedulerILb0ELb1ELb1ELi64EEEEEEEEEvNT_6ParamsE,@"STO_CUDA_ENTRY STV_DEFAULT"
_ZN7cutlass13device_kernelIN5flash11enable_sm90INS1_16FlashAttnFwdSm90INS1_25CollectiveMainloopFwdSm90ILi2EN4cute5tupleIJNS5_1CILi1EEES8_S8_EEENS6_IJNS7_ILi64EEESA_SA_EEELi512ENS_10bfloat16_tEfNS_4arch4Sm90ELb0ELb0ELb1ELb0ELb0ELb0ELb1ELb0ELb0ELb1ELb1ELb0EEENS1_21CollectiveEpilogueFwdINS6_IJSA_NS7_ILi512EEESA_EEES9_SC_SE_Li256ELb0ELb1ELb1ELb0EEENS1_19SingleTileSchedulerILb0ELb1ELb1ELi64EEEEEEEEEvNT_6ParamsE:
[----:B------:R-:W-:Y:S01]  /*0000*/  LDC R1, c[0x0][0x37c] ;  /* 0x0000df00ff017b82 */ /* 0x000fe20000000800 */
[----:B------:R-:W-:Y:S05]  /*0010*/  EXIT ;  /* 0x000000000000794d */ /* 0x000fea0003800000 */
.L_x_10:
        /* <DEDUP_REMOVED lines=14> */
.L_x_55:


//--------------------- .text._ZN7cutlass13device_kernelIN5flash11enable_sm90INS1_16FlashAttnFwdSm90INS1_25CollectiveMainloopFwdSm90ILi2EN4cute5tupleIJNS5_1CILi1EEES8_S8_EEENS6_IJNS7_ILi64EEESA_SA_EEELi512ENS_10bfloat16_tEfNS_4arch4Sm90ELb0ELb0ELb1ELb1ELb0ELb0ELb0ELb0ELb0ELb1ELb1ELb0EEENS1_21CollectiveEpilogueFwdINS6_IJSA_NS7_ILi512EEESA_EEES9_SC_SE_Li256ELb1ELb1ELb1ELb0EEENS1_36VarlenDynamicPersistentTileSchedulerILi64ELi64ELi256ELi128ELb1ELb1ELb1ELb0ELb1ELb1EEEEEEEEEvNT_6ParamsE --------------------------
	.section	.text._ZN7cutlass13device_kernelIN5flash11enable_sm90INS1_16FlashAttnFwdSm90INS1_25CollectiveMainloopFwdSm90ILi2EN4cute5tupleIJNS5_1CILi1EEES8_S8_EEENS6_IJNS7_ILi64EEESA_SA_EEELi512ENS_10bfloat16_tEfNS_4arch4Sm90ELb0ELb0ELb1ELb1ELb0ELb0ELb0ELb0ELb0ELb1ELb1ELb0EEENS1_21CollectiveEpilogueFwdINS6_IJSA_NS7_ILi512EEESA_EEES9_SC_SE_Li256ELb1ELb1ELb1ELb0EEENS1_36VarlenDynamicPersistentTileSchedulerILi64ELi64ELi256ELi128ELb1ELb1ELb1ELb0ELb1ELb1EEEEEEEEEvNT_6ParamsE,"ax",@progbits
	.align	128
.text._ZN7cutlass13device_kernelIN5flash11enable_sm90INS1_16FlashAttnFwdSm90INS1_25CollectiveMainloopFwdSm90ILi2EN4cute5tupleIJNS5_1CILi1EEES8_S8_EEENS6_IJNS7_ILi64EEESA_SA_EEELi512ENS_10bfloat16_tEfNS_4arch4Sm90ELb0ELb0ELb1ELb1ELb0ELb0ELb0ELb0ELb0ELb1ELb1ELb0EEENS1_21CollectiveEpilogueFwdINS6_IJSA_NS7_ILi512EEESA_EEES9_SC_SE_Li256ELb1ELb1ELb1ELb0EEENS1_36VarlenDynamicPersistentTileSchedulerILi64ELi64ELi256ELi128ELb1ELb1ELb1ELb0ELb1ELb1EEEEEEEEEvNT_6ParamsE:
        .type           _ZN7cutlass13device_kernelIN5flash11enable_sm90INS1_16FlashAttnFwdSm90INS1_25CollectiveMainloopFwdSm90ILi2EN4cute5tupleIJNS5_1CILi1EEES8_S8_EEENS6_IJNS7_ILi64EEESA_SA_EEELi512ENS_10bfloat16_tEfNS_4arch4Sm90ELb0ELb0ELb1ELb1ELb0ELb0ELb0ELb0ELb0ELb1ELb1ELb0EEENS1_21CollectiveEpilogueFwdINS6_IJSA_NS7_ILi512EEESA_EEES9_SC_SE_Li256ELb1ELb1ELb1ELb0EEENS1_36VarlenDynamicPersistentTileSchedulerILi64ELi64ELi256ELi128ELb1ELb1ELb1ELb0ELb1ELb1EEEEEEEEEvNT_6ParamsE,@function
        .size           _ZN7cutlass13device_kernelIN5flash11enable_sm90INS1_16FlashAttnFwdSm90INS1_25CollectiveMainloopFwdSm90ILi2EN4cute5tupleIJNS5_1CILi1EEES8_S8_EEENS6_IJNS7_ILi64EEESA_SA_EEELi512ENS_10bfloat16_tEfNS_4arch4Sm90ELb0ELb0ELb1ELb1ELb0ELb0ELb0ELb0ELb0ELb1ELb1ELb0EEENS1_21CollectiveEpilogueFwdINS6_IJSA_NS7_ILi512EEESA_EEES9_SC_SE_Li256ELb1ELb1ELb1ELb0EEENS1_36VarlenDynamicPersistentTileSchedulerILi64ELi64ELi256ELi128ELb1ELb1ELb1ELb0ELb1ELb1EEEEEEEEEvNT_6ParamsE,(.L_x_56 - _ZN7cutlass13device_kernelIN5flash11enable_sm90INS1_16FlashAttnFwdSm90INS1_25CollectiveMainloopFwdSm90ILi2EN4cute5tupleIJNS5_1CILi1EEES8_S8_EEENS6_IJNS7_ILi64EEESA_SA_EEELi512ENS_10bfloat16_tEfNS_4arch4Sm90ELb0ELb0ELb1ELb1ELb0ELb0ELb0ELb0ELb0ELb1ELb1ELb0EEENS1_21CollectiveEpilogueFwdINS6_IJSA_NS7_ILi512EEESA_EEES9_SC_SE_Li256ELb1ELb1ELb1ELb0EEENS1_36VarlenDynamicPersistentTileSchedulerILi64ELi64ELi256ELi128ELb1ELb1ELb1ELb0ELb1ELb1EEEEEEEEEvNT_6ParamsE)
        .other          _ZN7cutlass13device_kernelIN5flash11enable_sm90INS1_16FlashAttnFwdSm90INS1_25CollectiveMainloopFwdSm90ILi2EN4cute5tupleIJNS5_1CILi1EEES8_S8_EEENS6_IJNS7_ILi64EEESA_SA_EEELi512ENS_10bfloat16_tEfNS_4arch4Sm90ELb0ELb0ELb1ELb1ELb0ELb0ELb0ELb0ELb0ELb1ELb1ELb0EEENS1_21CollectiveEpilogueFwdINS6_IJSA_NS7_ILi512EEESA_EEES9_SC_SE_Li256ELb1ELb1ELb1ELb0EEENS1_36VarlenDynamicPersistentTileSchedulerILi64ELi64ELi256ELi128ELb1ELb1ELb1ELb0ELb1ELb1EEEEEEEEEvNT_6ParamsE,@"STO_CUDA_ENTRY STV_DEFAULT"
_ZN7cutlass13device_kernelIN5flash11enable_sm90INS1_16FlashAttnFwdSm90INS1_25CollectiveMainloopFwdSm90ILi2EN4cute5tupleIJNS5_1CILi1EEES8_S8_EEENS6_IJNS7_ILi64EEESA_SA_EEELi512ENS_10bfloat16_tEfNS_4arch4Sm90ELb0ELb0ELb1ELb1ELb0ELb0ELb0ELb0ELb0ELb1ELb1ELb0EEENS1_21CollectiveEpilogueFwdINS6_IJSA_NS7_ILi512EEESA_EEES9_SC_SE_Li256ELb1ELb1ELb1ELb0EEENS1_36VarlenDynamicPersistentTileSchedulerILi64ELi64ELi256ELi128ELb1ELb1ELb1ELb0ELb1ELb1EEEEEEEEEvNT_6ParamsE:
[----:B------:R-:W-:Y:S01]  /*0000*/  LDC R1, c[0x0][0x37c] ;  /* 0x0000df00ff017b82 */ /* 0x000fe20000000800 */
[----:B------:R-:W-:Y:S05]  /*0010*/  EXIT ;  /* 0x000000000000794d */ /* 0x000fea0003800000 */
.L_x_11:
        /* <DEDUP_REMOVED lines=14> */
.L_x_56:


//--------------------- .text._ZN7cutlass13device_kernelIN5flash11enable_sm90INS1_16FlashAttnFwdSm90INS1_25CollectiveMainloopFwdSm90ILi2EN4cute5tupleIJNS5_1CILi1EEES8_S8_EEENS6_IJNS7_ILi64EEESA_SA_EEELi512ENS_10bfloat16_tEfNS_4arch4Sm90ELb0ELb0ELb1ELb1ELb0ELb1ELb0ELb0ELb0ELb1ELb1ELb0EEENS1_21CollectiveEpilogueFwdINS6_IJSA_NS7_ILi512EEESA_EEES9_SC_SE_Li256ELb1ELb1ELb1ELb0EEENS1_36VarlenDynamicPersistentTileSchedulerILi64ELi64ELi256ELi128ELb1ELb1ELb1ELb0ELb1ELb1EEEEEEEEEvNT_6ParamsE --------------------------
	.section	.text._ZN7cutlass13device_kernelIN5flash11enable_sm90INS1_16FlashAttnFwdSm90INS1_25CollectiveMainloopFwdSm90ILi2EN4cute5tupleIJNS5_1CILi1EEES8_S8_EEENS6_IJNS7_ILi64EEESA_SA_EEELi512ENS_10bfloat16_tEfNS_4arch4Sm90ELb0ELb0ELb1ELb1ELb0ELb1ELb0ELb0ELb0ELb1ELb1ELb0EEENS1_21CollectiveEpilogueFwdINS6_IJSA_NS7_ILi512EEESA_EEES9_SC_SE_Li256ELb1ELb1ELb1ELb0EEENS1_36VarlenDynamicPersistentTileSchedulerILi64ELi64ELi256ELi128ELb1ELb1ELb1ELb0ELb1ELb1EEEEEEEEEvNT_6ParamsE,"ax",@progbits
	.align	128
.text._ZN7cutlass13device_kernelIN5flash11enable_sm90INS1_16FlashAttnFwdSm90INS1_25CollectiveMainloopFwdSm90ILi2EN4cute5tupleIJNS5_1CILi1EEES8_S8_EEENS6_IJNS7_ILi64EEESA_SA_EEELi512ENS_10bfloat16_tEfNS_4arch4Sm90ELb0ELb0ELb1ELb1ELb0ELb1ELb0ELb0ELb0ELb1ELb1ELb0EEENS1_21CollectiveEpilogueFwdINS6_IJSA_NS7_ILi512EEESA_EEES9_SC_SE_Li256ELb1ELb1ELb1ELb0EEENS1_36VarlenDynamicPersistentTileSchedulerILi64ELi64ELi256ELi128ELb1ELb1ELb1ELb0ELb1ELb1EEEEEEEEEvNT_6ParamsE:
        .type           _ZN7cutlass13device_kernelIN5flash11enable_sm90INS1_16FlashAttnFwdSm90INS1_25CollectiveMainloopFwdSm90ILi2EN4cute5tupleIJNS5_1CILi1EEES8_S8_EEENS6_IJNS7_ILi64EEESA_SA_EEELi512ENS_10bfloat16_tEfNS_4arch4Sm90ELb0ELb0ELb1ELb1ELb0ELb1ELb0ELb0ELb0ELb1ELb1ELb0EEENS1_21CollectiveEpilogueFwdINS6_IJSA_NS7_ILi512EEESA_EEES9_SC_SE_Li256ELb1ELb1ELb1ELb0EEENS1_36VarlenDynamicPersistentTileSchedulerILi64ELi64ELi256ELi128ELb1ELb1ELb1ELb0ELb1ELb1EEEEEEEEEvNT_6ParamsE,@function
        .size           _ZN7cutlass13device_kernelIN5flash11enable_sm90INS1_16FlashAttnFwdSm90INS1_25CollectiveMainloopFwdSm90ILi2EN4cute5tupleIJNS5_1CILi1EEES8_S8_EEENS6_IJNS7_ILi64EEESA_SA_EEELi512ENS_10bfloat16_tEfNS_4arch4Sm90ELb0ELb0ELb1ELb1ELb0ELb1ELb0ELb0ELb0ELb1ELb1ELb0EEENS1_21CollectiveEpilogueFwdINS6_IJSA_NS7_ILi512EEESA_EEES9_SC_SE_Li256ELb1ELb1ELb1ELb0EEENS1_36VarlenDynamicPersistentTileSchedulerILi64ELi64ELi256ELi128ELb1ELb1ELb1ELb0ELb1ELb1EEEEEEEEEvNT_6ParamsE,(.L_x_57 - _ZN7cutlass13device_kernelIN5flash11enable_sm90INS1_16FlashAttnFwdSm90INS1_25CollectiveMainloopFwdSm90ILi2EN4cute5tupleIJNS5_1CILi1EEES8_S8_EEENS6_IJNS7_ILi64EEESA_SA_EEELi512ENS_10bfloat16_tEfNS_4arch4Sm90ELb0ELb0ELb1ELb1ELb0ELb1ELb0ELb0ELb0ELb1ELb1ELb0EEENS1_21CollectiveEpilogueFwdINS6_IJSA_NS7_ILi512EEESA_EEES9_SC_SE_Li256ELb1ELb1ELb1ELb0EEENS1_36VarlenDynamicPersistentTileSchedulerILi64ELi64ELi256ELi128ELb1ELb1ELb1ELb0ELb1ELb1EEEEEEEEEvNT_6ParamsE)
        .other          _ZN7cutlass13device_kernelIN5flash11enable_sm90INS1_16FlashAttnFwdSm90INS1_25CollectiveMainloopFwdSm90ILi2EN4cute5tupleIJNS5_1CILi1EEES8_S8_EEENS6_IJNS7_ILi64EEESA_SA_EEELi512ENS_10bfloat16_tEfNS_4arch4Sm90ELb0ELb0ELb1ELb1ELb0ELb1ELb0ELb0ELb0ELb1ELb1ELb0EEENS1_21CollectiveEpilogueFwdINS6_IJSA_NS7_ILi512EEESA_EEES9_SC_SE_Li256ELb1ELb1ELb1ELb0EEENS1_36VarlenDynamicPersistentTileSchedulerILi64ELi64ELi256ELi128ELb1ELb1ELb1ELb0ELb1ELb1EEEEEEEEEvNT_6ParamsE,@"STO_CUDA_ENTRY STV_DEFAULT"
_ZN7cutlass13device_kernelIN5flash11enable_sm90INS1_16FlashAttnFwdSm90INS1_25CollectiveMainloopFwdSm90ILi2EN4cute5tupleIJNS5_1CILi1EEES8_S8_EEENS6_IJNS7_ILi64EEESA_SA_EEELi512ENS_10bfloat16_tEfNS_4arch4Sm90ELb0ELb0ELb1ELb1ELb0ELb1ELb0ELb0ELb0ELb1ELb1ELb0EEENS1_21CollectiveEpilogueFwdINS6_IJSA_NS7_ILi512EEESA_EEES9_SC_SE_Li256ELb1ELb1ELb1ELb0EEENS1_36VarlenDynamicPersistentTileSchedulerILi64ELi64ELi256ELi128ELb1ELb1ELb1ELb0ELb1ELb1EEEEEEEEEvNT_6ParamsE:
[----:B------:R-:W-:Y:S01]  /*0000*/  LDC R1, c[0x0][0x37c] ;  /* 0x0000df00ff017b82 */ /* 0x000fe20000000800 */
[----:B------:R-:W-:Y:S05]  /*0010*/  EXIT ;  /* 0x000000000000794d */ /* 0x000fea0003800000 */
.L_x_12:
        /* <DEDUP_REMOVED lines=14> */
.L_x_57:


//--------------------- .text._ZN7cutlass13device_kernelIN5flash11enable_sm90INS1_16FlashAttnFwdSm90INS1_25CollectiveMainloopFwdSm90ILi2EN4cute5tupleIJNS5_1CILi1EEES8_S8_EEENS6_IJNS7_ILi64EEESA_SA_EEELi512ENS_10bfloat16_tEfNS_4arch4Sm90ELb0ELb0ELb1ELb1ELb0ELb0ELb1ELb0ELb0ELb1ELb1ELb0EEENS1_21CollectiveEpilogueFwdINS6_IJSA_NS7_ILi512EEESA_EEES9_SC_SE_Li256ELb1ELb1ELb1ELb0EEENS1_36VarlenDynamicPersistentTileSchedulerILi64ELi64ELi256ELi128ELb1ELb1ELb1ELb0ELb1ELb1EEEEEEEEEvNT_6ParamsE --------------------------
	.section	.text._ZN7cutlass13device_kernelIN5flash11enable_sm90INS1_16FlashAttnFwdSm90INS1_25CollectiveMainloopFwdSm90ILi2EN4cute5tupleIJNS5_1CILi1EEES8_S8_EEENS6_IJNS7_ILi64EEESA_SA_EEELi512ENS_10bfloat16_tEfNS_4arch4Sm90ELb0ELb0ELb1ELb1ELb0ELb0ELb1ELb0ELb0ELb1ELb1ELb0EEENS1_21CollectiveEpilogueFwdINS6_IJSA_NS7_ILi512EEESA_EEES9_SC_SE_Li256ELb1ELb1ELb1ELb0EEENS1_36VarlenDynamicPersistentTileSchedulerILi64ELi64ELi256ELi128ELb1ELb1ELb1ELb0ELb1ELb1EEEEEEEEEvNT_6ParamsE,"ax",@progbits
	.align	128
.text._ZN7cutlass13device_kernelIN5flash11enable_sm90INS1_16FlashAttnFwdSm90INS1_25CollectiveMainloopFwdSm90ILi2EN4cute5tupleIJNS5_1CILi1EEES8_S8_EEENS6_IJNS7_ILi64EEESA_SA_EEELi512ENS_10bfloat16_tEfNS_4arch4Sm90ELb0ELb0ELb1ELb1ELb0ELb0ELb1ELb0ELb0ELb1ELb1ELb0EEENS1_21CollectiveEpilogueFwdINS6_IJSA_NS7_ILi512EEESA_EEES9_SC_SE_Li256ELb1ELb1ELb1ELb0EEENS1_36VarlenDynamicPersistentTileSchedulerILi64ELi64ELi256ELi128ELb1ELb1ELb1ELb0ELb1ELb1EEEEEEEEEvNT_6ParamsE:
        .type           _ZN7cutlass13device_kernelIN5flash11enable_sm90INS1_16FlashAttnFwdSm90INS1_25CollectiveMainloopFwdSm90ILi2EN4cute5tupleIJNS5_1CILi1EEES8_S8_EEENS6_IJNS7_ILi64EEESA_SA_EEELi512ENS_10bfloat16_tEfNS_4arch4Sm90ELb0ELb0ELb1ELb1ELb0ELb0ELb1ELb0ELb0ELb1ELb1ELb0EEENS1_21CollectiveEpilogueFwdINS6_IJSA_NS7_ILi512EEESA_EEES9_SC_SE_Li256ELb1ELb1ELb1ELb0EEENS1_36VarlenDynamicPersistentTileSchedulerILi64ELi64ELi256ELi128ELb1ELb1ELb1ELb0ELb1ELb1EEEEEEEEEvNT_6ParamsE,@function
        .size           _ZN7cutlass13device_kernelIN5flash11enable_sm90INS1_16FlashAttnFwdSm90INS1_25CollectiveMainloopFwdSm90ILi2EN4cute5tupleIJNS5_1CILi1EEES8_S8_EEENS6_IJNS7_ILi64EEESA_SA_EEELi512ENS_10bfloat16_tEfNS_4arch4Sm90ELb0ELb0ELb1ELb1ELb0ELb0ELb1ELb0ELb0ELb1ELb1ELb0EEENS1_21CollectiveEpilogueFwdINS6_IJSA_NS7_ILi512EEESA_EEES9_SC_SE_Li256ELb1ELb1ELb1ELb0EEENS1_36VarlenDynamicPersistentTileSchedulerILi64ELi64ELi256ELi128ELb1ELb1ELb1ELb0ELb1ELb1EEEEEEEEEvNT_6ParamsE,(.L_x_58 - _ZN7cutlass13device_kernelIN5flash11enable_sm90INS1_16FlashAttnFwdSm90INS1_25CollectiveMainloopFwdSm90ILi2EN4cute5tupleIJNS5_1CILi1EEES8_S8_EEENS6_IJNS7_ILi64EEESA_SA_EEELi512ENS_10bfloat16_tEfNS_4arch4Sm90ELb0ELb0ELb1ELb1ELb0ELb0ELb1ELb0ELb0ELb1ELb1ELb0EEENS1_21CollectiveEpilogueFwdINS6_IJSA_NS7_ILi512EEESA_EEES9_SC_SE_Li256ELb1ELb1ELb1ELb0EEENS1_36VarlenDynamicPersistentTileSchedulerILi64ELi64ELi256ELi128ELb1ELb1ELb1ELb0ELb1ELb1EEEEEEEEEvNT_6ParamsE)
        .other          _ZN7cutlass13device_kernelIN5flash11enable_sm90INS1_16FlashAttnFwdSm90INS1_25CollectiveMainloopFwdSm90ILi2EN4cute5tupleIJNS5_1CILi1EEES8_S8_EEENS6_IJNS7_ILi64EEESA_SA_EEELi512ENS_10bfloat16_tEfNS_4arch4Sm90ELb0ELb0ELb1ELb1ELb0ELb0ELb1ELb0ELb0ELb1ELb1ELb0EEENS1_21CollectiveEpilogueFwdINS6_IJSA_NS7_ILi512EEESA_EEES9_SC_SE_Li256ELb1ELb1ELb1ELb0EEENS1_36VarlenDynamicPersistentTileSchedulerILi64ELi64ELi256ELi128ELb1ELb1ELb1ELb0ELb1ELb1EEEEEEEEEvNT_6ParamsE,@"STO_CUDA_ENTRY STV_DEFAULT"
_ZN7cutlass13device_kernelIN5flash11enable_sm90INS1_16FlashAttnFwdSm90INS1_25CollectiveMainloopFwdSm90ILi2EN4cute5tupleIJNS5_1CILi1EEES8_S8_EEENS6_IJNS7_ILi64EEESA_SA_EEELi512ENS_10bfloat16_tEfNS_4arch4Sm90ELb0ELb0ELb1ELb1ELb0ELb0ELb1ELb0ELb0ELb1ELb1ELb0EEENS1_21CollectiveEpilogueFwdINS6_IJSA_NS7_ILi512EEESA_EEES9_SC_SE_Li256ELb1ELb1ELb1ELb0EEENS1_36VarlenDynamicPersistentTileSchedulerILi64ELi64ELi256ELi128ELb1ELb1ELb1ELb0ELb1ELb1EEEEEEEEEvNT_6ParamsE:
[----:B------:R-:W-:Y:S01]  /*0000*/  LDC R1, c[0x0][0x37c] ;  /* 0x0000df00ff017b82 */ /* 0x000fe20000000800 */
[----:B------:R-:W-:Y:S05]  /*0010*/  EXIT ;  /* 0x000000000000794d */ /* 0x000fea0003800000 */
.L_x_13:
        /* <DEDUP_REMOVED lines=14> */
.L_x_58:


//--------------------- .text._ZN7cutlass13device_kernelIN5flash11enable_sm90INS1_16FlashAttnFwdSm90INS1_25CollectiveMainloopFwdSm90ILi2EN4cute5tupleIJNS5_1CILi1EEES8_S8_EEENS6_IJNS7_ILi64EEESA_SA_EEELi512ENS_10bfloat16_tEfNS_4arch4Sm90ELb0ELb0ELb1ELb1ELb0ELb1ELb1ELb0ELb0ELb1ELb1ELb0EEENS1_21CollectiveEpilogueFwdINS6_IJSA_NS7_ILi512EEESA_EEES9_SC_SE_Li256ELb1ELb1ELb1ELb0EEENS1_36VarlenDynamicPersistentTileSchedulerILi64ELi64ELi256ELi128ELb1ELb1ELb1ELb0ELb1ELb1EEEEEEEEEvNT_6ParamsE --------------------------
	.section	.text._ZN7cutlass13device_kernelIN5flash11enable_sm90INS1_16FlashAttnFwdSm90INS1_25CollectiveMainloopFwdSm90ILi2EN4cute5tupleIJNS5_1CILi1EEES8_S8_EEENS6_IJNS7_ILi64EEESA_SA_EEELi512ENS_10bfloat16_tEfNS_4arch4Sm90ELb0ELb0ELb1ELb1ELb0ELb1ELb1ELb0ELb0ELb1ELb1ELb0EEENS1_21CollectiveEpilogueFwdINS6_IJSA_NS7_ILi512EEESA_EEES9_SC_SE_Li256ELb1ELb1ELb1ELb0EEENS1_36VarlenDynamicPersistentTileSchedulerILi64ELi64ELi256ELi128ELb1ELb1ELb1ELb0ELb1ELb1EEEEEEEEEvNT_6ParamsE,"ax",@progbits
	.align	128
.text._ZN7cutlass13device_kernelIN5flash11enable_sm90INS1_16FlashAttnFwdSm90INS1_25CollectiveMainloopFwdSm90ILi2EN4cute5tupleIJNS5_1CILi1EEES8_S8_EEENS6_IJNS7_ILi64EEESA_SA_EEELi512ENS_10bfloat16_tEfNS_4arch4Sm90ELb0ELb0ELb1ELb1ELb0ELb1ELb1ELb0ELb0ELb1ELb1ELb0EEENS1_21CollectiveEpilogueFwdINS6_IJSA_NS7_ILi512EEESA_EEES9_SC_SE_Li256ELb1ELb1ELb1ELb0EEENS1_36VarlenDynamicPersistentTileSchedulerILi64ELi64ELi256ELi128ELb1ELb1ELb1ELb0ELb1ELb1EEEEEEEEEvNT_6ParamsE:
        .type           _ZN7cutlass13device_kernelIN5flash11enable_sm90INS1_16FlashAttnFwdSm90INS1_25CollectiveMainloopFwdSm90ILi2EN4cute5tupleIJNS5_1CILi1EEES8_S8_EEENS6_IJNS7_ILi64EEESA_SA_EEELi512ENS_10bfloat16_tEfNS_4arch4Sm90ELb0ELb0ELb1ELb1ELb0ELb1ELb1ELb0ELb0ELb1ELb1ELb0EEENS1_21CollectiveEpilogueFwdINS6_IJSA_NS7_ILi512EEESA_EEES9_SC_SE_Li256ELb1ELb1ELb1ELb0EEENS1_36VarlenDynamicPersistentTileSchedulerILi64ELi64ELi256ELi128ELb1ELb1ELb1ELb0ELb1ELb1EEEEEEEEEvNT_6ParamsE,@function
        .size           _ZN7cutlass13device_kernelIN5flash11enable_sm90INS1_16FlashAttnFwdSm90INS1_25CollectiveMainloopFwdSm90ILi2EN4cute5tupleIJNS5_1CILi1EEES8_S8_EEENS6_IJNS7_ILi64EEESA_SA_EEELi512ENS_10bfloat16_tEfNS_4arch4Sm90ELb0ELb0ELb1ELb1ELb0ELb1ELb1ELb0ELb0ELb1ELb1ELb0EEENS1_21CollectiveEpilogueFwdINS6_IJSA_NS7_ILi512EEESA_EEES9_SC_SE_Li256ELb1ELb1ELb1ELb0EEENS1_36VarlenDynamicPersistentTileSchedulerILi64ELi64ELi256ELi128ELb1ELb1ELb1ELb0ELb1ELb1EEEEEEEEEvNT_6ParamsE,(.L_x_59 - _ZN7cutlass13device_kernelIN5flash11enable_sm90INS1_16FlashAttnFwdSm90INS1_25CollectiveMainloopFwdSm90ILi2EN4cute5tupleIJNS5_1CILi1EEES8_S8_EEENS6_IJNS7_ILi64EEESA_SA_EEELi512ENS_10bfloat16_tEfNS_4arch4Sm90ELb0ELb0ELb1ELb1ELb0ELb1ELb1ELb0ELb0ELb1ELb1ELb0EEENS1_21CollectiveEpilogueFwdINS6_IJSA_NS7_ILi512EEESA_EEES9_SC_SE_Li256ELb1ELb1ELb1ELb0EEENS1_36VarlenDynamicPersistentTileSchedulerILi64ELi64ELi256ELi128ELb1ELb1ELb1ELb0ELb1ELb1EEEEEEEEEvNT_6ParamsE)
        .other          _ZN7cutlass13device_kernelIN5flash11enable_sm90INS1_16FlashAttnFwdSm90INS1_25CollectiveMainloopFwdSm90ILi2EN4cute5tupleIJNS5_1CILi1EEES8_S8_EEENS6_IJNS7_ILi64EEESA_SA_EEELi512ENS_10bfloat16_tEfNS_4arch4Sm90ELb0ELb0ELb1ELb1ELb0ELb1ELb1ELb0ELb0ELb1ELb1ELb0EEENS1_21CollectiveEpilogueFwdINS6_IJSA_NS7_ILi512EEESA_EEES9_SC_SE_Li256ELb1ELb1ELb1ELb0EEENS1_36VarlenDynamicPersistentTileSchedulerILi64ELi64ELi256ELi128ELb1ELb1ELb1ELb0ELb1ELb1EEEEEEEEEvNT_6ParamsE,@"STO_CUDA_ENTRY STV_DEFAULT"
_ZN7cutlass13device_kernelIN5flash11enable_sm90INS1_16FlashAttnFwdSm90INS1_25CollectiveMainloopFwdSm90ILi2EN4cute5tupleIJNS5_1CILi1EEES8_S8_EEENS6_IJNS7_ILi64EEESA_SA_EEELi512ENS_10bfloat16_tEfNS_4arch4Sm90ELb0ELb0ELb1ELb1ELb0ELb1ELb1ELb0ELb0ELb1ELb1ELb0EEENS1_21CollectiveEpilogueFwdINS6_IJSA_NS7_ILi512EEESA_EEES9_SC_SE_Li256ELb1ELb1ELb1ELb0EEENS1_36VarlenDynamicPersistentTileSchedulerILi64ELi64ELi256ELi128ELb1ELb1ELb1ELb0ELb1ELb1EEEEEEEEEvNT_6ParamsE:
[----:B------:R-:W-:Y:S01]  /*0000*/  LDC R1, c[0x0][0x37c] ;  /* 0x0000df00ff017b82 */ /* 0x000fe20000000800 */
[----:B------:R-:W-:Y:S05]  /*0010*/  EXIT ;  /* 0x000000000000794d */ /* 0x000fea0003800000 */
.L_x_14:
        /* <DEDUP_REMOVED lines=14> */
.L_x_59:


//--------------------- .text._ZN7cutlass13device_kernelIN5flash11enable_sm90INS1_16FlashAttnFwdSm90INS1_25CollectiveMainloopFwdSm90ILi2EN4cute5tupleIJNS5_1CILi1EEES8_S8_EEENS6_IJNS7_ILi64EEESA_SA_EEELi512ENS_10bfloat16_tEfNS_4arch4Sm90ELb0ELb1ELb1ELb0ELb0ELb0ELb0ELb0ELb0ELb1ELb1ELb0EEENS1_21CollectiveEpilogueFwdINS6_IJSA_NS7_ILi512EEESA_EEES9_SC_SE_Li256ELb0ELb1ELb1ELb0EEENS1_19SingleTileSchedulerILb0ELb1ELb1ELi64EEEEEEEEEvNT_6ParamsE --------------------------
	.section	.text._ZN7cutlass13device_kernelIN5flash11enable_sm90INS1_16FlashAttnFwdSm90INS1_25CollectiveMainloopFwdSm90ILi2EN4cute5tupleIJNS5_1CILi1EEES8_S8_EEENS6_IJNS7_ILi64EEESA_SA_EEELi512ENS_10bfloat16_tEfNS_4arch4Sm90ELb0ELb1ELb1ELb0ELb0ELb0ELb0ELb0ELb0ELb1ELb1ELb0EEENS1_21CollectiveEpilogueFwdINS6_IJSA_NS7_ILi512EEESA_EEES9_SC_SE_Li256ELb0ELb1ELb1ELb0EEENS1_19SingleTileSchedulerILb0ELb1ELb1ELi64EEEEEEEEEvNT_6ParamsE,"ax",@progbits
	.align	128
.text._ZN7cutlass13device_kernelIN5flash11enable_sm90INS1_16FlashAttnFwdSm90INS1_25CollectiveMainloopFwdSm90ILi2EN4cute5tupleIJNS5_1CILi1EEES8_S8_EEENS6_IJNS7_ILi64EEESA_SA_EEELi512ENS_10bfloat16_tEfNS_4arch4Sm90ELb0ELb1ELb1ELb0ELb0ELb0ELb0ELb0ELb0ELb1ELb1ELb0EEENS1_21CollectiveEpilogueFwdINS6_IJSA_NS7_ILi512EEESA_EEES9_SC_SE_Li256ELb0ELb1ELb1ELb0EEENS1_19SingleTileSchedulerILb0ELb1ELb1ELi64EEEEEEEEEvNT_6ParamsE:
        .type           _ZN7cutlass13device_kernelIN5flash11enable_sm90INS1_16FlashAttnFwdSm90INS1_25CollectiveMainloopFwdSm90ILi2EN4cute5tupleIJNS5_1CILi1EEES8_S8_EEENS6_IJNS7_ILi64EEESA_SA_EEELi512ENS_10bfloat16_tEfNS_4arch4Sm90ELb0ELb1ELb1ELb0ELb0ELb0ELb0ELb0ELb0ELb1ELb1ELb0EEENS1_21CollectiveEpilogueFwdINS6_IJSA_NS7_ILi512EEESA_EEES9_SC_SE_Li256ELb0ELb1ELb1ELb0EEENS1_19SingleTileSchedulerILb0ELb1ELb1ELi64EEEEEEEEEvNT_6ParamsE,@function
        .size           _ZN7cutlass13device_kernelIN5flash11enable_sm90INS1_16FlashAttnFwdSm90INS1_25CollectiveMainloopFwdSm90ILi2EN4cute5tupleIJNS5_1CILi1EEES8_S8_EEENS6_IJNS7_ILi64EEESA_SA_EEELi512ENS_10bfloat16_tEfNS_4arch4Sm90ELb0ELb1ELb1ELb0ELb0ELb0ELb0ELb0ELb0ELb1ELb1ELb0EEENS1_21CollectiveEpilogueFwdINS6_IJSA_NS7_ILi512EEESA_EEES9_SC_SE_Li256ELb0ELb1ELb1ELb0EEENS1_19SingleTileSchedulerILb0ELb1ELb1ELi64EEEEEEEEEvNT_6ParamsE,(.L_x_60 - _ZN7cutlass13device_kernelIN5flash11enable_sm90INS1_16FlashAttnFwdSm90INS1_25CollectiveMainloopFwdSm90ILi2EN4cute5tupleIJNS5_1CILi1EEES8_S8_EEENS6_IJNS7_ILi64EEESA_SA_EEELi512ENS_10bfloat16_tEfNS_4arch4Sm90ELb0ELb1ELb1ELb0ELb0ELb0ELb0ELb0ELb0ELb1ELb1ELb0EEENS1_21CollectiveEpilogueFwdINS6_IJSA_NS7_ILi512EEESA_EEES9_SC_SE_Li256ELb0ELb1ELb1ELb0EEENS1_19SingleTileSchedulerILb0ELb1ELb1ELi64EEEEEEEEEvNT_6ParamsE)
        .other          _ZN7cutlass13device_kernelIN5flash11enable_sm90INS1_16FlashAttnFwdSm90INS1_25CollectiveMainloopFwdSm90ILi2EN4cute5tupleIJNS5_1CILi1EEES8_S8_EEENS6_IJNS7_ILi64EEESA_SA_EEELi512ENS_10bfloat16_tEfNS_4arch4Sm90ELb0ELb1ELb1ELb0ELb0ELb0ELb0ELb0ELb0ELb1ELb1ELb0EEENS1_21CollectiveEpilogueFwdINS6_IJSA_NS7_ILi512EEESA_EEES9_SC_SE_Li256ELb0ELb1ELb1ELb0EEENS1_19SingleTileSchedulerILb0ELb1ELb1ELi64EEEEEEEEEvNT_6ParamsE,@"STO_CUDA_ENTRY STV_DEFAULT"
_ZN7cutlass13device_kernelIN5flash11enable_sm90INS1_16FlashAttnFwdSm90INS1_25CollectiveMainloopFwdSm90ILi2EN4cute5tupleIJNS5_1CILi1EEES8_S8_EEENS6_IJNS7_ILi64EEESA_SA_EEELi512ENS_10bfloat16_tEfNS_4arch4Sm90ELb0ELb1ELb1ELb0ELb0ELb0ELb0ELb0ELb0ELb1ELb1ELb0EEENS1_21CollectiveEpilogueFwdINS6_IJSA_NS7_ILi512EEESA_EEES9_SC_SE_Li256ELb0ELb1ELb1ELb0EEENS1_19SingleTileSchedulerILb0ELb1ELb1ELi64EEEEEEEEEvNT_6ParamsE:
[----:B------:R-:W-:Y:S01]  /*0000*/  LDC R1, c[0x0][0x37c] ;  /* 0x0000df00ff017b82 */ /* 0x000fe20000000800 */
[----:B------:R-:W-:Y:S05]  /*0010*/  EXIT ;  /* 0x000000000000794d */ /* 0x000fea0003800000 */
.L_x_15:
        /* <DEDUP_REMOVED lines=14> */
.L_x_60:


//--------------------- .text._ZN7cutlass13device_kernelIN5flash11enable_sm90INS1_16FlashAttnFwdSm90INS1_25CollectiveMainloopFwdSm90ILi2EN4cute5tupleIJNS5_1CILi1EEES8_S8_EEENS6_IJNS7_ILi64EEESA_SA_EEELi512ENS_10bfloat16_tEfNS_4arch4Sm90ELb0ELb1ELb1ELb0ELb0ELb0ELb1ELb0ELb0ELb1ELb1ELb0EEENS1_21CollectiveEpilogueFwdINS6_IJSA_NS7_ILi512EEESA_EEES9_SC_SE_Li256ELb0ELb1ELb1ELb0EEENS1_19SingleTileSchedulerILb0ELb1ELb1ELi64EEEEEEEEEvNT_6ParamsE --------------------------
	.section	.text._ZN7cutlass13device_kernelIN5flash11enable_sm90INS1_16FlashAttnFwdSm90INS1_25CollectiveMainloopFwdSm90ILi2EN4cute5tupleIJNS5_1CILi1EEES8_S8_EEENS6_IJNS7_ILi64EEESA_SA_EEELi512ENS_10bfloat16_tEfNS_4arch4Sm90ELb0ELb1ELb1ELb0ELb0ELb0ELb1ELb0ELb0ELb1ELb1ELb0EEENS1_21CollectiveEpilogueFwdINS6_IJSA_NS7_ILi512EEESA_EEES9_SC_SE_Li256ELb0ELb1ELb1ELb0EEENS1_19SingleTileSchedulerILb0ELb1ELb1ELi64EEEEEEEEEvNT_6ParamsE,"ax",@progbits
	.align	128
.text._ZN7cutlass13device_kernelIN5flash11enable_sm90INS1_16FlashAttnFwdSm90INS1_25CollectiveMainloopFwdSm90ILi2EN4cute5tupleIJNS5_1CILi1EEES8_S8_EEENS6_IJNS7_ILi64EEESA_SA_EEELi512ENS_10bfloat16_tEfNS_4arch4Sm90ELb0ELb1ELb1ELb0ELb0ELb0ELb1ELb0ELb0ELb1ELb1ELb0EEENS1_21CollectiveEpilogueFwdINS6_IJSA_NS7_ILi512EEESA_EEES9_SC_SE_Li256ELb0ELb1ELb1ELb0EEENS1_19SingleTileSchedulerILb0ELb1ELb1ELi64EEEEEEEEEvNT_6ParamsE:
        .type           _ZN7cutlass13device_kernelIN5flash11enable_sm90INS1_16FlashAttnFwdSm90INS1_25CollectiveMainloopFwdSm90ILi2EN4cute5tupleIJNS5_1CILi1EEES8_S8_EEENS6_IJNS7_ILi64EEESA_SA_EEELi512ENS_10bfloat16_tEfNS_4arch4Sm90ELb0ELb1ELb1ELb0ELb0ELb0ELb1ELb0ELb0ELb1ELb1ELb0EEENS1_21CollectiveEpilogueFwdINS6_IJSA_NS7_ILi512EEESA_EEES9_SC_SE_Li256ELb0ELb1ELb1ELb0EEENS1_19SingleTileSchedulerILb0ELb1ELb1ELi64EEEEEEEEEvNT_6ParamsE,@function
        .size           _ZN7cutlass13device_kernelIN5flash11enable_sm90INS1_16FlashAttnFwdSm90INS1_25CollectiveMainloopFwdSm90ILi2EN4cute5tupleIJNS5_1CILi1EEES8_S8_EEENS6_IJNS7_ILi64EEESA_SA_EEELi512ENS_10bfloat16_tEfNS_4arch4Sm90ELb0ELb1ELb1ELb0ELb0ELb0ELb1ELb0ELb0ELb1ELb1ELb0EEENS1_21CollectiveEpilogueFwdINS6_IJSA_NS7_ILi512EEESA_EEES9_SC_SE_Li256ELb0ELb1ELb1ELb0EEENS1_19SingleTileSchedulerILb0ELb1ELb1ELi64EEEEEEEEEvNT_6ParamsE,(.L_x_61 - _ZN7cutlass13device_kernelIN5flash11enable_sm90INS1_16FlashAttnFwdSm90INS1_25CollectiveMainloopFwdSm90ILi2EN4cute5tupleIJNS5_1CILi1EEES8_S8_EEENS6_IJNS7_ILi64EEESA_SA_EEELi512ENS_10bfloat16_tEfNS_4arch4Sm90ELb0ELb1ELb1ELb0ELb0ELb0ELb1ELb0ELb0ELb1ELb1ELb0EEENS1_21CollectiveEpilogueFwdINS6_IJSA_NS7_ILi512EEESA_EEES9_SC_SE_Li256ELb0ELb1ELb1ELb0EEENS1_19SingleTileSchedulerILb0ELb1ELb1ELi64EEEEEEEEEvNT_6ParamsE)
        .other          _ZN7cutlass13device_kernelIN5flash11enable_sm90INS1_16FlashAttnFwdSm90INS1_25CollectiveMainloopFwdSm90ILi2EN4cute5tupleIJNS5_1CILi1EEES8_S8_EEENS6_IJNS7_ILi64EEESA_SA_EEELi512ENS_10bfloat16_tEfNS_4arch4Sm90ELb0ELb1ELb1ELb0ELb0ELb0ELb1ELb0ELb0ELb1ELb1ELb0EEENS1_21CollectiveEpilogueFwdINS6_IJSA_NS7_ILi512EEESA_EEES9_SC_SE_Li256ELb0ELb1ELb1ELb0EEENS1_19SingleTileSchedulerILb0ELb1ELb1ELi64EEEEEEEEEvNT_6ParamsE,@"STO_CUDA_ENTRY STV_DEFAULT"
_ZN7cutlass13device_kernelIN5flash11enable_sm90INS1_16FlashAttnFwdSm90INS1_25CollectiveMainloopFwdSm90ILi2EN4cute5tupleIJNS5_1CILi1EEES8_S8_EEENS6_IJNS7_ILi64EEESA_SA_EEELi512ENS_10bfloat16_tEfNS_4arch4Sm90ELb0ELb1ELb1ELb0ELb0ELb0ELb1ELb0ELb0ELb1ELb1ELb0EEENS1_21CollectiveEpilogueFwdINS6_IJSA_NS7_ILi512EEESA_EEES9_SC_SE_Li256ELb0ELb1ELb1ELb0EEENS1_19SingleTileSchedulerILb0ELb1ELb1ELi64EEEEEEEEEvNT_6ParamsE:
[----:B------:R-:W-:Y:S01]  /*0000*/  LDC R1, c[0x0][0x37c] ;  /* 0x0000df00ff017b82 */ /* 0x000fe20000000800 */
[----:B------:R-:W-:Y:S05]  /*0010*/  EXIT ;  /* 0x000000000000794d */ /* 0x000fea0003800000 */
.L_x_16:
        /* <DEDUP_REMOVED lines=14> */
.L_x_61:


//--------------------- .text._ZN7cutlass13device_kernelIN5flash11enable_sm90INS1_16FlashAttnFwdSm90INS1_25CollectiveMainloopFwdSm90ILi2EN4cute5tupleIJNS5_1CILi1EEES8_S8_EEENS6_IJNS7_ILi64EEESA_SA_EEELi512ENS_10bfloat16_tEfNS_4arch4Sm90ELb0ELb1ELb1ELb1ELb0ELb0ELb0ELb0ELb0ELb1ELb1ELb0EEENS1_21CollectiveEpilogueFwdINS6_IJSA_NS7_ILi512EEESA_EEES9_SC_SE_Li256ELb1ELb1ELb1ELb0EEENS1_36VarlenDynamicPersistentTileSchedulerILi64ELi64ELi256ELi128ELb1ELb1ELb1ELb1ELb0ELb1EEEEEEEEEvNT_6ParamsE --------------------------
	.section	.text._ZN7cutlass13device_kernelIN5flash11enable_sm90INS1_16FlashAttnFwdSm90INS1_25CollectiveMainloopFwdSm90ILi2EN4cute5tupleIJNS5_1CILi1EEES8_S8_EEENS6_IJNS7_ILi64EEESA_SA_EEELi512ENS_10bfloat16_tEfNS_4arch4Sm90ELb0ELb1ELb1ELb1ELb0ELb0ELb0ELb0ELb0ELb1ELb1ELb0EEENS1_21CollectiveEpilogueFwdINS6_IJSA_NS7_ILi512EEESA_EEES9_SC_SE_Li256ELb1ELb1ELb1ELb0EEENS1_36VarlenDynamicPersistentTileSchedulerILi64ELi64ELi256ELi128ELb1ELb1ELb1ELb1ELb0ELb1EEEEEEEEEvNT_6ParamsE,"ax",@progbits
	.align	128
.text._ZN7cutlass13device_kernelIN5flash11enable_sm90INS1_16FlashAttnFwdSm90INS1_25CollectiveMainloopFwdSm90ILi2EN4cute5tupleIJNS5_1CILi1EEES8_S8_EEENS6_IJNS7_ILi64EEESA_SA_EEELi512ENS_10bfloat16_tEfNS_4arch4Sm90ELb0ELb1ELb1ELb1ELb0ELb0ELb0ELb0ELb0ELb1ELb1ELb0EEENS1_21CollectiveEpilogueFwdINS6_IJSA_NS7_ILi512EEESA_EEES9_SC_SE_Li256ELb1ELb1ELb1ELb0EEENS1_36VarlenDynamicPersistentTileSchedulerILi64ELi64ELi256ELi128ELb1ELb1ELb1ELb1ELb0ELb1EEEEEEEEEvNT_6ParamsE:
        .type           _ZN7cutlass13device_kernelIN5flash11enable_sm90INS1_16FlashAttnFwdSm90INS1_25CollectiveMainloopFwdSm90ILi2EN4cute5tupleIJNS5_1CILi1EEES8_S8_EEENS6_IJNS7_ILi64EEESA_SA_EEELi512ENS_10bfloat16_tEfNS_4arch4Sm90ELb0ELb1ELb1ELb1ELb0ELb0ELb0ELb0ELb0ELb1ELb1ELb0EEENS1_21CollectiveEpilogueFwdINS6_IJSA_NS7_ILi512EEESA_EEES9_SC_SE_Li256ELb1ELb1ELb1ELb0EEENS1_36VarlenDynamicPersistentTileSchedulerILi64ELi64ELi256ELi128ELb1ELb1ELb1ELb1ELb0ELb1EEEEEEEEEvNT_6ParamsE,@function
        .size           _ZN7cutlass13device_kernelIN5flash11enable_sm90INS1_16FlashAttnFwdSm90INS1_25CollectiveMainloopFwdSm90ILi2EN4cute5tupleIJNS5_1CILi1EEES8_S8_EEENS6_IJNS7_ILi64EEESA_SA_EEELi512ENS_10bfloat16_tEfNS_4arch4Sm90ELb0ELb1ELb1ELb1ELb0ELb0ELb0ELb0ELb0ELb1ELb1ELb0EEENS1_21CollectiveEpilogueFwdINS6_IJSA_NS7_ILi512EEESA_EEES9_SC_SE_Li256ELb1ELb1ELb1ELb0EEENS1_36VarlenDynamicPersistentTileSchedulerILi64ELi64ELi256ELi128ELb1ELb1ELb1ELb1ELb0ELb1EEEEEEEEEvNT_6ParamsE,(.L_x_62 - _ZN7cutlass13device_kernelIN5flash11enable_sm90INS1_16FlashAttnFwdSm90INS1_25CollectiveMainloopFwdSm90ILi2EN4cute5tupleIJNS5_1CILi1EEES8_S8_EEENS6_IJNS7_ILi64EEESA_SA_EEELi512ENS_10bfloat16_tEfNS_4arch4Sm90ELb0ELb1ELb1ELb1ELb0ELb0ELb0ELb0ELb0ELb1ELb1ELb0EEENS1_21CollectiveEpilogueFwdINS6_IJSA_NS7_ILi512EEESA_EEES9_SC_SE_Li256ELb1ELb1ELb1ELb0EEENS1_36VarlenDynamicPersistentTileSchedulerILi64ELi64ELi256ELi128ELb1ELb1ELb1ELb1ELb0ELb1EEEEEEEEEvNT_6ParamsE)
        .other          _ZN7cutlass13device_kernelIN5flash11enable_sm90INS1_16FlashAttnFwdSm90INS1_25CollectiveMainloopFwdSm90ILi2EN4cute5tupleIJNS5_1CILi1EEES8_S8_EEENS6_IJNS7_ILi64EEESA_SA_EEELi512ENS_10bfloat16_tEfNS_4arch4Sm90ELb0ELb1ELb1ELb1ELb0ELb0ELb0ELb0ELb0ELb1ELb1ELb0EEENS1_21CollectiveEpilogueFwdINS6_IJSA_NS7_ILi512EEESA_EEES9_SC_SE_Li256ELb1ELb1ELb1ELb0EEENS1_36VarlenDynamicPersistentTileSchedulerILi64ELi64ELi256ELi128ELb1ELb1ELb1ELb1ELb0ELb1EEEEEEEEEvNT_6ParamsE,@"STO_CUDA_ENTRY STV_DEFAULT"
_ZN7cutlass13device_kernelIN5flash11enable_sm90INS1_16FlashAttnFwdSm90INS1_25CollectiveMainloopFwdSm90ILi2EN4cute5tupleIJNS5_1CILi1EEES8_S8_EEENS6_IJNS7_ILi64EEESA_SA_EEELi512ENS_10bfloat16_tEfNS_4arch4Sm90ELb0ELb1ELb1ELb1ELb0ELb0ELb0ELb0ELb0ELb1ELb1ELb0EEENS1_21CollectiveEpilogueFwdINS6_IJSA_NS7_ILi512EEESA_EEES9_SC_SE_Li256ELb1ELb1ELb1ELb0EEENS1_36VarlenDynamicPersistentTileSchedulerILi64ELi64ELi256ELi128ELb1ELb1ELb1ELb1ELb0ELb1EEEEEEEEEvNT_6ParamsE:
[----:B------:R-:W-:Y:S01]  /*0000*/  LDC R1, c[0x0][0x37c] ;  /* 0x0000df00ff017b82 */ /* 0x000fe20000000800 */
[----:B------:R-:W-:Y:S05]  /*0010*/  EXIT ;  /* 0x000000000000794d */ /* 0x000fea0003800000 */
.L_x_17:
        /* <DEDUP_REMOVED lines=14> */
.L_x_62:


//--------------------- .text._ZN7cutlass13device_kernelIN5flash11enable_sm90INS1_16FlashAttnFwdSm90INS1_25CollectiveMainloopFwdSm90ILi2EN4cute5tupleIJNS5_1CILi1EEES8_S8_EEENS6_IJNS7_ILi64EEESA_SA_EEELi512ENS_10bfloat16_tEfNS_4arch4Sm90ELb0ELb1ELb1ELb1ELb0ELb1ELb0ELb0ELb0ELb1ELb1ELb0EEENS1_21CollectiveEpilogueFwdINS6_IJSA_NS7_ILi512EEESA_EEES9_SC_SE_Li256ELb1ELb1ELb1ELb0EEENS1_36VarlenDynamicPersistentTileSchedulerILi64ELi64ELi256ELi128ELb1ELb1ELb1ELb1ELb0ELb1EEEEEEEEEvNT_6ParamsE --------------------------
	.section	.text._ZN7cutlass13device_kernelIN5flash11enable_sm90INS1_16FlashAttnFwdSm90INS1_25CollectiveMainloopFwdSm90ILi2EN4cute5tupleIJNS5_1CILi1EEES8_S8_EEENS6_IJNS7_ILi64EEESA_SA_EEELi512ENS_10bfloat16_tEfNS_4arch4Sm90ELb0ELb1ELb1ELb1ELb0ELb1ELb0ELb0ELb0ELb1ELb1ELb0EEENS1_21CollectiveEpilogueFwdINS6_IJSA_NS7_ILi512EEESA_EEES9_SC_SE_Li256ELb1ELb1ELb1ELb0EEENS1_36VarlenDynamicPersistentTileSchedulerILi64ELi64ELi256ELi128ELb1ELb1ELb1ELb1ELb0ELb1EEEEEEEEEvNT_6ParamsE,"ax",@progbits
	.align	128
.text._ZN7cutlass13device_kernelIN5flash11enable_sm90INS1_16FlashAttnFwdSm90INS1_25CollectiveMainloopFwdSm90ILi2EN4cute5tupleIJNS5_1CILi1EEES8_S8_EEENS6_IJNS7_ILi64EEESA_SA_EEELi512ENS_10bfloat16_tEfNS_4arch4Sm90ELb0ELb1ELb1ELb1ELb0ELb1ELb0ELb0ELb0ELb1ELb1ELb0EEENS1_21CollectiveEpilogueFwdINS6_IJSA_NS7_ILi512EEESA_EEES9_SC_SE_Li256ELb1ELb1ELb1ELb0EEENS1_36VarlenDynamicPersistentTileSchedulerILi64ELi64ELi256ELi128ELb1ELb1ELb1ELb1ELb0ELb1EEEEEEEEEvNT_6ParamsE:
        .type           _ZN7cutlass13device_kernelIN5flash11enable_sm90INS1_16FlashAttnFwdSm90INS1_25CollectiveMainloopFwdSm90ILi2EN4cute5tupleIJNS5_1CILi1EEES8_S8_EEENS6_IJNS7_ILi64EEESA_SA_EEELi512ENS_10bfloat16_tEfNS_4arch4Sm90ELb0ELb1ELb1ELb1ELb0ELb1ELb0ELb0ELb0ELb1ELb1ELb0EEENS1_21CollectiveEpilogueFwdINS6_IJSA_NS7_ILi512EEESA_EEES9_SC_SE_Li256ELb1ELb1ELb1ELb0EEENS1_36VarlenDynamicPersistentTileSchedulerILi64ELi64ELi256ELi128ELb1ELb1ELb1ELb1ELb0ELb1EEEEEEEEEvNT_6ParamsE,@function
        .size           _ZN7cutlass13device_kernelIN5flash11enable_sm90INS1_16FlashAttnFwdSm90INS1_25CollectiveMainloopFwdSm90ILi2EN4cute5tupleIJNS5_1CILi1EEES8_S8_EEENS6_IJNS7_ILi64EEESA_SA_EEELi512ENS_10bfloat16_tEfNS_4arch4Sm90ELb0ELb1ELb1ELb1ELb0ELb1ELb0ELb0ELb0ELb1ELb1ELb0EEENS1_21CollectiveEpilogueFwdINS6_IJSA_NS7_ILi512EEESA_EEES9_SC_SE_Li256ELb1ELb1ELb1ELb0EEENS1_36VarlenDynamicPersistentTileSchedulerILi64ELi64ELi256ELi128ELb1ELb1ELb1ELb1ELb0ELb1EEEEEEEEEvNT_6ParamsE,(.L_x_63 - _ZN7cutlass13device_kernelIN5flash11enable_sm90INS1_16FlashAttnFwdSm90INS1_25CollectiveMainloopFwdSm90ILi2EN4cute5tupleIJNS5_1CILi1EEES8_S8_EEENS6_IJNS7_ILi64EEESA_SA_EEELi512ENS_10bfloat16_tEfNS_4arch4Sm90ELb0ELb1ELb1ELb1ELb0ELb1ELb0ELb0ELb0ELb1ELb1ELb0EEENS1_21CollectiveEpilogueFwdINS6_IJSA_NS7_ILi512EEESA_EEES9_SC_SE_Li256ELb1ELb1ELb1ELb0EEENS1_36VarlenDynamicPersistentTileSchedulerILi64ELi64ELi256ELi128ELb1ELb1ELb1ELb1ELb0ELb1EEEEEEEEEvNT_6ParamsE)
        .other          _ZN7cutlass13device_kernelIN5flash11enable_sm90INS1_16FlashAttnFwdSm90INS1_25CollectiveMainloopFwdSm90ILi2EN4cute5tupleIJNS5_1CILi1EEES8_S8_EEENS6_IJNS7_ILi64EEESA_SA_EEELi512ENS_10bfloat16_tEfNS_4arch4Sm90ELb0ELb1ELb1ELb1ELb0ELb1ELb0ELb0ELb0ELb1ELb1ELb0EEENS1_21CollectiveEpilogueFwdINS6_IJSA_NS7_ILi512EEESA_EEES9_SC_SE_Li256ELb1ELb1ELb1ELb0EEENS1_36VarlenDynamicPersistentTileSchedulerILi64ELi64ELi256ELi128ELb1ELb1ELb1ELb1ELb0ELb1EEEEEEEEEvNT_6ParamsE,@"STO_CUDA_ENTRY STV_DEFAULT"
_ZN7cutlass13device_kernelIN5flash11enable_sm90INS1_16FlashAttnFwdSm90INS1_25CollectiveMainloopFwdSm90ILi2EN4cute5tupleIJNS5_1CILi1EEES8_S8_EEENS6_IJNS7_ILi64EEESA_SA_EEELi512ENS_10bfloat16_tEfNS_4arch4Sm90ELb0ELb1ELb1ELb1ELb0ELb1ELb0ELb0ELb0ELb1ELb1ELb0EEENS1_21CollectiveEpilogueFwdINS6_IJSA_NS7_ILi512EEESA_EEES9_SC_SE_Li256ELb1ELb1ELb1ELb0EEENS1_36VarlenDynamicPersistentTileSchedulerILi64ELi64ELi256ELi128ELb1ELb1ELb1ELb1ELb0ELb1EEEEEEEEEvNT_6ParamsE:
[----:B------:R-:W-:Y:S01]  /*0000*/  LDC R1, c[0x0][0x37c] ;  /* 0x0000df00ff017b82 */ /* 0x000fe20000000800 */
[----:B------:R-:W-:Y:S05]  /*0010*/  EXIT ;  /* 0x000000000000794d */ /* 0x000fea0003800000 */
.L_x_18:
        /* <DEDUP_REMOVED lines=14> */
.L_x_63:


//--------------------- .text._ZN7cutlass13device_kernelIN5flash11enable_sm90INS1_16FlashAttnFwdSm90INS1_25CollectiveMainloopFwdSm90ILi2EN4cute5tupleIJNS5_1CILi1EEES8_S8_EEENS6_IJNS7_ILi64EEESA_SA_EEELi512ENS_10bfloat16_tEfNS_4arch4Sm90ELb0ELb1ELb1ELb1ELb0ELb0ELb1ELb0ELb0ELb1ELb1ELb0EEENS1_21CollectiveEpilogueFwdINS6_IJSA_NS7_ILi512EEESA_EEES9_SC_SE_Li256ELb1ELb1ELb1ELb0EEENS1_36VarlenDynamicPersistentTileSchedulerILi64ELi64ELi256ELi128ELb1ELb1ELb1ELb1ELb0ELb1EEEEEEEEEvNT_6ParamsE --------------------------
	.section	.text._ZN7cutlass13device_kernelIN5flash11enable_sm90INS1_16FlashAttnFwdSm90INS1_25CollectiveMainloopFwdSm90ILi2EN4cute5tupleIJNS5_1CILi1EEES8_S8_EEENS6_IJNS7_ILi64EEESA_SA_EEELi512ENS_10bfloat16_tEfNS_4arch4Sm90ELb0ELb1ELb1ELb1ELb0ELb0ELb1ELb0ELb0ELb1ELb1ELb0EEENS1_21CollectiveEpilogueFwdINS6_IJSA_NS7_ILi512EEESA_EEES9_SC_SE_Li256ELb1ELb1ELb1ELb0EEENS1_36VarlenDynamicPersistentTileSchedulerILi64ELi64ELi256ELi128ELb1ELb1ELb1ELb1ELb0ELb1EEEEEEEEEvNT_6ParamsE,"ax",@progbits
	.align	128
.text._ZN7cutlass13device_kernelIN5flash11enable_sm90INS1_16FlashAttnFwdSm90INS1_25CollectiveMainloopFwdSm90ILi2EN4cute5tupleIJNS5_1CILi1EEES8_S8_EEENS6_IJNS7_ILi64EEESA_SA_EEELi512ENS_10bfloat16_tEfNS_4arch4Sm90ELb0ELb1ELb1ELb1ELb0ELb0ELb1ELb0ELb0ELb1ELb1ELb0EEENS1_21CollectiveEpilogueFwdINS6_IJSA_NS7_ILi512EEESA_EEES9_SC_SE_Li256ELb1ELb1ELb1ELb0EEENS1_36VarlenDynamicPersistentTileSchedulerILi64ELi64ELi256ELi128ELb1ELb1ELb1ELb1ELb0ELb1EEEEEEEEEvNT_6ParamsE:
        .type           _ZN7cutlass13device_kernelIN5flash11enable_sm90INS1_16FlashAttnFwdSm90INS1_25CollectiveMainloopFwdSm90ILi2EN4cute5tupleIJNS5_1CILi1EEES8_S8_EEENS6_IJNS7_ILi64EEESA_SA_EEELi512ENS_10bfloat16_tEfNS_4arch4Sm90ELb0ELb1ELb1ELb1ELb0ELb0ELb1ELb0ELb0ELb1ELb1ELb0EEENS1_21CollectiveEpilogueFwdINS6_IJSA_NS7_ILi512EEESA_EEES9_SC_SE_Li256ELb1ELb1ELb1ELb0EEENS1_36VarlenDynamicPersistentTileSchedulerILi64ELi64ELi256ELi128ELb1ELb1ELb1ELb1ELb0ELb1EEEEEEEEEvNT_6ParamsE,@function
        .size           _ZN7cutlass13device_kernelIN5flash11enable_sm90INS1_16FlashAttnFwdSm90INS1_25CollectiveMainloopFwdSm90ILi2EN4cute5tupleIJNS5_1CILi1EEES8_S8_EEENS6_IJNS7_ILi64EEESA_SA_EEELi512ENS_10bfloat16_tEfNS_4arch4Sm90ELb0ELb1ELb1ELb1ELb0ELb0ELb1ELb0ELb0ELb1ELb1ELb0EEENS1_21CollectiveEpilogueFwdINS6_IJSA_NS7_ILi512EEESA_EEES9_SC_SE_Li256ELb1ELb1ELb1ELb0EEENS1_36VarlenDynamicPersistentTileSchedulerILi64ELi64ELi256ELi128ELb1ELb1ELb1ELb1ELb0ELb1EEEEEEEEEvNT_6ParamsE,(.L_x_64 - _ZN7cutlass13device_kernelIN5flash11enable_sm90INS1_16FlashAttnFwdSm90INS1_25CollectiveMainloopFwdSm90ILi2EN4cute5tupleIJNS5_1CILi1EEES8_S8_EEENS6_IJNS7_ILi64EEESA_SA_EEELi512ENS_10bfloat16_tEfNS_4arch4Sm90ELb0ELb1ELb1ELb1ELb0ELb0ELb1ELb0ELb0ELb1ELb1ELb0EEENS1_21CollectiveEpilogueFwdINS6_IJSA_NS7_ILi512EEESA_EEES9_SC_SE_Li256ELb1ELb1ELb1ELb0EEENS1_36VarlenDynamicPersistentTileSchedulerILi64ELi64ELi256ELi128ELb1ELb1ELb1ELb1ELb0ELb1EEEEEEEEEvNT_6ParamsE)
        .other          _ZN7cutlass13device_kernelIN5flash11enable_sm90INS1_16FlashAttnFwdSm90INS1_25CollectiveMainloopFwdSm90ILi2EN4cute5tupleIJNS5_1CILi1EEES8_S8_EEENS6_IJNS7_ILi64EEESA_SA_EEELi512ENS_10bfloat16_tEfNS_4arch4Sm90ELb0ELb1ELb1ELb1ELb0ELb0ELb1ELb0ELb0ELb1ELb1ELb0EEENS1_21CollectiveEpilogueFwdINS6_IJSA_NS7_ILi512EEESA_EEES9_SC_SE_Li256ELb1ELb1ELb1ELb0EEENS1_36VarlenDynamicPersistentTileSchedulerILi64ELi64ELi256ELi128ELb1ELb1ELb1ELb1ELb0ELb1EEEEEEEEEvNT_6ParamsE,@"STO_CUDA_ENTRY STV_DEFAULT"
_ZN7cutlass13device_kernelIN5flash11enable_sm90INS1_16FlashAttnFwdSm90INS1_25CollectiveMainloopFwdSm90ILi2EN4cute5tupleIJNS5_1CILi1EEES8_S8_EEENS6_IJNS7_ILi64EEESA_SA_EEELi512ENS_10bfloat16_tEfNS_4arch4Sm90ELb0ELb1ELb1ELb1ELb0ELb0ELb1ELb0ELb0ELb1ELb1ELb0EEENS1_21CollectiveEpilogueFwdINS6_IJSA_NS7_ILi512EEESA_EEES9_SC_SE_Li256ELb1ELb1ELb1ELb0EEENS1_36VarlenDynamicPersistentTileSchedulerILi64ELi64ELi256ELi128ELb1ELb1ELb1ELb1ELb0ELb1EEEEEEEEEvNT_6ParamsE:
[----:B------:R-:W-:Y:S01]  /*0000*/  LDC R1, c[0x0][0x37c] ;  /* 0x0000df00ff017b82 */ /* 0x000fe20000000800 */
[----:B------:R-:W-:Y:S05]  /*0010*/  EXIT ;  /* 0x000000000000794d */ /* 0x000fea0003800000 */
.L_x_19:
        /* <DEDUP_REMOVED lines=14> */
.L_x_64:


//--------------------- .text._ZN7cutlass13device_kernelIN5flash11enable_sm90INS1_16FlashAttnFwdSm90INS1_25CollectiveMainloopFwdSm90ILi2EN4cute5tupleIJNS5_1CILi1EEES8_S8_EEENS6_IJNS7_ILi64EEESA_SA_EEELi512ENS_10bfloat16_tEfNS_4arch4Sm90ELb0ELb1ELb1ELb1ELb0ELb1ELb1ELb0ELb0ELb1ELb1ELb0EEENS1_21CollectiveEpilogueFwdINS6_IJSA_NS7_ILi512EEESA_EEES9_SC_SE_Li256ELb1ELb1ELb1ELb0EEENS1_36VarlenDynamicPersistentTileSchedulerILi64ELi64ELi256ELi128ELb1ELb1ELb1ELb1ELb0ELb1EEEEEEEEEvNT_6ParamsE --------------------------
	.section	.text._ZN7cutlass13device_kernelIN5flash11enable_sm90INS1_16FlashAttnFwdSm90INS1_25CollectiveMainloopFwdSm90ILi2EN4cute5tupleIJNS5_1CILi1EEES8_S8_EEENS6_IJNS7_ILi64EEESA_SA_EEELi512ENS_10bfloat16_tEfNS_4arch4Sm90ELb0ELb1ELb1ELb1ELb0ELb1ELb1ELb0ELb0ELb1ELb1ELb0EEENS1_21CollectiveEpilogueFwdINS6_IJSA_NS7_ILi512EEESA_EEES9_SC_SE_Li256ELb1ELb1ELb1ELb0EEENS1_36VarlenDynamicPersistentTileSchedulerILi64ELi64ELi256ELi128ELb1ELb1ELb1ELb1ELb0ELb1EEEEEEEEEvNT_6ParamsE,"ax",@progbits
	.align	128
.text._ZN7cutlass13device_kernelIN5flash11enable_sm90INS1_16FlashAttnFwdSm90INS1_25CollectiveMainloopFwdSm90ILi2EN4cute5tupleIJNS5_1CILi1EEES8_S8_EEENS6_IJNS7_ILi64EEESA_SA_EEELi512ENS_10bfloat16_tEfNS_4arch4Sm90ELb0ELb1ELb1ELb1ELb0ELb1ELb1ELb0ELb0ELb1ELb1ELb0EEENS1_21CollectiveEpilogueFwdINS6_IJSA_NS7_ILi512EEESA_EEES9_SC_SE_Li256ELb1ELb1ELb1ELb0EEENS1_36VarlenDynamicPersistentTileSchedulerILi64ELi64ELi256ELi128ELb1ELb1ELb1ELb1ELb0ELb1EEEEEEEEEvNT_6ParamsE:
        .type           _ZN7cutlass13device_kernelIN5flash11enable_sm90INS1_16FlashAttnFwdSm90INS1_25CollectiveMainloopFwdSm90ILi2EN4cute5tupleIJNS5_1CILi1EEES8_S8_EEENS6_IJNS7_ILi64EEESA_SA_EEELi512ENS_10bfloat16_tEfNS_4arch4Sm90ELb0ELb1ELb1ELb1ELb0ELb1ELb1ELb0ELb0ELb1ELb1ELb0EEENS1_21CollectiveEpilogueFwdINS6_IJSA_NS7_ILi512EEESA_EEES9_SC_SE_Li256ELb1ELb1ELb1ELb0EEENS1_36VarlenDynamicPersistentTileSchedulerILi64ELi64ELi256ELi128ELb1ELb1ELb1ELb1ELb0ELb1EEEEEEEEEvNT_6ParamsE,@function
        .size           _ZN7cutlass13device_kernelIN5flash11enable_sm90INS1_16FlashAttnFwdSm90INS1_25CollectiveMainloopFwdSm90ILi2EN4cute5tupleIJNS5_1CILi1EEES8_S8_EEENS6_IJNS7_ILi64EEESA_SA_EEELi512ENS_10bfloat16_tEfNS_4arch4Sm90ELb0ELb1ELb1ELb1ELb0ELb1ELb1ELb0ELb0ELb1ELb1ELb0EEENS1_21CollectiveEpilogueFwdINS6_IJSA_NS7_ILi512EEESA_EEES9_SC_SE_Li256ELb1ELb1ELb1ELb0EEENS1_36VarlenDynamicPersistentTileSchedulerILi64ELi64ELi256ELi128ELb1ELb1ELb1ELb1ELb0ELb1EEEEEEEEEvNT_6ParamsE,(.L_x_65 - _ZN7cutlass13device_kernelIN5flash11enable_sm90INS1_16FlashAttnFwdSm90INS1_25CollectiveMainloopFwdSm90ILi2EN4cute5tupleIJNS5_1CILi1EEES8_S8_EEENS6_IJNS7_ILi64EEESA_SA_EEELi512ENS_10bfloat16_tEfNS_4arch4Sm90ELb0ELb1ELb1ELb1ELb0ELb1ELb1ELb0ELb0ELb1ELb1ELb0EEENS1_21CollectiveEpilogueFwdINS6_IJSA_NS7_ILi512EEESA_EEES9_SC_SE_Li256ELb1ELb1ELb1ELb0EEENS1_36VarlenDynamicPersistentTileSchedulerILi64ELi64ELi256ELi128ELb1ELb1ELb1ELb1ELb0ELb1EEEEEEEEEvNT_6ParamsE)
        .other          _ZN7cutlass13device_kernelIN5flash11enable_sm90INS1_16FlashAttnFwdSm90INS1_25CollectiveMainloopFwdSm90ILi2EN4cute5tupleIJNS5_1CILi1EEES8_S8_EEENS6_IJNS7_ILi64EEESA_SA_EEELi512ENS_10bfloat16_tEfNS_4arch4Sm90ELb0ELb1ELb1ELb1ELb0ELb1ELb1ELb0ELb0ELb1ELb1ELb0EEENS1_21CollectiveEpilogueFwdINS6_IJSA_NS7_ILi512EEESA_EEES9_SC_SE_Li256ELb1ELb1ELb1ELb0EEENS1_36VarlenDynamicPersistentTileSchedulerILi64ELi64ELi256ELi128ELb1ELb1ELb1ELb1ELb0ELb1EEEEEEEEEvNT_6ParamsE,@"STO_CUDA_ENTRY STV_DEFAULT"
_ZN7cutlass13device_kernelIN5flash11enable_sm90INS1_16FlashAttnFwdSm90INS1_25CollectiveMainloopFwdSm90ILi2EN4cute5tupleIJNS5_1CILi1EEES8_S8_EEENS6_IJNS7_ILi64EEESA_SA_EEELi512ENS_10bfloat16_tEfNS_4arch4Sm90ELb0ELb1ELb1ELb1ELb0ELb1ELb1ELb0ELb0ELb1ELb1ELb0EEENS1_21CollectiveEpilogueFwdINS6_IJSA_NS7_ILi512EEESA_EEES9_SC_SE_Li256ELb1ELb1ELb1ELb0EEENS1_36VarlenDynamicPersistentTileSchedulerILi64ELi64ELi256ELi128ELb1ELb1ELb1ELb1ELb0ELb1EEEEEEEEEvNT_6ParamsE:
[----:B------:R-:W-:Y:S01]  /*0000*/  LDC R1, c[0x0][0x37c] ;  /* 0x0000df00ff017b82 */ /* 0x000fe20000000800 */
[----:B------:R-:W-:Y:S05]  /*0010*/  EXIT ;  /* 0x000000000000794d */ /* 0x000fea0003800000 */
.L_x_20:
        /* <DEDUP_REMOVED lines=14> */
.L_x_65:


//--------------------- .text._ZN7cutlass13device_kernelIN5flash11enable_sm90INS1_16FlashAttnFwdSm90INS1_25CollectiveMainloopFwdSm90ILi2EN4cute5tupleIJNS5_1CILi1EEES8_S8_EEENS6_IJNS7_ILi64EEESA_SA_EEELi512ENS_10bfloat16_tEfNS_4arch4Sm90ELb1ELb0ELb1ELb0ELb0ELb0ELb0ELb0ELb0ELb1ELb1ELb0EEENS1_21CollectiveEpilogueFwdINS6_IJSA_NS7_ILi512EEESA_EEES9_SC_SE_Li256ELb0ELb1ELb1ELb0EEENS1_19SingleTileSchedulerILb0ELb1ELb1ELi64EEEEEEEEEvNT_6ParamsE --------------------------
	.section	.text._ZN7cutlass13device_kernelIN5flash11enable_sm90INS1_16FlashAttnFwdSm90INS1_25CollectiveMainloopFwdSm90ILi2EN4cute5tupleIJNS5_1CILi1EEES8_S8_EEENS6_IJNS7_ILi64EEESA_SA_EEELi512ENS_10bfloat16_tEfNS_4arch4Sm90ELb1ELb0ELb1ELb0ELb0ELb0ELb0ELb0ELb0ELb1ELb1ELb0EEENS1_21CollectiveEpilogueFwdINS6_IJSA_NS7_ILi512EEESA_EEES9_SC_SE_Li256ELb0ELb1ELb1ELb0EEENS1_19SingleTileSchedulerILb0ELb1ELb1ELi64EEEEEEEEEvNT_6ParamsE,"ax",@progbits
	.align	128
.text._ZN7cutlass13device_kernelIN5flash11enable_sm90INS1_16FlashAttnFwdSm90INS1_25CollectiveMainloopFwdSm90ILi2EN4cute5tupleIJNS5_1CILi1EEES8_S8_EEENS6_IJNS7_ILi64EEESA_SA_EEELi512ENS_10bfloat16_tEfNS_4arch4Sm90ELb1ELb0ELb1ELb0ELb0ELb0ELb0ELb0ELb0ELb1ELb1ELb0EEENS1_21CollectiveEpilogueFwdINS6_IJSA_NS7_ILi512EEESA_EEES9_SC_SE_Li256ELb0ELb1ELb1ELb0EEENS1_19SingleTileSchedulerILb0ELb1ELb1ELi64EEEEEEEEEvNT_6ParamsE:
        .type           _ZN7cutlass13device_kernelIN5flash11enable_sm90INS1_16FlashAttnFwdSm90INS1_25CollectiveMainloopFwdSm90ILi2EN4cute5tupleIJNS5_1CILi1EEES8_S8_EEENS6_IJNS7_ILi64EEESA_SA_EEELi512ENS_10bfloat16_tEfNS_4arch4Sm90ELb1ELb0ELb1ELb0ELb0ELb0ELb0ELb0ELb0ELb1ELb1ELb0EEENS1_21CollectiveEpilogueFwdINS6_IJSA_NS7_ILi512EEESA_EEES9_SC_SE_Li256ELb0ELb1ELb1ELb0EEENS1_19SingleTileSchedulerILb0ELb1ELb1ELi64EEEEEEEEEvNT_6ParamsE,@function
        .size           _ZN7cutlass13device_kernelIN5flash11enable_sm90INS1_16FlashAttnFwdSm90INS1_25CollectiveMainloopFwdSm90ILi2EN4cute5tupleIJNS5_1CILi1EEES8_S8_EEENS6_IJNS7_ILi64EEESA_SA_EEELi512ENS_10bfloat16_tEfNS_4arch4Sm90ELb1ELb0ELb1ELb0ELb0ELb0ELb0ELb0ELb0ELb1ELb1ELb0EEENS1_21CollectiveEpilogueFwdINS6_IJSA_NS7_ILi512EEESA_EEES9_SC_SE_Li256ELb0ELb1ELb1ELb0EEENS1_19SingleTileSchedulerILb0ELb1ELb1ELi64EEEEEEEEEvNT_6ParamsE,(.L_x_66 - _ZN7cutlass13device_kernelIN5flash11enable_sm90INS1_16FlashAttnFwdSm90INS1_25CollectiveMainloopFwdSm90ILi2EN4cute5tupleIJNS5_1CILi1EEES8_S8_EEENS6_IJNS7_ILi64EEESA_SA_EEELi512ENS_10bfloat16_tEfNS_4arch4Sm90ELb1ELb0ELb1ELb0ELb0ELb0ELb0ELb0ELb0ELb1ELb1ELb0EEENS1_21CollectiveEpilogueFwdINS6_IJSA_NS7_ILi512EEESA_EEES9_SC_SE_Li256ELb0ELb1ELb1ELb0EEENS1_19SingleTileSchedulerILb0ELb1ELb1ELi64EEEEEEEEEvNT_6ParamsE)
        .other          _ZN7cutlass13device_kernelIN5flash11enable_sm90INS1_16FlashAttnFwdSm90INS1_25CollectiveMainloopFwdSm90ILi2EN4cute5tupleIJNS5_1CILi1EEES8_S8_EEENS6_IJNS7_ILi64EEESA_SA_EEELi512ENS_10bfloat16_tEfNS_4arch4Sm90ELb1ELb0ELb1ELb0ELb0ELb0ELb0ELb0ELb0ELb1ELb1ELb0EEENS1_21CollectiveEpilogueFwdINS6_IJSA_NS7_ILi512EEESA_EEES9_SC_SE_Li256ELb0ELb1ELb1ELb0EEENS1_19SingleTileSchedulerILb0ELb1ELb1ELi64EEEEEEEEEvNT_6ParamsE,@"STO_CUDA_ENTRY STV_DEFAULT"
_ZN7cutlass13device_kernelIN5flash11enable_sm90INS1_16FlashAttnFwdSm90INS1_25CollectiveMainloopFwdSm90ILi2EN4cute5tupleIJNS5_1CILi1EEES8_S8_EEENS6_IJNS7_ILi64EEESA_SA_EEELi512ENS_10bfloat16_tEfNS_4arch4Sm90ELb1ELb0ELb1ELb0ELb0ELb0ELb0ELb0ELb0ELb1ELb1ELb0EEENS1_21CollectiveEpilogueFwdINS6_IJSA_NS7_ILi512EEESA_EEES9_SC_SE_Li256ELb0ELb1ELb1ELb0EEENS1_19SingleTileSchedulerILb0ELb1ELb1ELi64EEEEEEEEEvNT_6ParamsE:
[----:B------:R-:W-:Y:S01]  /*0000*/  LDC R1, c[0x0][0x37c] ;  /* 0x0000df00ff017b82 */ /* 0x000fe20000000800 */
[----:B------:R-:W-:Y:S05]  /*0010*/  EXIT ;  /* 0x000000000000794d */ /* 0x000fea0003800000 */
.L_x_21:
        /* <DEDUP_REMOVED lines=14> */
.L_x_66:


//--------------------- .text._ZN7cutlass13device_kernelIN5flash11enable_sm90INS1_16FlashAttnFwdSm90INS1_25CollectiveMainloopFwdSm90ILi2EN4cute5tupleIJNS5_1CILi1EEES8_S8_EEENS6_IJNS7_ILi64EEESA_SA_EEELi512ENS_10bfloat16_tEfNS_4arch4Sm90ELb1ELb0ELb1ELb0ELb0ELb0ELb1ELb0ELb0ELb1ELb1ELb0EEENS1_21CollectiveEpilogueFwdINS6_IJSA_NS7_ILi512EEESA_EEES9_SC_SE_Li256ELb0ELb1ELb1ELb0EEENS1_19SingleTileSchedulerILb0ELb1ELb1ELi64EEEEEEEEEvNT_6ParamsE --------------------------
	.section	.text._ZN7cutlass13device_kernelIN5flash11enable_sm90INS1_16FlashAttnFwdSm90INS1_25CollectiveMainloopFwdSm90ILi2EN4cute5tupleIJNS5_1CILi1EEES8_S8_EEENS6_IJNS7_ILi64EEESA_SA_EEELi512ENS_10bfloat16_tEfNS_4arch4Sm90ELb1ELb0ELb1ELb0ELb0ELb0ELb1ELb0ELb0ELb1ELb1ELb0EEENS1_21CollectiveEpilogueFwdINS6_IJSA_NS7_ILi512EEESA_EEES9_SC_SE_Li256ELb0ELb1ELb1ELb0EEENS1_19SingleTileSchedulerILb0ELb1ELb1ELi64EEEEEEEEEvNT_6ParamsE,"ax",@progbits
	.align	128
.text._ZN7cutlass13device_kernelIN5flash11enable_sm90INS1_16FlashAttnFwdSm90INS1_25CollectiveMainloopFwdSm90ILi2EN4cute5tupleIJNS5_1CILi1EEES8_S8_EEENS6_IJNS7_ILi64EEESA_SA_EEELi512ENS_10bfloat16_tEfNS_4arch4Sm90ELb1ELb0ELb1ELb0ELb0ELb0ELb1ELb0ELb0ELb1ELb1ELb0EEENS1_21CollectiveEpilogueFwdINS6_IJSA_NS7_ILi512EEESA_EEES9_SC_SE_Li256ELb0ELb1ELb1ELb0EEENS1_19SingleTileSchedulerILb0ELb1ELb1ELi64EEEEEEEEEvNT_6ParamsE:
        .type           _ZN7cutlass13device_kernelIN5flash11enable_sm90INS1_16FlashAttnFwdSm90INS1_25CollectiveMainloopFwdSm90ILi2EN4cute5tupleIJNS5_1CILi1EEES8_S8_EEENS6_IJNS7_ILi64EEESA_SA_EEELi512ENS_10bfloat16_tEfNS_4arch4Sm90ELb1ELb0ELb1ELb0ELb0ELb0ELb1ELb0ELb0ELb1ELb1ELb0EEENS1_21CollectiveEpilogueFwdINS6_IJSA_NS7_ILi512EEESA_EEES9_SC_SE_Li256ELb0ELb1ELb1ELb0EEENS1_19SingleTileSchedulerILb0ELb1ELb1ELi64EEEEEEEEEvNT_6ParamsE,@function
        .size           _ZN7cutlass13device_kernelIN5flash11enable_sm90INS1_16FlashAttnFwdSm90INS1_25CollectiveMainloopFwdSm90ILi2EN4cute5tupleIJNS5_1CILi1EEES8_S8_EEENS6_IJNS7_ILi64EEESA_SA_EEELi512ENS_10bfloat16_tEfNS_4arch4Sm90ELb1ELb0ELb1ELb0ELb0ELb0ELb1ELb0ELb0ELb1ELb1ELb0EEENS1_21CollectiveEpilogueFwdINS6_IJSA_NS7_ILi512EEESA_EEES9_SC_SE_Li256ELb0ELb1ELb1ELb0EEENS1_19SingleTileSchedulerILb0ELb1ELb1ELi64EEEEEEEEEvNT_6ParamsE,(.L_x_67 - _ZN7cutlass13device_kernelIN5flash11enable_sm90INS1_16FlashAttnFwdSm90INS1_25CollectiveMainloopFwdSm90ILi2EN4cute5tupleIJNS5_1CILi1EEES8_S8_EEENS6_IJNS7_ILi64EEESA_SA_EEELi512ENS_10bfloat16_tEfNS_4arch4Sm90ELb1ELb0ELb1ELb0ELb0ELb0ELb1ELb0ELb0ELb1ELb1ELb0EEENS1_21CollectiveEpilogueFwdINS6_IJSA_NS7_ILi512EEESA_EEES9_SC_SE_Li256ELb0ELb1ELb1ELb0EEENS1_19SingleTileSchedulerILb0ELb1ELb1ELi64EEEEEEEEEvNT_6ParamsE)
        .other          _ZN7cutlass13device_kernelIN5flash11enable_sm90INS1_16FlashAttnFwdSm90INS1_25CollectiveMainloopFwdSm90ILi2EN4cute5tupleIJNS5_1CILi1EEES8_S8_EEENS6_IJNS7_ILi64EEESA_SA_EEELi512ENS_10bfloat16_tEfNS_4arch4Sm90ELb1ELb0ELb1ELb0ELb0ELb0ELb1ELb0ELb0ELb1ELb1ELb0EEENS1_21CollectiveEpilogueFwdINS6_IJSA_NS7_ILi512EEESA_EEES9_SC_SE_Li256ELb0ELb1ELb1ELb0EEENS1_19SingleTileSchedulerILb0ELb1ELb1ELi64EEEEEEEEEvNT_6ParamsE,@"STO_CUDA_ENTRY STV_DEFAULT"
_ZN7cutlass13device_kernelIN5flash11enable_sm90INS1_16FlashAttnFwdSm90INS1_25CollectiveMainloopFwdSm90ILi2EN4cute5tupleIJNS5_1CILi1EEES8_S8_EEENS6_IJNS7_ILi64EEESA_SA_EEELi512ENS_10bfloat16_tEfNS_4arch4Sm90ELb1ELb0ELb1ELb0ELb0ELb0ELb1ELb0ELb0ELb1ELb1ELb0EEENS1_21CollectiveEpilogueFwdINS6_IJSA_NS7_ILi512EEESA_EEES9_SC_SE_Li256ELb0ELb1ELb1ELb0EEENS1_19SingleTileSchedulerILb0ELb1ELb1ELi64EEEEEEEEEvNT_6ParamsE:
[----:B------:R-:W-:Y:S01]  /*0000*/  LDC R1, c[0x0][0x37c] ;  /* 0x0000df00ff017b82 */ /* 0x000fe20000000800 */
[----:B------:R-:W-:Y:S05]  /*0010*/  EXIT ;  /* 0x000000000000794d */ /* 0x000fea0003800000 */
.L_x_22:
        /* <DEDUP_REMOVED lines=14> */
.L_x_67:


//--------------------- .text._ZN7cutlass13device_kernelIN5flash11enable_sm90INS1_16FlashAttnFwdSm90INS1_25CollectiveMainloopFwdSm90ILi2EN4cute5tupleIJNS5_1CILi1EEES8_S8_EEENS6_IJNS7_ILi64EEESA_SA_EEELi512ENS_10bfloat16_tEfNS_4arch4Sm90ELb1ELb0ELb1ELb1ELb0ELb0ELb0ELb0ELb0ELb1ELb1ELb0EEENS1_21CollectiveEpilogueFwdINS6_IJSA_NS7_ILi512EEESA_EEES9_SC_SE_Li256ELb1ELb1ELb1ELb0EEENS1_36VarlenDynamicPersistentTileSchedulerILi64ELi64ELi256ELi128ELb1ELb1ELb1ELb1ELb1ELb1EEEEEEEEEvNT_6ParamsE --------------------------
	.section	.text._ZN7cutlass13device_kernelIN5flash11enable_sm90INS1_16FlashAttnFwdSm90INS1_25CollectiveMainloopFwdSm90ILi2EN4cute5tupleIJNS5_1CILi1EEES8_S8_EEENS6_IJNS7_ILi64EEESA_SA_EEELi512ENS_10bfloat16_tEfNS_4arch4Sm90ELb1ELb0ELb1ELb1ELb0ELb0ELb0ELb0ELb0ELb1ELb1ELb0EEENS1_21CollectiveEpilogueFwdINS6_IJSA_NS7_ILi512EEESA_EEES9_SC_SE_Li256ELb1ELb1ELb1ELb0EEENS1_36VarlenDynamicPersistentTileSchedulerILi64ELi64ELi256ELi128ELb1ELb1ELb1ELb1ELb1ELb1EEEEEEEEEvNT_6ParamsE,"ax",@progbits
	.align	128
.text._ZN7cutlass13device_kernelIN5flash11enable_sm90INS1_16FlashAttnFwdSm90INS1_25CollectiveMainloopFwdSm90ILi2EN4cute5tupleIJNS5_1CILi1EEES8_S8_EEENS6_IJNS7_ILi64EEESA_SA_EEELi512ENS_10bfloat16_tEfNS_4arch4Sm90ELb1ELb0ELb1ELb1ELb0ELb0ELb0ELb0ELb0ELb1ELb1ELb0EEENS1_21CollectiveEpilogueFwdINS6_IJSA_NS7_ILi512EEESA_EEES9_SC_SE_Li256ELb1ELb1ELb1ELb0EEENS1_36VarlenDynamicPersistentTileSchedulerILi64ELi64ELi256ELi128ELb1ELb1ELb1ELb1ELb1ELb1EEEEEEEEEvNT_6ParamsE:
        .type           _ZN7cutlass13device_kernelIN5flash11enable_sm90INS1_16FlashAttnFwdSm90INS1_25CollectiveMainloopFwdSm90ILi2EN4cute5tupleIJNS5_1CILi1EEES8_S8_EEENS6_IJNS7_ILi64EEESA_SA_EEELi512ENS_10bfloat16_tEfNS_4arch4Sm90ELb1ELb0ELb1ELb1ELb0ELb0ELb0ELb0ELb0ELb1ELb1ELb0EEENS1_21CollectiveEpilogueFwdINS6_IJSA_NS7_ILi512EEESA_EEES9_SC_SE_Li256ELb1ELb1ELb1ELb0EEENS1_36VarlenDynamicPersistentTileSchedulerILi64ELi64ELi256ELi128ELb1ELb1ELb1ELb1ELb1ELb1EEEEEEEEEvNT_6ParamsE,@function
        .size           _ZN7cutlass13device_kernelIN5flash11enable_sm90INS1_16FlashAttnFwdSm90INS1_25CollectiveMainloopFwdSm90ILi2EN4cute5tupleIJNS5_1CILi1EEES8_S8_EEENS6_IJNS7_ILi64EEESA_SA_EEELi512ENS_10bfloat16_tEfNS_4arch4Sm90ELb1ELb0ELb1ELb1ELb0ELb0ELb0ELb0ELb0ELb1ELb1ELb0EEENS1_21CollectiveEpilogueFwdINS6_IJSA_NS7_ILi512EEESA_EEES9_SC_SE_Li256ELb1ELb1ELb1ELb0EEENS1_36VarlenDynamicPersistentTileSchedulerILi64ELi64ELi256ELi128ELb1ELb1ELb1ELb1ELb1ELb1EEEEEEEEEvNT_6ParamsE,(.L_x_68 - _ZN7cutlass13device_kernelIN5flash11enable_sm90INS1_16FlashAttnFwdSm90INS1_25CollectiveMainloopFwdSm90ILi2EN4cute5tupleIJNS5_1CILi1EEES8_S8_EEENS6_IJNS7_ILi64EEESA_SA_EEELi512ENS_10bfloat16_tEfNS_4arch4Sm90ELb1ELb0ELb1ELb1ELb0ELb0ELb0ELb0ELb0ELb1ELb1ELb0EEENS1_21CollectiveEpilogueFwdINS6_IJSA_NS7_ILi512EEESA_EEES9_SC_SE_Li256ELb1ELb1ELb1ELb0EEENS1_36VarlenDynamicPersistentTileSchedulerILi64ELi64ELi256ELi128ELb1ELb1ELb1ELb1ELb1ELb1EEEEEEEEEvNT_6ParamsE)
        .other          _ZN7cutlass13device_kernelIN5flash11enable_sm90INS1_16FlashAttnFwdSm90INS1_25CollectiveMainloopFwdSm90ILi2EN4cute5tupleIJNS5_1CILi1EEES8_S8_EEENS6_IJNS7_ILi64EEESA_SA_EEELi512ENS_10bfloat16_tEfNS_4arch4Sm90ELb1ELb0ELb1ELb1ELb0ELb0ELb0ELb0ELb0ELb1ELb1ELb0EEENS1_21CollectiveEpilogueFwdINS6_IJSA_NS7_ILi512EEESA_EEES9_SC_SE_Li256ELb1ELb1ELb1ELb0EEENS1_36VarlenDynamicPersistentTileSchedulerILi64ELi64ELi256ELi128ELb1ELb1ELb1ELb1ELb1ELb1EEEEEEEEEvNT_6ParamsE,@"STO_CUDA_ENTRY STV_DEFAULT"
_ZN7cutlass13device_kernelIN5flash11enable_sm90INS1_16FlashAttnFwdSm90INS1_25CollectiveMainloopFwdSm90ILi2EN4cute5tupleIJNS5_1CILi1EEES8_S8_EEENS6_IJNS7_ILi64EEESA_SA_EEELi512ENS_10bfloat16_tEfNS_4arch4Sm90ELb1ELb0ELb1ELb1ELb0ELb0ELb0ELb0ELb0ELb1ELb1ELb0EEENS1_21CollectiveEpilogueFwdINS6_IJSA_NS7_ILi512EEESA_EEES9_SC_SE_Li256ELb1ELb1ELb1ELb0EEENS1_36VarlenDynamicPersistentTileSchedulerILi64ELi64ELi256ELi128ELb1ELb1ELb1ELb1ELb1ELb1EEEEEEEEEvNT_6ParamsE:
[----:B------:R-:W-:Y:S01]  /*0000*/  LDC R1, c[0x0][0x37c] ;  /* 0x0000df00ff017b82 */ /* 0x000fe20000000800 */
[----:B------:R-:W-:Y:S05]  /*0010*/  EXIT ;  /* 0x000000000000794d */ /* 0x000fea0003800000 */
.L_x_23:
        /* <DEDUP_REMOVED lines=14> */
.L_x_68:


//--------------------- .text._ZN7cutlass13device_kernelIN5flash11enable_sm90INS1_16FlashAttnFwdSm90INS1_25CollectiveMainloopFwdSm90ILi2EN4cute5tupleIJNS5_1CILi1EEES8_S8_EEENS6_IJNS7_ILi64EEESA_SA_EEELi512ENS_10bfloat16_tEfNS_4arch4Sm90ELb1ELb0ELb1ELb1ELb0ELb1ELb0ELb0ELb0ELb1ELb1ELb0EEENS1_21CollectiveEpilogueFwdINS6_IJSA_NS7_ILi512EEESA_EEES9_SC_SE_Li256ELb1ELb1ELb1ELb0EEENS1_36VarlenDynamicPersistentTileSchedulerILi64ELi64ELi256ELi128ELb1ELb1ELb1ELb1ELb1ELb1EEEEEEEEEvNT_6ParamsE --------------------------
	.section	.text._ZN7cutlass13device_kernelIN5flash11enable_sm90INS1_16FlashAttnFwdSm90INS1_25CollectiveMainloopFwdSm90ILi2EN4cute5tupleIJNS5_1CILi1EEES8_S8_EEENS6_IJNS7_ILi64EEESA_SA_EEELi512ENS_10bfloat16_tEfNS_4arch4Sm90ELb1ELb0ELb1ELb1ELb0ELb1ELb0ELb0ELb0ELb1ELb1ELb0EEENS1_21CollectiveEpilogueFwdINS6_IJSA_NS7_ILi512EEESA_EEES9_SC_SE_Li256ELb1ELb1ELb1ELb0EEENS1_36VarlenDynamicPersistentTileSchedulerILi64ELi64ELi256ELi128ELb1ELb1ELb1ELb1ELb1ELb1EEEEEEEEEvNT_6ParamsE,"ax",@progbits
	.align	128
.text._ZN7cutlass13device_kernelIN5flash11enable_sm90INS1_16FlashAttnFwdSm90INS1_25CollectiveMainloopFwdSm90ILi2EN4cute5tupleIJNS5_1CILi1EEES8_S8_EEENS6_IJNS7_ILi64EEESA_SA_EEELi512ENS_10bfloat16_tEfNS_4arch4Sm90ELb1ELb0ELb1ELb1ELb0ELb1ELb0ELb0ELb0ELb1ELb1ELb0EEENS1_21CollectiveEpilogueFwdINS6_IJSA_NS7_ILi512EEESA_EEES9_SC_SE_Li256ELb1ELb1ELb1ELb0EEENS1_36VarlenDynamicPersistentTileSchedulerILi64ELi64ELi256ELi128ELb1ELb1ELb1ELb1ELb1ELb1EEEEEEEEEvNT_6ParamsE:
        .type           _ZN7cutlass13device_kernelIN5flash11enable_sm90INS1_16FlashAttnFwdSm90INS1_25CollectiveMainloopFwdSm90ILi2EN4cute5tupleIJNS5_1CILi1EEES8_S8_EEENS6_IJNS7_ILi64EEESA_SA_EEELi512ENS_10bfloat16_tEfNS_4arch4Sm90ELb1ELb0ELb1ELb1ELb0ELb1ELb0ELb0ELb0ELb1ELb1ELb0EEENS1_21CollectiveEpilogueFwdINS6_IJSA_NS7_ILi512EEESA_EEES9_SC_SE_Li256ELb1ELb1ELb1ELb0EEENS1_36VarlenDynamicPersistentTileSchedulerILi64ELi64ELi256ELi128ELb1ELb1ELb1ELb1ELb1ELb1EEEEEEEEEvNT_6ParamsE,@function
        .size           _ZN7cutlass13device_kernelIN5flash11enable_sm90INS1_16FlashAttnFwdSm90INS1_25CollectiveMainloopFwdSm90ILi2EN4cute5tupleIJNS5_1CILi1EEES8_S8_EEENS6_IJNS7_ILi64EEESA_SA_EEELi512ENS_10bfloat16_tEfNS_4arch4Sm90ELb1ELb0ELb1ELb1ELb0ELb1ELb0ELb0ELb0ELb1ELb1ELb0EEENS1_21CollectiveEpilogueFwdINS6_IJSA_NS7_ILi512EEESA_EEES9_SC_SE_Li256ELb1ELb1ELb1ELb0EEENS1_36VarlenDynamicPersistentTileSchedulerILi64ELi64ELi256ELi128ELb1ELb1ELb1ELb1ELb1ELb1EEEEEEEEEvNT_6ParamsE,(.L_x_69 - _ZN7cutlass13device_kernelIN5flash11enable_sm90INS1_16FlashAttnFwdSm90INS1_25CollectiveMainloopFwdSm90ILi2EN4cute5tupleIJNS5_1CILi1EEES8_S8_EEENS6_IJNS7_ILi64EEESA_SA_EEELi512ENS_10bfloat16_tEfNS_4arch4Sm90ELb1ELb0ELb1ELb1ELb0ELb1ELb0ELb0ELb0ELb1ELb1ELb0EEENS1_21CollectiveEpilogueFwdINS6_IJSA_NS7_ILi512EEESA_EEES9_SC_SE_Li256ELb1ELb1ELb1ELb0EEENS1_36VarlenDynamicPersistentTileSchedulerILi64ELi64ELi256ELi128ELb1ELb1ELb1ELb1ELb1ELb1EEEEEEEEEvNT_6ParamsE)
        .other          _ZN7cutlass13device_kernelIN5flash11enable_sm90INS1_16FlashAttnFwdSm90INS1_25CollectiveMainloopFwdSm90ILi2EN4cute5tupleIJNS5_1CILi1EEES8_S8_EEENS6_IJNS7_ILi64EEESA_SA_EEELi512ENS_10bfloat16_tEfNS_4arch4Sm90ELb1ELb0ELb1ELb1ELb0ELb1ELb0ELb0ELb0ELb1ELb1ELb0EEENS1_21CollectiveEpilogueFwdINS6_IJSA_NS7_ILi512EEESA_EEES9_SC_SE_Li256ELb1ELb1ELb1ELb0EEENS1_36VarlenDynamicPersistentTileSchedulerILi64ELi64ELi256ELi128ELb1ELb1ELb1ELb1ELb1ELb1EEEEEEEEEvNT_6ParamsE,@"STO_CUDA_ENTRY STV_DEFAULT"
_ZN7cutlass13device_kernelIN5flash11enable_sm90INS1_16FlashAttnFwdSm90INS1_25CollectiveMainloopFwdSm90ILi2EN4cute5tupleIJNS5_1CILi1EEES8_S8_EEENS6_IJNS7_ILi64EEESA_SA_EEELi512ENS_10bfloat16_tEfNS_4arch4Sm90ELb1ELb0ELb1ELb1ELb0ELb1ELb0ELb0ELb0ELb1ELb1ELb0EEENS1_21CollectiveEpilogueFwdINS6_IJSA_NS7_ILi512EEESA_EEES9_SC_SE_Li256ELb1ELb1ELb1ELb0EEENS1_36VarlenDynamicPersistentTileSchedulerILi64ELi64ELi256ELi128ELb1ELb1ELb1ELb1ELb1ELb1EEEEEEEEEvNT_6ParamsE:
[----:B------:R-:W-:Y:S01]  /*0000*/  LDC R1, c[0x0][0x37c] ;  /* 0x0000df00ff017b82 */ /* 0x000fe20000000800 */
[----:B------:R-:W-:Y:S05]  /*0010*/  EXIT ;  /* 0x000000000000794d */ /* 0x000fea0003800000 */
.L_x_24:
        /* <DEDUP_REMOVED lines=14> */
.L_x_69:


//--------------------- .text._ZN7cutlass13device_kernelIN5flash11enable_sm90INS1_16FlashAttnFwdSm90INS1_25CollectiveMainloopFwdSm90ILi2EN4cute5tupleIJNS5_1CILi1EEES8_S8_EEENS6_IJNS7_ILi64EEESA_SA_EEELi512ENS_10bfloat16_tEfNS_4arch4Sm90ELb1ELb0ELb1ELb1ELb0ELb0ELb1ELb0ELb0ELb1ELb1ELb0EEENS1_21CollectiveEpilogueFwdINS6_IJSA_NS7_ILi512EEESA_EEES9_SC_SE_Li256ELb1ELb1ELb1ELb0EEENS1_36VarlenDynamicPersistentTileSchedulerILi64ELi64ELi256ELi128ELb1ELb1ELb1ELb1ELb1ELb1EEEEEEEEEvNT_6ParamsE --------------------------
	.section	.text._ZN7cutlass13device_kernelIN5flash11enable_sm90INS1_16FlashAttnFwdSm90INS1_25CollectiveMainloopFwdSm90ILi2EN4cute5tupleIJNS5_1CILi1EEES8_S8_EEENS6_IJNS7_ILi64EEESA_SA_EEELi512ENS_10bfloat16_tEfNS_4arch4Sm90ELb1ELb0ELb1ELb1ELb0ELb0ELb1ELb0ELb0ELb1ELb1ELb0EEENS1_21CollectiveEpilogueFwdINS6_IJSA_NS7_ILi512EEESA_EEES9_SC_SE_Li256ELb1ELb1ELb1ELb0EEENS1_36VarlenDynamicPersistentTileSchedulerILi64ELi64ELi256ELi128ELb1ELb1ELb1ELb1ELb1ELb1EEEEEEEEEvNT_6ParamsE,"ax",@progbits
	.align	128
.text._ZN7cutlass13device_kernelIN5flash11enable_sm90INS1_16FlashAttnFwdSm90INS1_25CollectiveMainloopFwdSm90ILi2EN4cute5tupleIJNS5_1CILi1EEES8_S8_EEENS6_IJNS7_ILi64EEESA_SA_EEELi512ENS_10bfloat16_tEfNS_4arch4Sm90ELb1ELb0ELb1ELb1ELb0ELb0ELb1ELb0ELb0ELb1ELb1ELb0EEENS1_21CollectiveEpilogueFwdINS6_IJSA_NS7_ILi512EEESA_EEES9_SC_SE_Li256ELb1ELb1ELb1ELb0EEENS1_36VarlenDynamicPersistentTileSchedulerILi64ELi64ELi256ELi128ELb1ELb1ELb1ELb1ELb1ELb1EEEEEEEEEvNT_6ParamsE:
        .type           _ZN7cutlass13device_kernelIN5flash11enable_sm90INS1_16FlashAttnFwdSm90INS1_25CollectiveMainloopFwdSm90ILi2EN4cute5tupleIJNS5_1CILi1EEES8_S8_EEENS6_IJNS7_ILi64EEESA_SA_EEELi512ENS_10bfloat16_tEfNS_4arch4Sm90ELb1ELb0ELb1ELb1ELb0ELb0ELb1ELb0ELb0ELb1ELb1ELb0EEENS1_21CollectiveEpilogueFwdINS6_IJSA_NS7_ILi512EEESA_EEES9_SC_SE_Li256ELb1ELb1ELb1ELb0EEENS1_36VarlenDynamicPersistentTileSchedulerILi64ELi64ELi256ELi128ELb1ELb1ELb1ELb1ELb1ELb1EEEEEEEEEvNT_6ParamsE,@function
        .size           _ZN7cutlass13device_kernelIN5flash11enable_sm90INS1_16FlashAttnFwdSm90INS1_25CollectiveMainloopFwdSm90ILi2EN4cute5tupleIJNS5_1CILi1EEES8_S8_EEENS6_IJNS7_ILi64EEESA_SA_EEELi512ENS_10bfloat16_tEfNS_4arch4Sm90ELb1ELb0ELb1ELb1ELb0ELb0ELb1ELb0ELb0ELb1ELb1ELb0EEENS1_21CollectiveEpilogueFwdINS6_IJSA_NS7_ILi512EEESA_EEES9_SC_SE_Li256ELb1ELb1ELb1ELb0EEENS1_36VarlenDynamicPersistentTileSchedulerILi64ELi64ELi256ELi128ELb1ELb1ELb1ELb1ELb1ELb1EEEEEEEEEvNT_6ParamsE,(.L_x_70 - _ZN7cutlass13device_kernelIN5flash11enable_sm90INS1_16FlashAttnFwdSm90INS1_25CollectiveMainloopFwdSm90ILi2EN4cute5tupleIJNS5_1CILi1EEES8_S8_EEENS6_IJNS7_ILi64EEESA_SA_EEELi512ENS_10bfloat16_tEfNS_4arch4Sm90ELb1ELb0ELb1ELb1ELb0ELb0ELb1ELb0ELb0ELb1ELb1ELb0EEENS1_21CollectiveEpilogueFwdINS6_IJSA_NS7_ILi512EEESA_EEES9_SC_SE_Li256ELb1ELb1ELb1ELb0EEENS1_36VarlenDynamicPersistentTileSchedulerILi64ELi64ELi256ELi128ELb1ELb1ELb1ELb1ELb1ELb1EEEEEEEEEvNT_6ParamsE)
        .other          _ZN7cutlass13device_kernelIN5flash11enable_sm90INS1_16FlashAttnFwdSm90INS1_25CollectiveMainloopFwdSm90ILi2EN4cute5tupleIJNS5_1CILi1EEES8_S8_EEENS6_IJNS7_ILi64EEESA_SA_EEELi512ENS_10bfloat16_tEfNS_4arch4Sm90ELb1ELb0ELb1ELb1ELb0ELb0ELb1ELb0ELb0ELb1ELb1ELb0EEENS1_21CollectiveEpilogueFwdINS6_IJSA_NS7_ILi512EEESA_EEES9_SC_SE_Li256ELb1ELb1ELb1ELb0EEENS1_36VarlenDynamicPersistentTileSchedulerILi64ELi64ELi256ELi128ELb1ELb1ELb1ELb1ELb1ELb1EEEEEEEEEvNT_6ParamsE,@"STO_CUDA_ENTRY STV_DEFAULT"
_ZN7cutlass13device_kernelIN5flash11enable_sm90INS1_16FlashAttnFwdSm90INS1_25CollectiveMainloopFwdSm90ILi2EN4cute5tupleIJNS5_1CILi1EEES8_S8_EEENS6_IJNS7_ILi64EEESA_SA_EEELi512ENS_10bfloat16_tEfNS_4arch4Sm90ELb1ELb0ELb1ELb1ELb0ELb0ELb1ELb0ELb0ELb1ELb1ELb0EEENS1_21CollectiveEpilogueFwdINS6_IJSA_NS7_ILi512EEESA_EEES9_SC_SE_Li256ELb1ELb1ELb1ELb0EEENS1_36VarlenDynamicPersistentTileSchedulerILi64ELi64ELi256ELi128ELb1ELb1ELb1ELb1ELb1ELb1EEEEEEEEEvNT_6ParamsE:
[----:B------:R-:W-:Y:S01]  /*0000*/  LDC R1, c[0x0][0x37c] ;  /* 0x0000df00ff017b82 */ /* 0x000fe20000000800 */
[----:B------:R-:W-:Y:S05]  /*0010*/  EXIT ;  /* 0x000000000000794d */ /* 0x000fea0003800000 */
.L_x_25:
        /* <DEDUP_REMOVED lines=14> */
.L_x_70:


//--------------------- .text._ZN7cutlass13device_kernelIN5flash11enable_sm90INS1_16FlashAttnFwdSm90INS1_25CollectiveMainloopFwdSm90ILi2EN4cute5tupleIJNS5_1CILi1EEES8_S8_EEENS6_IJNS7_ILi64EEESA_SA_EEELi512ENS_10bfloat16_tEfNS_4arch4Sm90ELb1ELb0ELb1ELb1ELb0ELb1ELb1ELb0ELb0ELb1ELb1ELb0EEENS1_21CollectiveEpilogueFwdINS6_IJSA_NS7_ILi512EEESA_EEES9_SC_SE_Li256ELb1ELb1ELb1ELb0EEENS1_36VarlenDynamicPersistentTileSchedulerILi64ELi64ELi256ELi128ELb1ELb1ELb1ELb1ELb1ELb1EEEEEEEEEvNT_6ParamsE --------------------------
	.section	.text._ZN7cutlass13device_kernelIN5flash11enable_sm90INS1_16FlashAttnFwdSm90INS1_25CollectiveMainloopFwdSm90ILi2EN4cute5tupleIJNS5_1CILi1EEES8_S8_EEENS6_IJNS7_ILi64EEESA_SA_EEELi512ENS_10bfloat16_tEfNS_4arch4Sm90ELb1ELb0ELb1ELb1ELb0ELb1ELb1ELb0ELb0ELb1ELb1ELb0EEENS1_21CollectiveEpilogueFwdINS6_IJSA_NS7_ILi512EEESA_EEES9_SC_SE_Li256ELb1ELb1ELb1ELb0EEENS1_36VarlenDynamicPersistentTileSchedulerILi64ELi64ELi256ELi128ELb1ELb1ELb1ELb1ELb1ELb1EEEEEEEEEvNT_6ParamsE,"ax",@progbits
	.align	128
.text._ZN7cutlass13device_kernelIN5flash11enable_sm90INS1_16FlashAttnFwdSm90INS1_25CollectiveMainloopFwdSm90ILi2EN4cute5tupleIJNS5_1CILi1EEES8_S8_EEENS6_IJNS7_ILi64EEESA_SA_EEELi512ENS_10bfloat16_tEfNS_4arch4Sm90ELb1ELb0ELb1ELb1ELb0ELb1ELb1ELb0ELb0ELb1ELb1ELb0EEENS1_21CollectiveEpilogueFwdINS6_IJSA_NS7_ILi512EEESA_EEES9_SC_SE_Li256ELb1ELb1ELb1ELb0EEENS1_36VarlenDynamicPersistentTileSchedulerILi64ELi64ELi256ELi128ELb1ELb1ELb1ELb1ELb1ELb1EEEEEEEEEvNT_6ParamsE:
        .type           _ZN7cutlass13device_kernelIN5flash11enable_sm90INS1_16FlashAttnFwdSm90INS1_25CollectiveMainloopFwdSm90ILi2EN4cute5tupleIJNS5_1CILi1EEES8_S8_EEENS6_IJNS7_ILi64EEESA_SA_EEELi512ENS_10bfloat16_tEfNS_4arch4Sm90ELb1ELb0ELb1ELb1ELb0ELb1ELb1ELb0ELb0ELb1ELb1ELb0EEENS1_21CollectiveEpilogueFwdINS6_IJSA_NS7_ILi512EEESA_EEES9_SC_SE_Li256ELb1ELb1ELb1ELb0EEENS1_36VarlenDynamicPersistentTileSchedulerILi64ELi64ELi256ELi128ELb1ELb1ELb1ELb1ELb1ELb1EEEEEEEEEvNT_6ParamsE,@function
        .size           _ZN7cutlass13device_kernelIN5flash11enable_sm90INS1_16FlashAttnFwdSm90INS1_25CollectiveMainloopFwdSm90ILi2EN4cute5tupleIJNS5_1CILi1EEES8_S8_EEENS6_IJNS7_ILi64EEESA_SA_EEELi512ENS_10bfloat16_tEfNS_4arch4Sm90ELb1ELb0ELb1ELb1ELb0ELb1ELb1ELb0ELb0ELb1ELb1ELb0EEENS1_21CollectiveEpilogueFwdINS6_IJSA_NS7_ILi512EEESA_EEES9_SC_SE_Li256ELb1ELb1ELb1ELb0EEENS1_36VarlenDynamicPersistentTileSchedulerILi64ELi64ELi256ELi128ELb1ELb1ELb1ELb1ELb1ELb1EEEEEEEEEvNT_6ParamsE,(.L_x_71 - _ZN7cutlass13device_kernelIN5flash11enable_sm90INS1_16FlashAttnFwdSm90INS1_25CollectiveMainloopFwdSm90ILi2EN4cute5tupleIJNS5_1CILi1EEES8_S8_EEENS6_IJNS7_ILi64EEESA_SA_EEELi512ENS_10bfloat16_tEfNS_4arch4Sm90ELb1ELb0ELb1ELb1ELb0ELb1ELb1ELb0ELb0ELb1ELb1ELb0EEENS1_21CollectiveEpilogueFwdINS6_IJSA_NS7_ILi512EEESA_EEES9_SC_SE_Li256ELb1ELb1ELb1ELb0EEENS1_36VarlenDynamicPersistentTileSchedulerILi64ELi64ELi256ELi128ELb1ELb1ELb1ELb1ELb1ELb1EEEEEEEEEvNT_6ParamsE)
        .other          _ZN7cutlass13device_kernelIN5flash11enable_sm90INS1_16FlashAttnFwdSm90INS1_25CollectiveMainloopFwdSm90ILi2EN4cute5tupleIJNS5_1CILi1EEES8_S8_EEENS6_IJNS7_ILi64EEESA_SA_EEELi512ENS_10bfloat16_tEfNS_4arch4Sm90ELb1ELb0ELb1ELb1ELb0ELb1ELb1ELb0ELb0ELb1ELb1ELb0EEENS1_21CollectiveEpilogueFwdINS6_IJSA_NS7_ILi512EEESA_EEES9_SC_SE_Li256ELb1ELb1ELb1ELb0EEENS1_36VarlenDynamicPersistentTileSchedulerILi64ELi64ELi256ELi128ELb1ELb1ELb1ELb1ELb1ELb1EEEEEEEEEvNT_6ParamsE,@"STO_CUDA_ENTRY STV_DEFAULT"
_ZN7cutlass13device_kernelIN5flash11enable_sm90INS1_16FlashAttnFwdSm90INS1_25CollectiveMainloopFwdSm90ILi2EN4cute5tupleIJNS5_1CILi1EEES8_S8_EEENS6_IJNS7_ILi64EEESA_SA_EEELi512ENS_10bfloat16_tEfNS_4arch4Sm90ELb1ELb0ELb1ELb1ELb0ELb1ELb1ELb0ELb0ELb1ELb1ELb0EEENS1_21CollectiveEpilogueFwdINS6_IJSA_NS7_ILi512EEESA_EEES9_SC_SE_Li256ELb1ELb1ELb1ELb0EEENS1_36VarlenDynamicPersistentTileSchedulerILi64ELi64ELi256ELi128ELb1ELb1ELb1ELb1ELb1ELb1EEEEEEEEEvNT_6ParamsE:
[----:B------:R-:W-:Y:S01]  /*0000*/  LDC R1, c[0x0][0x37c] ;  /* 0x0000df00ff017b82 */ /* 0x000fe20000000800 */
[----:B------:R-:W-:Y:S05]  /*0010*/  EXIT ;  /* 0x000000000000794d */ /* 0x000fea0003800000 */
.L_x_26:
        /* <DEDUP_REMOVED lines=14> */
.L_x_71:


//--------------------- .text._ZN7cutlass13device_kernelIN5flash11enable_sm90INS1_16FlashAttnFwdSm90INS1_25CollectiveMainloopFwdSm90ILi2EN4cute5tupleIJNS5_1CILi1EEES8_S8_EEENS6_IJNS7_ILi128EEENS7_ILi96EEENS7_ILi64EEEEEELi256ENS_10bfloat16_tEfNS_4arch4Sm90ELb0ELb0ELb1ELb0ELb0ELb0ELb0ELb1ELb0ELb1ELb1ELb0EEENS1_21CollectiveEpilogueFwdINS6_IJSA_NS7_ILi256EEESB_EEES9_SE_SG_Li256ELb0ELb1ELb1ELb0EEENS1_19SingleTileSchedulerILb0ELb1ELb1ELi128EEEEEEEEEvNT_6ParamsE --------------------------
	.section	.text._ZN7cutlass13device_kernelIN5flash11enable_sm90INS1_16FlashAttnFwdSm90INS1_25CollectiveMainloopFwdSm90ILi2EN4cute5tupleIJNS5_1CILi1EEES8_S8_EEENS6_IJNS7_ILi128EEENS7_ILi96EEENS7_ILi64EEEEEELi256ENS_10bfloat16_tEfNS_4arch4Sm90ELb0ELb0ELb1ELb0ELb0ELb0ELb0ELb1ELb0ELb1ELb1ELb0EEENS1_21CollectiveEpilogueFwdINS6_IJSA_NS7_ILi256EEESB_EEES9_SE_SG_Li256ELb0ELb1ELb1ELb0EEENS1_19SingleTileSchedulerILb0ELb1ELb1ELi128EEEEEEEEEvNT_6ParamsE,"ax",@progbits
	.align	128
.text._ZN7cutlass13device_kernelIN5flash11enable_sm90INS1_16FlashAttnFwdSm90INS1_25CollectiveMainloopFwdSm90ILi2EN4cute5tupleIJNS5_1CILi1EEES8_S8_EEENS6_IJNS7_ILi128EEENS7_ILi96EEENS7_ILi64EEEEEELi256ENS_10bfloat16_tEfNS_4arch4Sm90ELb0ELb0ELb1ELb0ELb0ELb0ELb0ELb1ELb0ELb1ELb1ELb0EEENS1_21CollectiveEpilogueFwdINS6_IJSA_NS7_ILi256EEESB_EEES9_SE_SG_Li256ELb0ELb1ELb1ELb0EEENS1_19SingleTileSchedulerILb0ELb1ELb1ELi128EEEEEEEEEvNT_6ParamsE:
        .type           _ZN7cutlass13device_kernelIN5flash11enable_sm90INS1_16FlashAttnFwdSm90INS1_25CollectiveMainloopFwdSm90ILi2EN4cute5tupleIJNS5_1CILi1EEES8_S8_EEENS6_IJNS7_ILi128EEENS7_ILi96EEENS7_ILi64EEEEEELi256ENS_10bfloat16_tEfNS_4arch4Sm90ELb0ELb0ELb1ELb0ELb0ELb0ELb0ELb1ELb0ELb1ELb1ELb0EEENS1_21CollectiveEpilogueFwdINS6_IJSA_NS7_ILi256EEESB_EEES9_SE_SG_Li256ELb0ELb1ELb1ELb0EEENS1_19SingleTileSchedulerILb0ELb1ELb1ELi128EEEEEEEEEvNT_6ParamsE,@function
        .size           _ZN7cutlass13device_kernelIN5flash11enable_sm90INS1_16FlashAttnFwdSm90INS1_25CollectiveMainloopFwdSm90ILi2EN4cute5tupleIJNS5_1CILi1EEES8_S8_EEENS6_IJNS7_ILi128EEENS7_ILi96EEENS7_ILi64EEEEEELi256ENS_10bfloat16_tEfNS_4arch4Sm90ELb0ELb0ELb1ELb0ELb0ELb0ELb0ELb1ELb0ELb1ELb1ELb0EEENS1_21CollectiveEpilogueFwdINS6_IJSA_NS7_ILi256EEESB_EEES9_SE_SG_Li256ELb0ELb1ELb1ELb0EEENS1_19SingleTileSchedulerILb0ELb1ELb1ELi128EEEEEEEEEvNT_6ParamsE,(.L_x_72 - _ZN7cutlass13device_kernelIN5flash11enable_sm90INS1_16FlashAttnFwdSm90INS1_25CollectiveMainloopFwdSm90ILi2EN4cute5tupleIJNS5_1CILi1EEES8_S8_EEENS6_IJNS7_ILi128EEENS7_ILi96EEENS7_ILi64EEEEEELi256ENS_10bfloat16_tEfNS_4arch4Sm90ELb0ELb0ELb1ELb0ELb0ELb0ELb0ELb1ELb0ELb1ELb1ELb0EEENS1_21CollectiveEpilogueFwdINS6_IJSA_NS7_ILi256EEESB_EEES9_SE_SG_Li256ELb0ELb1ELb1ELb0EEENS1_19SingleTileSchedulerILb0ELb1ELb1ELi128EEEEEEEEEvNT_6ParamsE)
        .other          _ZN7cutlass13device_kernelIN5flash11enable_sm90INS1_16FlashAttnFwdSm90INS1_25CollectiveMainloopFwdSm90ILi2EN4cute5tupleIJNS5_1CILi1EEES8_S8_EEENS6_IJNS7_ILi128EEENS7_ILi96EEENS7_ILi64EEEEEELi256ENS_10bfloat16_tEfNS_4arch4Sm90ELb0ELb0ELb1ELb0ELb0ELb0ELb0ELb1ELb0ELb1ELb1ELb0EEENS1_21CollectiveEpilogueFwdINS6_IJSA_NS7_ILi256EEESB_EEES9_SE_SG_Li256ELb0ELb1ELb1ELb0EEENS1_19SingleTileSchedulerILb0ELb1ELb1ELi128EEEEEEEEEvNT_6ParamsE,@"STO_CUDA_ENTRY STV_DEFAULT"
_ZN7cutlass13device_kernelIN5flash11enable_sm90INS1_16FlashAttnFwdSm90INS1_25CollectiveMainloopFwdSm90ILi2EN4cute5tupleIJNS5_1CILi1EEES8_S8_EEENS6_IJNS7_ILi128EEENS7_ILi96EEENS7_ILi64EEEEEELi256ENS_10bfloat16_tEfNS_4arch4Sm90ELb0ELb0ELb1ELb0ELb0ELb0ELb0ELb1ELb0ELb1ELb1ELb0EEENS1_21CollectiveEpilogueFwdINS6_IJSA_NS7_ILi256EEESB_EEES9_SE_SG_Li256ELb0ELb1ELb1ELb0EEENS1_19SingleTileSchedulerILb0ELb1ELb1ELi128EEEEEEEEEvNT_6ParamsE:
[----:B------:R-:W-:Y:S01]  /*0000*/  LDC R1, c[0x0][0x37c] ;  /* 0x0000df00ff017b82 */ /* 0x000fe20000000800 */
[----:B------:R-:W-:Y:S05]  /*0010*/  EXIT ;  /* 0x000000000000794d */ /* 0x000fea0003800000 */
.L_x_27:
        /* <DEDUP_REMOVED lines=14> */
.L_x_72:


//--------------------- .text._ZN7cutlass13device_kernelIN5flash11enable_sm90INS1_16FlashAttnFwdSm90INS1_25CollectiveMainloopFwdSm90ILi2EN4cute5tupleIJNS5_1CILi1EEES8_S8_EEENS6_IJNS7_ILi128EEENS7_ILi96EEENS7_ILi64EEEEEELi256ENS_10bfloat16_tEfNS_4arch4Sm90ELb0ELb0ELb1ELb0ELb0ELb0ELb1ELb1ELb0ELb1ELb1ELb0EEENS1_21CollectiveEpilogueFwdINS6_IJSA_NS7_ILi256EEESB_EEES9_SE_SG_Li256ELb0ELb1ELb1ELb0EEENS1_19SingleTileSchedulerILb0ELb1ELb1ELi128EEEEEEEEEvNT_6ParamsE --------------------------
	.section	.text._ZN7cutlass13device_kernelIN5flash11enable_sm90INS1_16FlashAttnFwdSm90INS1_25CollectiveMainloopFwdSm90ILi2EN4cute5tupleIJNS5_1CILi1EEES8_S8_EEENS6_IJNS7_ILi128EEENS7_ILi96EEENS7_ILi64EEEEEELi256ENS_10bfloat16_tEfNS_4arch4Sm90ELb0ELb0ELb1ELb0ELb0ELb0ELb1ELb1ELb0ELb1ELb1ELb0EEENS1_21CollectiveEpilogueFwdINS6_IJSA_NS7_ILi256EEESB_EEES9_SE_SG_Li256ELb0ELb1ELb1ELb0EEENS1_19SingleTileSchedulerILb0ELb1ELb1ELi128EEEEEEEEEvNT_6ParamsE,"ax",@progbits
	.align	128
.text._ZN7cutlass13device_kernelIN5flash11enable_sm90INS1_16FlashAttnFwdSm90INS1_25CollectiveMainloopFwdSm90ILi2EN4cute5tupleIJNS5_1CILi1EEES8_S8_EEENS6_IJNS7_ILi128EEENS7_ILi96EEENS7_ILi64EEEEEELi256ENS_10bfloat16_tEfNS_4arch4Sm90ELb0ELb0ELb1ELb0ELb0ELb0ELb1ELb1ELb0ELb1ELb1ELb0EEENS1_21CollectiveEpilogueFwdINS6_IJSA_NS7_ILi256EEESB_EEES9_SE_SG_Li256ELb0ELb1ELb1ELb0EEENS1_19SingleTileSchedulerILb0ELb1ELb1ELi128EEEEEEEEEvNT_6ParamsE:
        .type           _ZN7cutlass13device_kernelIN5flash11enable_sm90INS1_16FlashAttnFwdSm90INS1_25CollectiveMainloopFwdSm90ILi2EN4cute5tupleIJNS5_1CILi1EEES8_S8_EEENS6_IJNS7_ILi128EEENS7_ILi96EEENS7_ILi64EEEEEELi256ENS_10bfloat16_tEfNS_4arch4Sm90ELb0ELb0ELb1ELb0ELb0ELb0ELb1ELb1ELb0ELb1ELb1ELb0EEENS1_21CollectiveEpilogueFwdINS6_IJSA_NS7_ILi256EEESB_EEES9_SE_SG_Li256ELb0ELb1ELb1ELb0EEENS1_19SingleTileSchedulerILb0ELb1ELb1ELi128EEEEEEEEEvNT_6ParamsE,@function
        .size           _ZN7cutlass13device_kernelIN5flash11enable_sm90INS1_16FlashAttnFwdSm90INS1_25CollectiveMainloopFwdSm90ILi2EN4cute5tupleIJNS5_1CILi1EEES8_S8_EEENS6_IJNS7_ILi128EEENS7_ILi96EEENS7_ILi64EEEEEELi256ENS_10bfloat16_tEfNS_4arch4Sm90ELb0ELb0ELb1ELb0ELb0ELb0ELb1ELb1ELb0ELb1ELb1ELb0EEENS1_21CollectiveEpilogueFwdINS6_IJSA_NS7_ILi256EEESB_EEES9_SE_SG_Li256ELb0ELb1ELb1ELb0EEENS1_19SingleTileSchedulerILb0ELb1ELb1ELi128EEEEEEEEEvNT_6ParamsE,(.L_x_73 - _ZN7cutlass13device_kernelIN5flash11enable_sm90INS1_16FlashAttnFwdSm90INS1_25CollectiveMainloopFwdSm90ILi2EN4cute5tupleIJNS5_1CILi1EEES8_S8_EEENS6_IJNS7_ILi128EEENS7_ILi96EEENS7_ILi64EEEEEELi256ENS_10bfloat16_tEfNS_4arch4Sm90ELb0ELb0ELb1ELb0ELb0ELb0ELb1ELb1ELb0ELb1ELb1ELb0EEENS1_21CollectiveEpilogueFwdINS6_IJSA_NS7_ILi256EEESB_EEES9_SE_SG_Li256ELb0ELb1ELb1ELb0EEENS1_19SingleTileSchedulerILb0ELb1ELb1ELi128EEEEEEEEEvNT_6ParamsE)
        .other          _ZN7cutlass13device_kernelIN5flash11enable_sm90INS1_16FlashAttnFwdSm90INS1_25CollectiveMainloopFwdSm90ILi2EN4cute5tupleIJNS5_1CILi1EEES8_S8_EEENS6_IJNS7_ILi128EEENS7_ILi96EEENS7_ILi64EEEEEELi256ENS_10bfloat16_tEfNS_4arch4Sm90ELb0ELb0ELb1ELb0ELb0ELb0ELb1ELb1ELb0ELb1ELb1ELb0EEENS1_21CollectiveEpilogueFwdINS6_IJSA_NS7_ILi256EEESB_EEES9_SE_SG_Li256ELb0ELb1ELb1ELb0EEENS1_19SingleTileSchedulerILb0ELb1ELb1ELi128EEEEEEEEEvNT_6ParamsE,@"STO_CUDA_ENTRY STV_DEFAULT"
_ZN7cutlass13device_kernelIN5flash11enable_sm90INS1_16FlashAttnFwdSm90INS1_25CollectiveMainloopFwdSm90ILi2EN4cute5tupleIJNS5_1CILi1EEES8_S8_EEENS6_IJNS7_ILi128EEENS7_ILi96EEENS7_ILi64EEEEEELi256ENS_10bfloat16_tEfNS_4arch4Sm90ELb0ELb0ELb1ELb0ELb0ELb0ELb1ELb1ELb0ELb1ELb1ELb0EEENS1_21CollectiveEpilogueFwdINS6_IJSA_NS7_ILi256EEESB_EEES9_SE_SG_Li256ELb0ELb1ELb1ELb0EEENS1_19SingleTileSchedulerILb0ELb1ELb1ELi128EEEEEEEEEvNT_6ParamsE:
[----:B------:R-:W-:Y:S01]  /*0000*/  LDC R1, c[0x0][0x37c] ;  /* 0x0000df00ff017b82 */ /* 0x000fe20000000800 */
[----:B------:R-:W-:Y:S05]  /*0010*/  EXIT ;  /* 0x000000000000794d */ /* 0x000fea0003800000 */
.L_x_28:
        /* <DEDUP_REMOVED lines=14> */
.L_x_73:


//--------------------- .text._ZN7cutlass13device_kernelIN5flash11enable_sm90INS1_16FlashAttnFwdSm90INS1_25CollectiveMainloopFwdSm90ILi2EN4cute5tupleIJNS5_1CILi1EEES8_S8_EEENS6_IJNS7_ILi128EEENS7_ILi96EEENS7_ILi64EEEEEELi256ENS_10bfloat16_tEfNS_4arch4Sm90ELb0ELb0ELb1ELb1ELb0ELb0ELb0ELb1ELb0ELb1ELb1ELb0EEENS1_21CollectiveEpilogueFwdINS6_IJSA_NS7_ILi256EEESB_EEES9_SE_SG_Li256ELb1ELb1ELb1ELb0EEENS1_36VarlenDynamicPersistentTileSchedulerILi128ELi96ELi256ELi128ELb1ELb1ELb1ELb0ELb1ELb1EEEEEEEEEvNT_6ParamsE --------------------------
	.section	.text._ZN7cutlass13device_kernelIN5flash11enable_sm90INS1_16FlashAttnFwdSm90INS1_25CollectiveMainloopFwdSm90ILi2EN4cute5tupleIJNS5_1CILi1EEES8_S8_EEENS6_IJNS7_ILi128EEENS7_ILi96EEENS7_ILi64EEEEEELi256ENS_10bfloat16_tEfNS_4arch4Sm90ELb0ELb0ELb1ELb1ELb0ELb0ELb0ELb1ELb0ELb1ELb1ELb0EEENS1_21CollectiveEpilogueFwdINS6_IJSA_NS7_ILi256EEESB_EEES9_SE_SG_Li256ELb1ELb1ELb1ELb0EEENS1_36VarlenDynamicPersistentTileSchedulerILi128ELi96ELi256ELi128ELb1ELb1ELb1ELb0ELb1ELb1EEEEEEEEEvNT_6ParamsE,"ax",@progbits
	.align	128
.text._ZN7cutlass13device_kernelIN5flash11enable_sm90INS1_16FlashAttnFwdSm90INS1_25CollectiveMainloopFwdSm90ILi2EN4cute5tupleIJNS5_1CILi1EEES8_S8_EEENS6_IJNS7_ILi128EEENS7_ILi96EEENS7_ILi64EEEEEELi256ENS_10bfloat16_tEfNS_4arch4Sm90ELb0ELb0ELb1ELb1ELb0ELb0ELb0ELb1ELb0ELb1ELb1ELb0EEENS1_21CollectiveEpilogueFwdINS6_IJSA_NS7_ILi256EEESB_EEES9_SE_SG_Li256ELb1ELb1ELb1ELb0EEENS1_36VarlenDynamicPersistentTileSchedulerILi128ELi96ELi256ELi128ELb1ELb1ELb1ELb0ELb1ELb1EEEEEEEEEvNT_6ParamsE:
        .type           _ZN7cutlass13device_kernelIN5flash11enable_sm90INS1_16FlashAttnFwdSm90INS1_25CollectiveMainloopFwdSm90ILi2EN4cute5tupleIJNS5_1CILi1EEES8_S8_EEENS6_IJNS7_ILi128EEENS7_ILi96EEENS7_ILi64EEEEEELi256ENS_10bfloat16_tEfNS_4arch4Sm90ELb0ELb0ELb1ELb1ELb0ELb0ELb0ELb1ELb0ELb1ELb1ELb0EEENS1_21CollectiveEpilogueFwdINS6_IJSA_NS7_ILi256EEESB_EEES9_SE_SG_Li256ELb1ELb1ELb1ELb0EEENS1_36VarlenDynamicPersistentTileSchedulerILi128ELi96ELi256ELi128ELb1ELb1ELb1ELb0ELb1ELb1EEEEEEEEEvNT_6ParamsE,@function
        .size           _ZN7cutlass13device_kernelIN5flash11enable_sm90INS1_16FlashAttnFwdSm90INS1_25CollectiveMainloopFwdSm90ILi2EN4cute5tupleIJNS5_1CILi1EEES8_S8_EEENS6_IJNS7_ILi128EEENS7_ILi96EEENS7_ILi64EEEEEELi256ENS_10bfloat16_tEfNS_4arch4Sm90ELb0ELb0ELb1ELb1ELb0ELb0ELb0ELb1ELb0ELb1ELb1ELb0EEENS1_21CollectiveEpilogueFwdINS6_IJSA_NS7_ILi256EEESB_EEES9_SE_SG_Li256ELb1ELb1ELb1ELb0EEENS1_36VarlenDynamicPersistentTileSchedulerILi128ELi96ELi256ELi128ELb1ELb1ELb1ELb0ELb1ELb1EEEEEEEEEvNT_6ParamsE,(.L_x_74 - _ZN7cutlass13device_kernelIN5flash11enable_sm90INS1_16FlashAttnFwdSm90INS1_25CollectiveMainloopFwdSm90ILi2EN4cute5tupleIJNS5_1CILi1EEES8_S8_EEENS6_IJNS7_ILi128EEENS7_ILi96EEENS7_ILi64EEEEEELi256ENS_10bfloat16_tEfNS_4arch4Sm90ELb0ELb0ELb1ELb1ELb0ELb0ELb0ELb1ELb0ELb1ELb1ELb0EEENS1_21CollectiveEpilogueFwdINS6_IJSA_NS7_ILi256EEESB_EEES9_SE_SG_Li256ELb1ELb1ELb1ELb0EEENS1_36VarlenDynamicPersistentTileSchedulerILi128ELi96ELi256ELi128ELb1ELb1ELb1ELb0ELb1ELb1EEEEEEEEEvNT_6ParamsE)
        .other          _ZN7cutlass13device_kernelIN5flash11enable_sm90INS1_16FlashAttnFwdSm90INS1_25CollectiveMainloopFwdSm90ILi2EN4cute5tupleIJNS5_1CILi1EEES8_S8_EEENS6_IJNS7_ILi128EEENS7_ILi96EEENS7_ILi64EEEEEELi256ENS_10bfloat16_tEfNS_4arch4Sm90ELb0ELb0ELb1ELb1ELb0ELb0ELb0ELb1ELb0ELb1ELb1ELb0EEENS1_21CollectiveEpilogueFwdINS6_IJSA_NS7_ILi256EEESB_EEES9_SE_SG_Li256ELb1ELb1ELb1ELb0EEENS1_36VarlenDynamicPersistentTileSchedulerILi128ELi96ELi256ELi128ELb1ELb1ELb1ELb0ELb1ELb1EEEEEEEEEvNT_6ParamsE,@"STO_CUDA_ENTRY STV_DEFAULT"
_ZN7cutlass13device_kernelIN5flash11enable_sm90INS1_16FlashAttnFwdSm90INS1_25CollectiveMainloopFwdSm90ILi2EN4cute5tupleIJNS5_1CILi1EEES8_S8_EEENS6_IJNS7_ILi128EEENS7_ILi96EEENS7_ILi64EEEEEELi256ENS_10bfloat16_tEfNS_4arch4Sm90ELb0ELb0ELb1ELb1ELb0ELb0ELb0ELb1ELb0ELb1ELb1ELb0EEENS1_21CollectiveEpilogueFwdINS6_IJSA_NS7_ILi256EEESB_EEES9_SE_SG_Li256ELb1ELb1ELb1ELb0EEENS1_36VarlenDynamicPersistentTileSchedulerILi128ELi96ELi256ELi128ELb1ELb1ELb1ELb0ELb1ELb1EEEEEEEEEvNT_6ParamsE:
[----:B------:R-:W-:Y:S01]  /*0000*/  LDC R1, c[0x0][0x37c] ;  /* 0x0000df00ff017b82 */ /* 0x000fe20000000800 */
[----:B------:R-:W-:Y:S05]  /*0010*/  EXIT ;  /* 0x000000000000794d */ /* 0x000fea0003800000 */
.L_x_29:
        /* <DEDUP_REMOVED lines=14> */
.L_x_74:


//--------------------- .text._ZN7cutlass13device_kernelIN5flash11enable_sm90INS1_16FlashAttnFwdSm90INS1_25CollectiveMainloopFwdSm90ILi2EN4cute5tupleIJNS5_1CILi1EEES8_S8_EEENS6_IJNS7_ILi128EEENS7_ILi96EEENS7_ILi64EEEEEELi256ENS_10bfloat16_tEfNS_4arch4Sm90ELb0ELb0ELb1ELb1ELb0ELb1ELb0ELb1ELb0ELb1ELb1ELb0EEENS1_21CollectiveEpilogueFwdINS6_IJSA_NS7_ILi256EEESB_EEES9_SE_SG_Li256ELb1ELb1ELb1ELb0EEENS1_36VarlenDynamicPersistentTileSchedulerILi128ELi96ELi256ELi128ELb1ELb1ELb1ELb0ELb1ELb1EEEEEEEEEvNT_6ParamsE --------------------------
	.section	.text._ZN7cutlass13device_kernelIN5flash11enable_sm90INS1_16FlashAttnFwdSm90INS1_25CollectiveMainloopFwdSm90ILi2EN4cute5tupleIJNS5_1CILi1EEES8_S8_EEENS6_IJNS7_ILi128EEENS7_ILi96EEENS7_ILi64EEEEEELi256ENS_10bfloat16_tEfNS_4arch4Sm90ELb0ELb0ELb1ELb1ELb0ELb1ELb0ELb1ELb0ELb1ELb1ELb0EEENS1_21CollectiveEpilogueFwdINS6_IJSA_NS7_ILi256EEESB_EEES9_SE_SG_Li256ELb1ELb1ELb1ELb0EEENS1_36VarlenDynamicPersistentTileSchedulerILi128ELi96ELi256ELi128ELb1ELb1ELb1ELb0ELb1ELb1EEEEEEEEEvNT_6ParamsE,"ax",@progbits
	.align	128
.text._ZN7cutlass13device_kernelIN5flash11enable_sm90INS1_16FlashAttnFwdSm90INS1_25CollectiveMainloopFwdSm90ILi2EN4cute5tupleIJNS5_1CILi1EEES8_S8_EEENS6_IJNS7_ILi128EEENS7_ILi96EEENS7_ILi64EEEEEELi256ENS_10bfloat16_tEfNS_4arch4Sm90ELb0ELb0ELb1ELb1ELb0ELb1ELb0ELb1ELb0ELb1ELb1ELb0EEENS1_21CollectiveEpilogueFwdINS6_IJSA_NS7_ILi256EEESB_EEES9_SE_SG_Li256ELb1ELb1ELb1ELb0EEENS1_36VarlenDynamicPersistentTileSchedulerILi128ELi96ELi256ELi128ELb1ELb1ELb1ELb0ELb1ELb1EEEEEEEEEvNT_6ParamsE:
        .type           _ZN7cutlass13device_kernelIN5flash11enable_sm90INS1_16FlashAttnFwdSm90INS1_25CollectiveMainloopFwdSm90ILi2EN4cute5tupleIJNS5_1CILi1EEES8_S8_EEENS6_IJNS7_ILi128EEENS7_ILi96EEENS7_ILi64EEEEEELi256ENS_10bfloat16_tEfNS_4arch4Sm90ELb0ELb0ELb1ELb1ELb0ELb1ELb0ELb1ELb0ELb1ELb1ELb0EEENS1_21CollectiveEpilogueFwdINS6_IJSA_NS7_ILi256EEESB_EEES9_SE_SG_Li256ELb1ELb1ELb1ELb0EEENS1_36VarlenDynamicPersistentTileSchedulerILi128ELi96ELi256ELi128ELb1ELb1ELb1ELb0ELb1ELb1EEEEEEEEEvNT_6ParamsE,@function
        .size           _ZN7cutlass13device_kernelIN5flash11enable_sm90INS1_16FlashAttnFwdSm90INS1_25CollectiveMainloopFwdSm90ILi2EN4cute5tupleIJNS5_1CILi1EEES8_S8_EEENS6_IJNS7_ILi128EEENS7_ILi96EEENS7_ILi64EEEEEELi256ENS_10bfloat16_tEfNS_4arch4Sm90ELb0ELb0ELb1ELb1ELb0ELb1ELb0ELb1ELb0ELb1ELb1ELb0EEENS1_21CollectiveEpilogueFwdINS6_IJSA_NS7_ILi256EEESB_EEES9_SE_SG_Li256ELb1ELb1ELb1ELb0EEENS1_36VarlenDynamicPersistentTileSchedulerILi128ELi96ELi256ELi128ELb1ELb1ELb1ELb0ELb1ELb1EEEEEEEEEvNT_6ParamsE,(.L_x_75 - _ZN7cutlass13device_kernelIN5flash11enable_sm90INS1_16FlashAttnFwdSm90INS1_25CollectiveMainloopFwdSm90ILi2EN4cute5tupleIJNS5_1CILi1EEES8_S8_EEENS6_IJNS7_ILi128EEENS7_ILi96EEENS7_ILi64EEEEEELi256ENS_10bfloat16_tEfNS_4arch4Sm90ELb0ELb0ELb1ELb1ELb0ELb1ELb0ELb1ELb0ELb1ELb1ELb0EEENS1_21CollectiveEpilogueFwdINS6_IJSA_NS7_ILi256EEESB_EEES9_SE_SG_Li256ELb1ELb1ELb1ELb0EEENS1_36VarlenDynamicPersistentTileSchedulerILi128ELi96ELi256ELi128ELb1ELb1ELb1ELb0ELb1ELb1EEEEEEEEEvNT_6ParamsE)
        .other          _ZN7cutlass13device_kernelIN5flash11enable_sm90INS1_16FlashAttnFwdSm90INS1_25CollectiveMainloopFwdSm90ILi2EN4cute5tupleIJNS5_1CILi1EEES8_S8_EEENS6_IJNS7_ILi128EEENS7_ILi96EEENS7_ILi64EEEEEELi256ENS_10bfloat16_tEfNS_4arch4Sm90ELb0ELb0ELb1ELb1ELb0ELb1ELb0ELb1ELb0ELb1ELb1ELb0EEENS1_21CollectiveEpilogueFwdINS6_IJSA_NS7_ILi256EEESB_EEES9_SE_SG_Li256ELb1ELb1ELb1ELb0EEENS1_36VarlenDynamicPersistentTileSchedulerILi128ELi96ELi256ELi128ELb1ELb1ELb1ELb0ELb1ELb1EEEEEEEEEvNT_6ParamsE,@"STO_CUDA_ENTRY STV_DEFAULT"
_ZN7cutlass13device_kernelIN5flash11enable_sm90INS1_16FlashAttnFwdSm90INS1_25CollectiveMainloopFwdSm90ILi2EN4cute5tupleIJNS5_1CILi1EEES8_S8_EEENS6_IJNS7_ILi128EEENS7_ILi96EEENS7_ILi64EEEEEELi256ENS_10bfloat16_tEfNS_4arch4Sm90ELb0ELb0ELb1ELb1ELb0ELb1ELb0ELb1ELb0ELb1ELb1ELb0EEENS1_21CollectiveEpilogueFwdINS6_IJSA_NS7_ILi256EEESB_EEES9_SE_SG_Li256ELb1ELb1ELb1ELb0EEENS1_36VarlenDynamicPersistentTileSchedulerILi128ELi96ELi256ELi128ELb1ELb1ELb1ELb0ELb1ELb1EEEEEEEEEvNT_6ParamsE:
[----:B------:R-:W-:Y:S01]  /*0000*/  LDC R1, c[0x0][0x37c] ;  /* 0x0000df00ff017b82 */ /* 0x000fe20000000800 */
[----:B------:R-:W-:Y:S05]  /*0010*/  EXIT ;  /* 0x000000000000794d */ /* 0x000fea0003800000 */
.L_x_30:
        /* <DEDUP_REMOVED lines=14> */
.L_x_75:


//--------------------- .text._ZN7cutlass13device_kernelIN5flash11enable_sm90INS1_16FlashAttnFwdSm90INS1_25CollectiveMainloopFwdSm90ILi2EN4cute5tupleIJNS5_1CILi1EEES8_S8_EEENS6_IJNS7_ILi128EEENS7_ILi96EEENS7_ILi64EEEEEELi256ENS_10bfloat16_tEfNS_4arch4Sm90ELb0ELb0ELb1ELb1ELb0ELb0ELb1ELb1ELb0ELb1ELb1ELb0EEENS1_21CollectiveEpilogueFwdINS6_IJSA_NS7_ILi256EEESB_EEES9_SE_SG_Li256ELb1ELb1ELb1ELb0EEENS1_36VarlenDynamicPersistentTileSchedulerILi128ELi96ELi256ELi128ELb1ELb1ELb1ELb0ELb1ELb1EEEEEEEEEvNT_6ParamsE --------------------------
	.section	.text._ZN7cutlass13device_kernelIN5flash11enable_sm90INS1_16FlashAttnFwdSm90INS1_25CollectiveMainloopFwdSm90ILi2EN4cute5tupleIJNS5_1CILi1EEES8_S8_EEENS6_IJNS7_ILi128EEENS7_ILi96EEENS7_ILi64EEEEEELi256ENS_10bfloat16_tEfNS_4arch4Sm90ELb0ELb0ELb1ELb1ELb0ELb0ELb1ELb1ELb0ELb1ELb1ELb0EEENS1_21CollectiveEpilogueFwdINS6_IJSA_NS7_ILi256EEESB_EEES9_SE_SG_Li256ELb1ELb1ELb1ELb0EEENS1_36VarlenDynamicPersistentTileSchedulerILi128ELi96ELi256ELi128ELb1ELb1ELb1ELb0ELb1ELb1EEEEEEEEEvNT_6ParamsE,"ax",@progbits
	.align	128
.text._ZN7cutlass13device_kernelIN5flash11enable_sm90INS1_16FlashAttnFwdSm90INS1_25CollectiveMainloopFwdSm90ILi2EN4cute5tupleIJNS5_1CILi1EEES8_S8_EEENS6_IJNS7_ILi128EEENS7_ILi96EEENS7_ILi64EEEEEELi256ENS_10bfloat16_tEfNS_4arch4Sm90ELb0ELb0ELb1ELb1ELb0ELb0ELb1ELb1ELb0ELb1ELb1ELb0EEENS1_21CollectiveEpilogueFwdINS6_IJSA_NS7_ILi256EEESB_EEES9_SE_SG_Li256ELb1ELb1ELb1ELb0EEENS1_36VarlenDynamicPersistentTileSchedulerILi128ELi96ELi256ELi128ELb1ELb1ELb1ELb0ELb1ELb1EEEEEEEEEvNT_6ParamsE:
        .type           _ZN7cutlass13device_kernelIN5flash11enable_sm90INS1_16FlashAttnFwdSm90INS1_25CollectiveMainloopFwdSm90ILi2EN4cute5tupleIJNS5_1CILi1EEES8_S8_EEENS6_IJNS7_ILi128EEENS7_ILi96EEENS7_ILi64EEEEEELi256ENS_10bfloat16_tEfNS_4arch4Sm90ELb0ELb0ELb1ELb1ELb0ELb0ELb1ELb1ELb0ELb1ELb1ELb0EEENS1_21CollectiveEpilogueFwdINS6_IJSA_NS7_ILi256EEESB_EEES9_SE_SG_Li256ELb1ELb1ELb1ELb0EEENS1_36VarlenDynamicPersistentTileSchedulerILi128ELi96ELi256ELi128ELb1ELb1ELb1ELb0ELb1ELb1EEEEEEEEEvNT_6ParamsE,@function
        .size           _ZN7cutlass13device_kernelIN5flash11enable_sm90INS1_16FlashAttnFwdSm90INS1_25CollectiveMainloopFwdSm90ILi2EN4cute5tupleIJNS5_1CILi1EEES8_S8_EEENS6_IJNS7_ILi128EEENS7_ILi96EEENS7_ILi64EEEEEELi256ENS_10bfloat16_tEfNS_4arch4Sm90ELb0ELb0ELb1ELb1ELb0ELb0ELb1ELb1ELb0ELb1ELb1ELb0EEENS1_21CollectiveEpilogueFwdINS6_IJSA_NS7_ILi256EEESB_EEES9_SE_SG_Li256ELb1ELb1ELb1ELb0EEENS1_36VarlenDynamicPersistentTileSchedulerILi128ELi96ELi256ELi128ELb1ELb1ELb1ELb0ELb1ELb1EEEEEEEEEvNT_6ParamsE,(.L_x_76 - _ZN7cutlass13device_kernelIN5flash11enable_sm90INS1_16FlashAttnFwdSm90INS1_25CollectiveMainloopFwdSm90ILi2EN4cute5tupleIJNS5_1CILi1EEES8_S8_EEENS6_IJNS7_ILi128EEENS7_ILi96EEENS7_ILi64EEEEEELi256ENS_10bfloat16_tEfNS_4arch4Sm90ELb0ELb0ELb1ELb1ELb0ELb0ELb1ELb1ELb0ELb1ELb1ELb0EEENS1_21CollectiveEpilogueFwdINS6_IJSA_NS7_ILi256EEESB_EEES9_SE_SG_Li256ELb1ELb1ELb1ELb0EEENS1_36VarlenDynamicPersistentTileSchedulerILi128ELi96ELi256ELi128ELb1ELb1ELb1ELb0ELb1ELb1EEEEEEEEEvNT_6ParamsE)
        .other          _ZN7cutlass13device_kernelIN5flash11enable_sm90INS1_16FlashAttnFwdSm90INS1_25CollectiveMainloopFwdSm90ILi2EN4cute5tupleIJNS5_1CILi1EEES8_S8_EEENS6_IJNS7_ILi128EEENS7_ILi96EEENS7_ILi64EEEEEELi256ENS_10bfloat16_tEfNS_4arch4Sm90ELb0ELb0ELb1ELb1ELb0ELb0ELb1ELb1ELb0ELb1ELb1ELb0EEENS1_21CollectiveEpilogueFwdINS6_IJSA_NS7_ILi256EEESB_EEES9_SE_SG_Li256ELb1ELb1ELb1ELb0EEENS1_36VarlenDynamicPersistentTileSchedulerILi128ELi96ELi256ELi128ELb1ELb1ELb1ELb0ELb1ELb1EEEEEEEEEvNT_6ParamsE,@"STO_CUDA_ENTRY STV_DEFAULT"
_ZN7cutlass13device_kernelIN5flash11enable_sm90INS1_16FlashAttnFwdSm90INS1_25CollectiveMainloopFwdSm90ILi2EN4cute5tupleIJNS5_1CILi1EEES8_S8_EEENS6_IJNS7_ILi128EEENS7_ILi96EEENS7_ILi64EEEEEELi256ENS_10bfloat16_tEfNS_4arch4Sm90ELb0ELb0ELb1ELb1ELb0ELb0ELb1ELb1ELb0ELb1ELb1ELb0EEENS1_21CollectiveEpilogueFwdINS6_IJSA_NS7_ILi256EEESB_EEES9_SE_SG_Li256ELb1ELb1ELb1ELb0EEENS1_36VarlenDynamicPersistentTileSchedulerILi128ELi96ELi256ELi128ELb1ELb1ELb1ELb0ELb1ELb1EEEEEEEEEvNT_6ParamsE:
[----:B------:R-:W-:Y:S01]  /*0000*/  LDC R1, c[0x0][0x37c] ;  /* 0x0000df00ff017b82 */ /* 0x000fe20000000800 */
[----:B------:R-:W-:Y:S05]  /*0010*/  EXIT ;  /* 0x000000000000794d */ /* 0x000fea0003800000 */
.L_x_31:
        /* <DEDUP_REMOVED lines=14> */
.L_x_76:


//--------------------- .text._ZN7cutlass13device_kernelIN5flash11enable_sm90INS1_16FlashAttnFwdSm90INS1_25CollectiveMainloopFwdSm90ILi2EN4cute5tupleIJNS5_1CILi1EEES8_S8_EEENS6_IJNS7_ILi128EEENS7_ILi96EEENS7_ILi64EEEEEELi256ENS_10bfloat16_tEfNS_4arch4Sm90ELb0ELb0ELb1ELb1ELb0ELb1ELb1ELb1ELb0ELb1ELb1ELb0EEENS1_21CollectiveEpilogueFwdINS6_IJSA_NS7_ILi256EEESB_EEES9_SE_SG_Li256ELb1ELb1ELb1ELb0EEENS1_36VarlenDynamicPersistentTileSchedulerILi128ELi96ELi256ELi128ELb1ELb1ELb1ELb0ELb1ELb1EEEEEEEEEvNT_6ParamsE --------------------------
	.section	.text._ZN7cutlass13device_kernelIN5flash11enable_sm90INS1_16FlashAttnFwdSm90INS1_25CollectiveMainloopFwdSm90ILi2EN4cute5tupleIJNS5_1CILi1EEES8_S8_EEENS6_IJNS7_ILi128EEENS7_ILi96EEENS7_ILi64EEEEEELi256ENS_10bfloat16_tEfNS_4arch4Sm90ELb0ELb0ELb1ELb1ELb0ELb1ELb1ELb1ELb0ELb1ELb1ELb0EEENS1_21CollectiveEpilogueFwdINS6_IJSA_NS7_ILi256EEESB_EEES9_SE_SG_Li256ELb1ELb1ELb1ELb0EEENS1_36VarlenDynamicPersistentTileSchedulerILi128ELi96ELi256ELi128ELb1ELb1ELb1ELb0ELb1ELb1EEEEEEEEEvNT_6ParamsE,"ax",@progbits
	.align	128
.text._ZN7cutlass13device_kernelIN5flash11enable_sm90INS1_16FlashAttnFwdSm90INS1_25CollectiveMainloopFwdSm90ILi2EN4cute5tupleIJNS5_1CILi1EEES8_S8_EEENS6_IJNS7_ILi128EEENS7_ILi96EEENS7_ILi64EEEEEELi256ENS_10bfloat16_tEfNS_4arch4Sm90ELb0ELb0ELb1ELb1ELb0ELb1ELb1ELb1ELb0ELb1ELb1ELb0EEENS1_21CollectiveEpilogueFwdINS6_IJSA_NS7_ILi256EEESB_EEES9_SE_SG_Li256ELb1ELb1ELb1ELb0EEENS1_36VarlenDynamicPersistentTileSchedulerILi128ELi96ELi256ELi128ELb1ELb1ELb1ELb0ELb1ELb1EEEEEEEEEvNT_6ParamsE:
        .type           _ZN7cutlass13device_kernelIN5flash11enable_sm90INS1_16FlashAttnFwdSm90INS1_25CollectiveMainloopFwdSm90ILi2EN4cute5tupleIJNS5_1CILi1EEES8_S8_EEENS6_IJNS7_ILi128EEENS7_ILi96EEENS7_ILi64EEEEEELi256ENS_10bfloat16_tEfNS_4arch4Sm90ELb0ELb0ELb1ELb1ELb0ELb1ELb1ELb1ELb0ELb1ELb1ELb0EEENS1_21CollectiveEpilogueFwdINS6_IJSA_NS7_ILi256EEESB_EEES9_SE_SG_Li256ELb1ELb1ELb1ELb0EEENS1_36VarlenDynamicPersistentTileSchedulerILi128ELi96ELi256ELi128ELb1ELb1ELb1ELb0ELb1ELb1EEEEEEEEEvNT_6ParamsE,@function
        .size           _ZN7cutlass13device_kernelIN5flash11enable_sm90INS1_16FlashAttnFwdSm90INS1_25CollectiveMainloopFwdSm90ILi2EN4cute5tupleIJNS5_1CILi1EEES8_S8_EEENS6_IJNS7_ILi128EEENS7_ILi96EEENS7_ILi64EEEEEELi256ENS_10bfloat16_tEfNS_4arch4Sm90ELb0ELb0ELb1ELb1ELb0ELb1ELb1ELb1ELb0ELb1ELb1ELb0EEENS1_21CollectiveEpilogueFwdINS6_IJSA_NS7_ILi256EEESB_EEES9_SE_SG_Li256ELb1ELb1ELb1ELb0EEENS1_36VarlenDynamicPersistentTileSchedulerILi128ELi96ELi256ELi128ELb1ELb1ELb1ELb0ELb1ELb1EEEEEEEEEvNT_6ParamsE,(.L_x_77 - _ZN7cutlass13device_kernelIN5flash11enable_sm90INS1_16FlashAttnFwdSm90INS1_25CollectiveMainloopFwdSm90ILi2EN4cute5tupleIJNS5_1CILi1EEES8_S8_EEENS6_IJNS7_ILi128EEENS7_ILi96EEENS7_ILi64EEEEEELi256ENS_10bfloat16_tEfNS_4arch4Sm90ELb0ELb0ELb1ELb1ELb0ELb1ELb1ELb1ELb0ELb1ELb1ELb0EEENS1_21CollectiveEpilogueFwdINS6_IJSA_NS7_ILi256EEESB_EEES9_SE_SG_Li256ELb1ELb1ELb1ELb0EEENS1_36VarlenDynamicPersistentTileSchedulerILi128ELi96ELi256ELi128ELb1ELb1ELb1ELb0ELb1ELb1EEEEEEEEEvNT_6ParamsE)
        .other          _ZN7cutlass13device_kernelIN5flash11enable_sm90INS1_16FlashAttnFwdSm90INS1_25CollectiveMainloopFwdSm90ILi2EN4cute5tupleIJNS5_1CILi1EEES8_S8_EEENS6_IJNS7_ILi128EEENS7_ILi96EEENS7_ILi64EEEEEELi256ENS_10bfloat16_tEfNS_4arch4Sm90ELb0ELb0ELb1ELb1ELb0ELb1ELb1ELb1ELb0ELb1ELb1ELb0EEENS1_21CollectiveEpilogueFwdINS6_IJSA_NS7_ILi256EEESB_EEES9_SE_SG_Li256ELb1ELb1ELb1ELb0EEENS1_36VarlenDynamicPersistentTileSchedulerILi128ELi96ELi256ELi128ELb1ELb1ELb1ELb0ELb1ELb1EEEEEEEEEvNT_6ParamsE,@"STO_CUDA_ENTRY STV_DEFAULT"
_ZN7cutlass13device_kernelIN5flash11enable_sm90INS1_16FlashAttnFwdSm90INS1_25CollectiveMainloopFwdSm90ILi2EN4cute5tupleIJNS5_1CILi1EEES8_S8_EEENS6_IJNS7_ILi128EEENS7_ILi96EEENS7_ILi64EEEEEELi256ENS_10bfloat16_tEfNS_4arch4Sm90ELb0ELb0ELb1ELb1ELb0ELb1ELb1ELb1ELb0ELb1ELb1ELb0EEENS1_21CollectiveEpilogueFwdINS6_IJSA_NS7_ILi256EEESB_EEES9_SE_SG_Li256ELb1ELb1ELb1ELb0EEENS1_36VarlenDynamicPersistentTileSchedulerILi128ELi96ELi256ELi128ELb1ELb1ELb1ELb0ELb1ELb1EEEEEEEEEvNT_6ParamsE:
[----:B------:R-:W-:Y:S01]  /*0000*/  LDC R1, c[0x0][0x37c] ;  /* 0x0000df00ff017b82 */ /* 0x000fe20000000800 */
[----:B------:R-:W-:Y:S05]  /*0010*/  EXIT ;  /* 0x000000000000794d */ /* 0x000fea0003800000 */
.L_x_32:
        /* <DEDUP_REMOVED lines=14> */
.L_x_77:


//--------------------- .text._ZN7cutlass13device_kernelIN5flash11enable_sm90INS1_16FlashAttnFwdSm90INS1_25CollectiveMainloopFwdSm90ILi2EN4cute5tupleIJNS5_1CILi1EEES8_S8_EEENS6_IJNS7_ILi128EEENS7_ILi96EEENS7_ILi64EEEEEELi256ENS_10bfloat16_tEfNS_4arch4Sm90ELb0ELb1ELb1ELb0ELb0ELb0ELb0ELb1ELb0ELb1ELb1ELb0EEENS1_21CollectiveEpilogueFwdINS6_IJSA_NS7_ILi256EEESB_EEES9_SE_SG_Li256ELb0ELb1ELb1ELb0EEENS1_19SingleTileSchedulerILb0ELb1ELb1ELi128EEEEEEEEEvNT_6ParamsE --------------------------
	.section	.text._ZN7cutlass13device_kernelIN5flash11enable_sm90INS1_16FlashAttnFwdSm90INS1_25CollectiveMainloopFwdSm90ILi2EN4cute5tupleIJNS5_1CILi1EEES8_S8_EEENS6_IJNS7_ILi128EEENS7_ILi96EEENS7_ILi64EEEEEELi256ENS_10bfloat16_tEfNS_4arch4Sm90ELb0ELb1ELb1ELb0ELb0ELb0ELb0ELb1ELb0ELb1ELb1ELb0EEENS1_21CollectiveEpilogueFwdINS6_IJSA_NS7_ILi256EEESB_EEES9_SE_SG_Li256ELb0ELb1ELb1ELb0EEENS1_19SingleTileSchedulerILb0ELb1ELb1ELi128EEEEEEEEEvNT_6ParamsE,"ax",@progbits
	.align	128
.text._ZN7cutlass13device_kernelIN5flash11enable_sm90INS1_16FlashAttnFwdSm90INS1_25CollectiveMainloopFwdSm90ILi2EN4cute5tupleIJNS5_1CILi1EEES8_S8_EEENS6_IJNS7_ILi128EEENS7_ILi96EEENS7_ILi64EEEEEELi256ENS_10bfloat16_tEfNS_4arch4Sm90ELb0ELb1ELb1ELb0ELb0ELb0ELb0ELb1ELb0ELb1ELb1ELb0EEENS1_21CollectiveEpilogueFwdINS6_IJSA_NS7_ILi256EEESB_EEES9_SE_SG_Li256ELb0ELb1ELb1ELb0EEENS1_19SingleTileSchedulerILb0ELb1ELb1ELi128EEEEEEEEEvNT_6ParamsE:
        .type           _ZN7cutlass13device_kernelIN5flash11enable_sm90INS1_16FlashAttnFwdSm90INS1_25CollectiveMainloopFwdSm90ILi2EN4cute5tupleIJNS5_1CILi1EEES8_S8_EEENS6_IJNS7_ILi128EEENS7_ILi96EEENS7_ILi64EEEEEELi256ENS_10bfloat16_tEfNS_4arch4Sm90ELb0ELb1ELb1ELb0ELb0ELb0ELb0ELb1ELb0ELb1ELb1ELb0EEENS1_21CollectiveEpilogueFwdINS6_IJSA_NS7_ILi256EEESB_EEES9_SE_SG_Li256ELb0ELb1ELb1ELb0EEENS1_19SingleTileSchedulerILb0ELb1ELb1ELi128EEEEEEEEEvNT_6ParamsE,@function
        .size           _ZN7cutlass13device_kernelIN5flash11enable_sm90INS1_16FlashAttnFwdSm90INS1_25CollectiveMainloopFwdSm90ILi2EN4cute5tupleIJNS5_1CILi1EEES8_S8_EEENS6_IJNS7_ILi128EEENS7_ILi96EEENS7_ILi64EEEEEELi256ENS_10bfloat16_tEfNS_4arch4Sm90ELb0ELb1ELb1ELb0ELb0ELb0ELb0ELb1ELb0ELb1ELb1ELb0EEENS1_21CollectiveEpilogueFwdINS6_IJSA_NS7_ILi256EEESB_EEES9_SE_SG_Li256ELb0ELb1ELb1ELb0EEENS1_19SingleTileSchedulerILb0ELb1ELb1ELi128EEEEEEEEEvNT_6ParamsE,(.L_x_78 - _ZN7cutlass13device_kernelIN5flash11enable_sm90INS1_16FlashAttnFwdSm90INS1_25CollectiveMainloopFwdSm90ILi2EN4cute5tupleIJNS5_1CILi1EEES8_S8_EEENS6_IJNS7_ILi128EEENS7_ILi96EEENS7_ILi64EEEEEELi256ENS_10bfloat16_tEfNS_4arch4Sm90ELb0ELb1ELb1ELb0ELb0ELb0ELb0ELb1ELb0ELb1ELb1ELb0EEENS1_21CollectiveEpilogueFwdINS6_IJSA_NS7_ILi256EEESB_EEES9_SE_SG_Li256ELb0ELb1ELb1ELb0EEENS1_19SingleTileSchedulerILb0ELb1ELb1ELi128EEEEEEEEEvNT_6ParamsE)
        .other          _ZN7cutlass13device_kernelIN5flash11enable_sm90INS1_16FlashAttnFwdSm90INS1_25CollectiveMainloopFwdSm90ILi2EN4cute5tupleIJNS5_1CILi1EEES8_S8_EEENS6_IJNS7_ILi128EEENS7_ILi96EEENS7_ILi64EEEEEELi256ENS_10bfloat16_tEfNS_4arch4Sm90ELb0ELb1ELb1ELb0ELb0ELb0ELb0ELb1ELb0ELb1ELb1ELb0EEENS1_21CollectiveEpilogueFwdINS6_IJSA_NS7_ILi256EEESB_EEES9_SE_SG_Li256ELb0ELb1ELb1ELb0EEENS1_19SingleTileSchedulerILb0ELb1ELb1ELi128EEEEEEEEEvNT_6ParamsE,@"STO_CUDA_ENTRY STV_DEFAULT"
_ZN7cutlass13device_kernelIN5flash11enable_sm90INS1_16FlashAttnFwdSm90INS1_25CollectiveMainloopFwdSm90ILi2EN4cute5tupleIJNS5_1CILi1EEES8_S8_EEENS6_IJNS7_ILi128EEENS7_ILi96EEENS7_ILi64EEEEEELi256ENS_10bfloat16_tEfNS_4arch4Sm90ELb0ELb1ELb1ELb0ELb0ELb0ELb0ELb1ELb0ELb1ELb1ELb0EEENS1_21CollectiveEpilogueFwdINS6_IJSA_NS7_ILi256EEESB_EEES9_SE_SG_Li256ELb0ELb1ELb1ELb0EEENS1_19SingleTileSchedulerILb0ELb1ELb1ELi128EEEEEEEEEvNT_6ParamsE:
[----:B------:R-:W-:Y:S01]  /*0000*/  LDC R1, c[0x0][0x37c] ;  /* 0x0000df00ff017b82 */ /* 0x000fe20000000800 */
[----:B------:R-:W-:Y:S05]  /*0010*/  EXIT ;  /* 0x000000000000794d */ /* 0x000fea0003800000 */
.L_x_33:
        /* <DEDUP_REMOVED lines=14> */
.L_x_78:


//--------------------- .text._ZN7cutlass13device_kernelIN5flash11enable_sm90INS1_16FlashAttnFwdSm90INS1_25CollectiveMainloopFwdSm90ILi2EN4cute5tupleIJNS5_1CILi1EEES8_S8_EEENS6_IJNS7_ILi128EEENS7_ILi96EEENS7_ILi64EEEEEELi256ENS_10bfloat16_tEfNS_4arch4Sm90ELb0ELb1ELb1ELb0ELb0ELb0ELb1ELb1ELb0ELb1ELb1ELb0EEENS1_21CollectiveEpilogueFwdINS6_IJSA_NS7_ILi256EEESB_EEES9_SE_SG_Li256ELb0ELb1ELb1ELb0EEENS1_19SingleTileSchedulerILb0ELb1ELb1ELi128EEEEEEEEEvNT_6ParamsE --------------------------
	.section	.text._ZN7cutlass13device_kernelIN5flash11enable_sm90INS1_16FlashAttnFwdSm90INS1_25CollectiveMainloopFwdSm90ILi2EN4cute5tupleIJNS5_1CILi1EEES8_S8_EEENS6_IJNS7_ILi128EEENS7_ILi96EEENS7_ILi64EEEEEELi256ENS_10bfloat16_tEfNS_4arch4Sm90ELb0ELb1ELb1ELb0ELb0ELb0ELb1ELb1ELb0ELb1ELb1ELb0EEENS1_21CollectiveEpilogueFwdINS6_IJSA_NS7_ILi256EEESB_EEES9_SE_SG_Li256ELb0ELb1ELb1ELb0EEENS1_19SingleTileSchedulerILb0ELb1ELb1ELi128EEEEEEEEEvNT_6ParamsE,"ax",@progbits
	.align	128
.text._ZN7cutlass13device_kernelIN5flash11enable_sm90INS1_16FlashAttnFwdSm90INS1_25CollectiveMainloopFwdSm90ILi2EN4cute5tupleIJNS5_1CILi1EEES8_S8_EEENS6_IJNS7_ILi128EEENS7_ILi96EEENS7_ILi64EEEEEELi256ENS_10bfloat16_tEfNS_4arch4Sm90ELb0ELb1ELb1ELb0ELb0ELb0ELb1ELb1ELb0ELb1ELb1ELb0EEENS1_21CollectiveEpilogueFwdINS6_IJSA_NS7_ILi256EEESB_EEES9_SE_SG_Li256ELb0ELb1ELb1ELb0EEENS1_19SingleTileSchedulerILb0ELb1ELb1ELi128EEEEEEEEEvNT_6ParamsE:
        .type           _ZN7cutlass13device_kernelIN5flash11enable_sm90INS1_16FlashAttnFwdSm90INS1_25CollectiveMainloopFwdSm90ILi2EN4cute5tupleIJNS5_1CILi1EEES8_S8_EEENS6_IJNS7_ILi128EEENS7_ILi96EEENS7_ILi64EEEEEELi256ENS_10bfloat16_tEfNS_4arch4Sm90ELb0ELb1ELb1ELb0ELb0ELb0ELb1ELb1ELb0ELb1ELb1ELb0EEENS1_21CollectiveEpilogueFwdINS6_IJSA_NS7_ILi256EEESB_EEES9_SE_SG_Li256ELb0ELb1ELb1ELb0EEENS1_19SingleTileSchedulerILb0ELb1ELb1ELi128EEEEEEEEEvNT_6ParamsE,@function
        .size           _ZN7cutlass13device_kernelIN5flash11enable_sm90INS1_16FlashAttnFwdSm90INS1_25CollectiveMainloopFwdSm90ILi2EN4cute5tupleIJNS5_1CILi1EEES8_S8_EEENS6_IJNS7_ILi128EEENS7_ILi96EEENS7_ILi64EEEEEELi256ENS_10bfloat16_tEfNS_4arch4Sm90ELb0ELb1ELb1ELb0ELb0ELb0ELb1ELb1ELb0ELb1ELb1ELb0EEENS1_21CollectiveEpilogueFwdINS6_IJSA_NS7_ILi256EEESB_EEES9_SE_SG_Li256ELb0ELb1ELb1ELb0EEENS1_19SingleTileSchedulerILb0ELb1ELb1ELi128EEEEEEEEEvNT_6ParamsE,(.L_x_79 - _ZN7cutlass13device_kernelIN5flash11enable_sm90INS1_16FlashAttnFwdSm90INS1_25CollectiveMainloopFwdSm90ILi2EN4cute5tupleIJNS5_1CILi1EEES8_S8_EEENS6_IJNS7_ILi128EEENS7_ILi96EEENS7_ILi64EEEEEELi256ENS_10bfloat16_tEfNS_4arch4Sm90ELb0ELb1ELb1ELb0ELb0ELb0ELb1ELb1ELb0ELb1ELb1ELb0EEENS1_21CollectiveEpilogueFwdINS6_IJSA_NS7_ILi256EEESB_EEES9_SE_SG_Li256ELb0ELb1ELb1ELb0EEENS1_19SingleTileSchedulerILb0ELb1ELb1ELi128EEEEEEEEEvNT_6ParamsE)
        .other          _ZN7cutlass13device_kernelIN5flash11enable_sm90INS1_16FlashAttnFwdSm90INS1_25CollectiveMainloopFwdSm90ILi2EN4cute5tupleIJNS5_1CILi1EEES8_S8_EEENS6_IJNS7_ILi128EEENS7_ILi96EEENS7_ILi64EEEEEELi256ENS_10bfloat16_tEfNS_4arch4Sm90ELb0ELb1ELb1ELb0ELb0ELb0ELb1ELb1ELb0ELb1ELb1ELb0EEENS1_21CollectiveEpilogueFwdINS6_IJSA_NS7_ILi256EEESB_EEES9_SE_SG_Li256ELb0ELb1ELb1ELb0EEENS1_19SingleTileSchedulerILb0ELb1ELb1ELi128EEEEEEEEEvNT_6ParamsE,@"STO_CUDA_ENTRY STV_DEFAULT"
_ZN7cutlass13device_kernelIN5flash11enable_sm90INS1_16FlashAttnFwdSm90INS1_25CollectiveMainloopFwdSm90ILi2EN4cute5tupleIJNS5_1CILi1EEES8_S8_EEENS6_IJNS7_ILi128EEENS7_ILi96EEENS7_ILi64EEEEEELi256ENS_10bfloat16_tEfNS_4arch4Sm90ELb0ELb1ELb1ELb0ELb0ELb0ELb1ELb1ELb0ELb1ELb1ELb0EEENS1_21CollectiveEpilogueFwdINS6_IJSA_NS7_ILi256EEESB_EEES9_SE_SG_Li256ELb0ELb1ELb1ELb0EEENS1_19SingleTileSchedulerILb0ELb1ELb1ELi128EEEEEEEEEvNT_6ParamsE:
[----:B------:R-:W-:Y:S01]  /*0000*/  LDC R1, c[0x0][0x37c] ;  /* 0x0000df00ff017b82 */ /* 0x000fe20000000800 */
[----:B------:R-:W-:Y:S05]  /*0010*/  EXIT ;  /* 0x000000000000794d */ /* 0x000fea0003800000 */
.L_x_34:
        /* <DEDUP_REMOVED lines=14> */
.L_x_79:


//--------------------- .text._ZN7cutlass13device_kernelIN5flash11enable_sm90INS1_16FlashAttnFwdSm90INS1_25CollectiveMainloopFwdSm90ILi2EN4cute5tupleIJNS5_1CILi1EEES8_S8_EEENS6_IJNS7_ILi128EEENS7_ILi96EEENS7_ILi64EEEEEELi256ENS_10bfloat16_tEfNS_4arch4Sm90ELb0ELb1ELb1ELb1ELb0ELb0ELb0ELb1ELb0ELb1ELb1ELb0EEENS1_21CollectiveEpilogueFwdINS6_IJSA_NS7_ILi256EEESB_EEES9_SE_SG_Li256ELb1ELb1ELb1ELb0EEENS1_36VarlenDynamicPersistentTileSchedulerILi128ELi96ELi256ELi128ELb1ELb1ELb1ELb1ELb0ELb1EEEEEEEEEvNT_6ParamsE --------------------------
	.section	.text._ZN7cutlass13device_kernelIN5flash11enable_sm90INS1_16FlashAttnFwdSm90INS1_25CollectiveMainloopFwdSm90ILi2EN4cute5tupleIJNS5_1CILi1EEES8_S8_EEENS6_IJNS7_ILi128EEENS7_ILi96EEENS7_ILi64EEEEEELi256ENS_10bfloat16_tEfNS_4arch4Sm90ELb0ELb1ELb1ELb1ELb0ELb0ELb0ELb1ELb0ELb1ELb1ELb0EEENS1_21CollectiveEpilogueFwdINS6_IJSA_NS7_ILi256EEESB_EEES9_SE_SG_Li256ELb1ELb1ELb1ELb0EEENS1_36VarlenDynamicPersistentTileSchedulerILi128ELi96ELi256ELi128ELb1ELb1ELb1ELb1ELb0ELb1EEEEEEEEEvNT_6ParamsE,"ax",@progbits
	.align	128
.text._ZN7cutlass13device_kernelIN5flash11enable_sm90INS1_16FlashAttnFwdSm90INS1_25CollectiveMainloopFwdSm90ILi2EN4cute5tupleIJNS5_1CILi1EEES8_S8_EEENS6_IJNS7_ILi128EEENS7_ILi96EEENS7_ILi64EEEEEELi256ENS_10bfloat16_tEfNS_4arch4Sm90ELb0ELb1ELb1ELb1ELb0ELb0ELb0ELb1ELb0ELb1ELb1ELb0EEENS1_21CollectiveEpilogueFwdINS6_IJSA_NS7_ILi256EEESB_EEES9_SE_SG_Li256ELb1ELb1ELb1ELb0EEENS1_36VarlenDynamicPersistentTileSchedulerILi128ELi96ELi256ELi128ELb1ELb1ELb1ELb1ELb0ELb1EEEEEEEEEvNT_6ParamsE:
        .type           _ZN7cutlass13device_kernelIN5flash11enable_sm90INS1_16FlashAttnFwdSm90INS1_25CollectiveMainloopFwdSm90ILi2EN4cute5tupleIJNS5_1CILi1EEES8_S8_EEENS6_IJNS7_ILi128EEENS7_ILi96EEENS7_ILi64EEEEEELi256ENS_10bfloat16_tEfNS_4arch4Sm90ELb0ELb1ELb1ELb1ELb0ELb0ELb0ELb1ELb0ELb1ELb1ELb0EEENS1_21CollectiveEpilogueFwdINS6_IJSA_NS7_ILi256EEESB_EEES9_SE_SG_Li256ELb1ELb1ELb1ELb0EEENS1_36VarlenDynamicPersistentTileSchedulerILi128ELi96ELi256ELi128ELb1ELb1ELb1ELb1ELb0ELb1EEEEEEEEEvNT_6ParamsE,@function
        .size           _ZN7cutlass13device_kernelIN5flash11enable_sm90INS1_16FlashAttnFwdSm90INS1_25CollectiveMainloopFwdSm90ILi2EN4cute5tupleIJNS5_1CILi1EEES8_S8_EEENS6_IJNS7_ILi128EEENS7_ILi96EEENS7_ILi64EEEEEELi256ENS_10bfloat16_tEfNS_4arch4Sm90ELb0ELb1ELb1ELb1ELb0ELb0ELb0ELb1ELb0ELb1ELb1ELb0EEENS1_21CollectiveEpilogueFwdINS6_IJSA_NS7_ILi256EEESB_EEES9_SE_SG_Li256ELb1ELb1ELb1ELb0EEENS1_36VarlenDynamicPersistentTileSchedulerILi128ELi96ELi256ELi128ELb1ELb1ELb1ELb1ELb0ELb1EEEEEEEEEvNT_6ParamsE,(.L_x_80 - _ZN7cutlass13device_kernelIN5flash11enable_sm90INS1_16FlashAttnFwdSm90INS1_25CollectiveMainloopFwdSm90ILi2EN4cute5tupleIJNS5_1CILi1EEES8_S8_EEENS6_IJNS7_ILi128EEENS7_ILi96EEENS7_ILi64EEEEEELi256ENS_10bfloat16_tEfNS_4arch4Sm90ELb0ELb1ELb1ELb1ELb0ELb0ELb0ELb1ELb0ELb1ELb1ELb0EEENS1_21CollectiveEpilogueFwdINS6_IJSA_NS7_ILi256EEESB_EEES9_SE_SG_Li256ELb1ELb1ELb1ELb0EEENS1_36VarlenDynamicPersistentTileSchedulerILi128ELi96ELi256ELi128ELb1ELb1ELb1ELb1ELb0ELb1EEEEEEEEEvNT_6ParamsE)
        .other          _ZN7cutlass13device_kernelIN5flash11enable_sm90INS1_16FlashAttnFwdSm90INS1_25CollectiveMainloopFwdSm90ILi2EN4cute5tupleIJNS5_1CILi1EEES8_S8_EEENS6_IJNS7_ILi128EEENS7_ILi96EEENS7_ILi64EEEEEELi256ENS_10bfloat16_tEfNS_4arch4Sm90ELb0ELb1ELb1ELb1ELb0ELb0ELb0ELb1ELb0ELb1ELb1ELb0EEENS1_21CollectiveEpilogueFwdINS6_IJSA_NS7_ILi256EEESB_EEES9_SE_SG_Li256ELb1ELb1ELb1ELb0EEENS1_36VarlenDynamicPersistentTileSchedulerILi128ELi96ELi256ELi128ELb1ELb1ELb1ELb1ELb0ELb1EEEEEEEEEvNT_6ParamsE,@"STO_CUDA_ENTRY STV_DEFAULT"
_ZN7cutlass13device_kernelIN5flash11enable_sm90INS1_16FlashAttnFwdSm90INS1_25CollectiveMainloopFwdSm90ILi2EN4cute5tupleIJNS5_1CILi1EEES8_S8_EEENS6_IJNS7_ILi128EEENS7_ILi96EEENS7_ILi64EEEEEELi256ENS_10bfloat16_tEfNS_4arch4Sm90ELb0ELb1ELb1ELb1ELb0ELb0ELb0ELb1ELb0ELb1ELb1ELb0EEENS1_21CollectiveEpilogueFwdINS6_IJSA_NS7_ILi256EEESB_EEES9_SE_SG_Li256ELb1ELb1ELb1ELb0EEENS1_36VarlenDynamicPersistentTileSchedulerILi128ELi96ELi256ELi128ELb1ELb1ELb1ELb1ELb0ELb1EEEEEEEEEvNT_6ParamsE:
[----:B------:R-:W-:Y:S01]  /*0000*/  LDC R1, c[0x0][0x37c] ;  /* 0x0000df00ff017b82 */ /* 0x000fe20000000800 */
[----:B------:R-:W-:Y:S05]  /*0010*/  EXIT ;  /* 0x000000000000794d */ /* 0x000fea0003800000 */
.L_x_35:
        /* <DEDUP_REMOVED lines=14> */
.L_x_80:


//--------------------- .text._ZN7cutlass13device_kernelIN5flash11enable_sm90INS1_16FlashAttnFwdSm90INS1_25CollectiveMainloopFwdSm90ILi2EN4cute5tupleIJNS5_1CILi1EEES8_S8_EEENS6_IJNS7_ILi128EEENS7_ILi96EEENS7_ILi64EEEEEELi256ENS_10bfloat16_tEfNS_4arch4Sm90ELb0ELb1ELb1ELb1ELb0ELb1ELb0ELb1ELb0ELb1ELb1ELb0EEENS1_21CollectiveEpilogueFwdINS6_IJSA_NS7_ILi256EEESB_EEES9_SE_SG_Li256ELb1ELb1ELb1ELb0EEENS1_36VarlenDynamicPersistentTileSchedulerILi128ELi96ELi256ELi128ELb1ELb1ELb1ELb1ELb0ELb1EEEEEEEEEvNT_6ParamsE --------------------------
	.section	.text._ZN7cutlass13device_kernelIN5flash11enable_sm90INS1_16FlashAttnFwdSm90INS1_25CollectiveMainloopFwdSm90ILi2EN4cute5tupleIJNS5_1CILi1EEES8_S8_EEENS6_IJNS7_ILi128EEENS7_ILi96EEENS7_ILi64EEEEEELi256ENS_10bfloat16_tEfNS_4arch4Sm90ELb0ELb1ELb1ELb1ELb0ELb1ELb0ELb1ELb0ELb1ELb1ELb0EEENS1_21CollectiveEpilogueFwdINS6_IJSA_NS7_ILi256EEESB_EEES9_SE_SG_Li256ELb1ELb1ELb1ELb0EEENS1_36VarlenDynamicPersistentTileSchedulerILi128ELi96ELi256ELi128ELb1ELb1ELb1ELb1ELb0ELb1EEEEEEEEEvNT_6ParamsE,"ax",@progbits
	.align	128
.text._ZN7cutlass13device_kernelIN5flash11enable_sm90INS1_16FlashAttnFwdSm90INS1_25CollectiveMainloopFwdSm90ILi2EN4cute5tupleIJNS5_1CILi1EEES8_S8_EEENS6_IJNS7_ILi128EEENS7_ILi96EEENS7_ILi64EEEEEELi256ENS_10bfloat16_tEfNS_4arch4Sm90ELb0ELb1ELb1ELb1ELb0ELb1ELb0ELb1ELb0ELb1ELb1ELb0EEENS1_21CollectiveEpilogueFwdINS6_IJSA_NS7_ILi256EEESB_EEES9_SE_SG_Li256ELb1ELb1ELb1ELb0EEENS1_36VarlenDynamicPersistentTileSchedulerILi128ELi96ELi256ELi128ELb1ELb1ELb1ELb1ELb0ELb1EEEEEEEEEvNT_6ParamsE:
        .type           _ZN7cutlass13device_kernelIN5flash11enable_sm90INS1_16FlashAttnFwdSm90INS1_25CollectiveMainloopFwdSm90ILi2EN4cute5tupleIJNS5_1CILi1EEES8_S8_EEENS6_IJNS7_ILi128EEENS7_ILi96EEENS7_ILi64EEEEEELi256ENS_10bfloat16_tEfNS_4arch4Sm90ELb0ELb1ELb1ELb1ELb0ELb1ELb0ELb1ELb0ELb1ELb1ELb0EEENS1_21CollectiveEpilogueFwdINS6_IJSA_NS7_ILi256EEESB_EEES9_SE_SG_Li256ELb1ELb1ELb1ELb0EEENS1_36VarlenDynamicPersistentTileSchedulerILi128ELi96ELi256ELi128ELb1ELb1ELb1ELb1ELb0ELb1EEEEEEEEEvNT_6ParamsE,@function
        .size           _ZN7cutlass13device_kernelIN5flash11enable_sm90INS1_16FlashAttnFwdSm90INS1_25CollectiveMainloopFwdSm90ILi2EN4cute5tupleIJNS5_1CILi1EEES8_S8_EEENS6_IJNS7_ILi128EEENS7_ILi96EEENS7_ILi64EEEEEELi256ENS_10bfloat16_tEfNS_4arch4Sm90ELb0ELb1ELb1ELb1ELb0ELb1ELb0ELb1ELb0ELb1ELb1ELb0EEENS1_21CollectiveEpilogueFwdINS6_IJSA_NS7_ILi256EEESB_EEES9_SE_SG_Li256ELb1ELb1ELb1ELb0EEENS1_36VarlenDynamicPersistentTileSchedulerILi128ELi96ELi256ELi128ELb1ELb1ELb1ELb1ELb0ELb1EEEEEEEEEvNT_6ParamsE,(.L_x_81 - _ZN7cutlass13device_kernelIN5flash11enable_sm90INS1_16FlashAttnFwdSm90INS1_25CollectiveMainloopFwdSm90ILi2EN4cute5tupleIJNS5_1CILi1EEES8_S8_EEENS6_IJNS7_ILi128EEENS7_ILi96EEENS7_ILi64EEEEEELi256ENS_10bfloat16_tEfNS_4arch4Sm90ELb0ELb1ELb1ELb1ELb0ELb1ELb0ELb1ELb0ELb1ELb1ELb0EEENS1_21CollectiveEpilogueFwdINS6_IJSA_NS7_ILi256EEESB_EEES9_SE_SG_Li256ELb1ELb1ELb1ELb0EEENS1_36VarlenDynamicPersistentTileSchedulerILi128ELi96ELi256ELi128ELb1ELb1ELb1ELb1ELb0ELb1EEEEEEEEEvNT_6ParamsE)
        .other          _ZN7cutlass13device_kernelIN5flash11enable_sm90INS1_16FlashAttnFwdSm90INS1_25CollectiveMainloopFwdSm90ILi2EN4cute5tupleIJNS5_1CILi1EEES8_S8_EEENS6_IJNS7_ILi128EEENS7_ILi96EEENS7_ILi64EEEEEELi256ENS_10bfloat16_tEfNS_4arch4Sm90ELb0ELb1ELb1ELb1ELb0ELb1ELb0ELb1ELb0ELb1ELb1ELb0EEENS1_21CollectiveEpilogueFwdINS6_IJSA_NS7_ILi256EEESB_EEES9_SE_SG_Li256ELb1ELb1ELb1ELb0EEENS1_36VarlenDynamicPersistentTileSchedulerILi128ELi96ELi256ELi128ELb1ELb1ELb1ELb1ELb0ELb1EEEEEEEEEvNT_6ParamsE,@"STO_CUDA_ENTRY STV_DEFAULT"
_ZN7cutlass13device_kernelIN5flash11enable_sm90INS1_16FlashAttnFwdSm90INS1_25CollectiveMainloopFwdSm90ILi2EN4cute5tupleIJNS5_1CILi1EEES8_S8_EEENS6_IJNS7_ILi128EEENS7_ILi96EEENS7_ILi64EEEEEELi256ENS_10bfloat16_tEfNS_4arch4Sm90ELb0ELb1ELb1ELb1ELb0ELb1ELb0ELb1ELb0ELb1ELb1ELb0EEENS1_21CollectiveEpilogueFwdINS6_IJSA_NS7_ILi256EEESB_EEES9_SE_SG_Li256ELb1ELb1ELb1ELb0EEENS1_36VarlenDynamicPersistentTileSchedulerILi128ELi96ELi256ELi128ELb1ELb1ELb1ELb1ELb0ELb1EEEEEEEEEvNT_6ParamsE:
[----:B------:R-:W-:Y:S01]  /*0000*/  LDC R1, c[0x0][0x37c] ;  /* 0x0000df00ff017b82 */ /* 0x000fe20000000800 */
[----:B------:R-:W-:Y:S05]  /*0010*/  EXIT ;  /* 0x000000000000794d */ /* 0x000fea0003800000 */
.L_x_36:
        /* <DEDUP_REMOVED lines=14> */
.L_x_81:


//--------------------- .text._ZN7cutlass13device_kernelIN5flash11enable_sm90INS1_16FlashAttnFwdSm90INS1_25CollectiveMainloopFwdSm90ILi2EN4cute5tupleIJNS5_1CILi1EEES8_S8_EEENS6_IJNS7_ILi128EEENS7_ILi96EEENS7_ILi64EEEEEELi256ENS_10bfloat16_tEfNS_4arch4Sm90ELb0ELb1ELb1ELb1ELb0ELb0ELb1ELb1ELb0ELb1ELb1ELb0EEENS1_21CollectiveEpilogueFwdINS6_IJSA_NS7_ILi256EEESB_EEES9_SE_SG_Li256ELb1ELb1ELb1ELb0EEENS1_36VarlenDynamicPersistentTileSchedulerILi128ELi96ELi256ELi128ELb1ELb1ELb1ELb1ELb0ELb1EEEEEEEEEvNT_6ParamsE --------------------------
	.section	.text._ZN7cutlass13device_kernelIN5flash11enable_sm90INS1_16FlashAttnFwdSm90INS1_25CollectiveMainloopFwdSm90ILi2EN4cute5tupleIJNS5_1CILi1EEES8_S8_EEENS6_IJNS7_ILi128EEENS7_ILi96EEENS7_ILi64EEEEEELi256ENS_10bfloat16_tEfNS_4arch4Sm90ELb0ELb1ELb1ELb1ELb0ELb0ELb1ELb1ELb0ELb1ELb1ELb0EEENS1_21CollectiveEpilogueFwdINS6_IJSA_NS7_ILi256EEESB_EEES9_SE_SG_Li256ELb1ELb1ELb1ELb0EEENS1_36VarlenDynamicPersistentTileSchedulerILi128ELi96ELi256ELi128ELb1ELb1ELb1ELb1ELb0ELb1EEEEEEEEEvNT_6ParamsE,"ax",@progbits
	.align	128
.text._ZN7cutlass13device_kernelIN5flash11enable_sm90INS1_16FlashAttnFwdSm90INS1_25CollectiveMainloopFwdSm90ILi2EN4cute5tupleIJNS5_1CILi1EEES8_S8_EEENS6_IJNS7_ILi128EEENS7_ILi96EEENS7_ILi64EEEEEELi256ENS_10bfloat16_tEfNS_4arch4Sm90ELb0ELb1ELb1ELb1ELb0ELb0ELb1ELb1ELb0ELb1ELb1ELb0EEENS1_21CollectiveEpilogueFwdINS6_IJSA_NS7_ILi256EEESB_EEES9_SE_SG_Li256ELb1ELb1ELb1ELb0EEENS1_36VarlenDynamicPersistentTileSchedulerILi128ELi96ELi256ELi128ELb1ELb1ELb1ELb1ELb0ELb1EEEEEEEEEvNT_6ParamsE:
        .type           _ZN7cutlass13device_kernelIN5flash11enable_sm90INS1_16FlashAttnFwdSm90INS1_25CollectiveMainloopFwdSm90ILi2EN4cute5tupleIJNS5_1CILi1EEES8_S8_EEENS6_IJNS7_ILi128EEENS7_ILi96EEENS7_ILi64EEEEEELi256ENS_10bfloat16_tEfNS_4arch4Sm90ELb0ELb1ELb1ELb1ELb0ELb0ELb1ELb1ELb0ELb1ELb1ELb0EEENS1_21CollectiveEpilogueFwdINS6_IJSA_NS7_ILi256EEESB_EEES9_SE_SG_Li256ELb1ELb1ELb1ELb0EEENS1_36VarlenDynamicPersistentTileSchedulerILi128ELi96ELi256ELi128ELb1ELb1ELb1ELb1ELb0ELb1EEEEEEEEEvNT_6ParamsE,@function
        .size           _ZN7cutlass13device_kernelIN5flash11enable_sm90INS1_16FlashAttnFwdSm90INS1_25CollectiveMainloopFwdSm90ILi2EN4cute5tupleIJNS5_1CILi1EEES8_S8_EEENS6_IJNS7_ILi128EEENS7_ILi96EEENS7_ILi64EEEEEELi256ENS_10bfloat16_tEfNS_4arch4Sm90ELb0ELb1ELb1ELb1ELb0ELb0ELb1ELb1ELb0ELb1ELb1ELb0EEENS1_21CollectiveEpilogueFwdINS6_IJSA_NS7_ILi256EEESB_EEES9_SE_SG_Li256ELb1ELb1ELb1ELb0EEENS1_36VarlenDynamicPersistentTileSchedulerILi128ELi96ELi256ELi128ELb1ELb1ELb1ELb1ELb0ELb1EEEEEEEEEvNT_6ParamsE,(.L_x_82 - _ZN7cutlass13device_kernelIN5flash11enable_sm90INS1_16FlashAttnFwdSm90INS1_25CollectiveMainloopFwdSm90ILi2EN4cute5tupleIJNS5_1CILi1EEES8_S8_EEENS6_IJNS7_ILi128EEENS7_ILi96EEENS7_ILi64EEEEEELi256ENS_10bfloat16_tEfNS_4arch4Sm90ELb0ELb1ELb1ELb1ELb0ELb0ELb1ELb1ELb0ELb1ELb1ELb0EEENS1_21CollectiveEpilogueFwdINS6_IJSA_NS7_ILi256EEESB_EEES9_SE_SG_Li256ELb1ELb1ELb1ELb0EEENS1_36VarlenDynamicPersistentTileSchedulerILi128ELi96ELi256ELi128ELb1ELb1ELb1ELb1ELb0ELb1EEEEEEEEEvNT_6ParamsE)
        .other          _ZN7cutlass13device_kernelIN5flash11enable_sm90INS1_16FlashAttnFwdSm90INS1_25CollectiveMainloopFwdSm90ILi2EN4cute5tupleIJNS5_1CILi1EEES8_S8_EEENS6_IJNS7_ILi128EEENS7_ILi96EEENS7_ILi64EEEEEELi256ENS_10bfloat16_tEfNS_4arch4Sm90ELb0ELb1ELb1ELb1ELb0ELb0ELb1ELb1ELb0ELb1ELb1ELb0EEENS1_21CollectiveEpilogueFwdINS6_IJSA_NS7_ILi256EEESB_EEES9_SE_SG_Li256ELb1ELb1ELb1ELb0EEENS1_36VarlenDynamicPersistentTileSchedulerILi128ELi96ELi256ELi128ELb1ELb1ELb1ELb1ELb0ELb1EEEEEEEEEvNT_6ParamsE,@"STO_CUDA_ENTRY STV_DEFAULT"
_ZN7cutlass13device_kernelIN5flash11enable_sm90INS1_16FlashAttnFwdSm90INS1_25CollectiveMainloopFwdSm90ILi2EN4cute5tupleIJNS5_1CILi1EEES8_S8_EEENS6_IJNS7_ILi128EEENS7_ILi96EEENS7_ILi64EEEEEELi256ENS_10bfloat16_tEfNS_4arch4Sm90ELb0ELb1ELb1ELb1ELb0ELb0ELb1ELb1ELb0ELb1ELb1ELb0EEENS1_21CollectiveEpilogueFwdINS6_IJSA_NS7_ILi256EEESB_EEES9_SE_SG_Li256ELb1ELb1ELb1ELb0EEENS1_36VarlenDynamicPersistentTileSchedulerILi128ELi96ELi256ELi128ELb1ELb1ELb1ELb1ELb0ELb1EEEEEEEEEvNT_6ParamsE:
[----:B------:R-:W-:Y:S01]  /*0000*/  LDC R1, c[0x0][0x37c] ;  /* 0x0000df00ff017b82 */ /* 0x000fe20000000800 */
[----:B------:R-:W-:Y:S05]  /*0010*/  EXIT ;  /* 0x000000000000794d */ /* 0x000fea0003800000 */
.L_x_37:
        /* <DEDUP_REMOVED lines=14> */
.L_x_82:


//--------------------- .text._ZN7cutlass13device_kernelIN5flash11enable_sm90INS1_16FlashAttnFwdSm90INS1_25CollectiveMainloopFwdSm90ILi2EN4cute5tupleIJNS5_1CILi1EEES8_S8_EEENS6_IJNS7_ILi128EEENS7_ILi96EEENS7_ILi64EEEEEELi256ENS_10bfloat16_tEfNS_4arch4Sm90ELb0ELb1ELb1ELb1ELb0ELb1ELb1ELb1ELb0ELb1ELb1ELb0EEENS1_21CollectiveEpilogueFwdINS6_IJSA_NS7_ILi256EEESB_EEES9_SE_SG_Li256ELb1ELb1ELb1ELb0EEENS1_36VarlenDynamicPersistentTileSchedulerILi128ELi96ELi256ELi128ELb1ELb1ELb1ELb1ELb0ELb1EEEEEEEEEvNT_6ParamsE --------------------------
	.section	.text._ZN7cutlass13device_kernelIN5flash11enable_sm90INS1_16FlashAttnFwdSm90INS1_25CollectiveMainloopFwdSm90ILi2EN4cute5tupleIJNS5_1CILi1EEES8_S8_EEENS6_IJNS7_ILi128EEENS7_ILi96EEENS7_ILi64EEEEEELi256ENS_10bfloat16_tEfNS_4arch4Sm90ELb0ELb1ELb1ELb1ELb0ELb1ELb1ELb1ELb0ELb1ELb1ELb0EEENS1_21CollectiveEpilogueFwdINS6_IJSA_NS7_ILi256EEESB_EEES9_SE_SG_Li256ELb1ELb1ELb1ELb0EEENS1_36VarlenDynamicPersistentTileSchedulerILi128ELi96ELi256ELi128ELb1ELb1ELb1ELb1ELb0ELb1EEEEEEEEEvNT_6ParamsE,"ax",@progbits
	.align	128
.text._ZN7cutlass13device_kernelIN5flash11enable_sm90INS1_16FlashAttnFwdSm90INS1_25CollectiveMainloopFwdSm90ILi2EN4cute5tupleIJNS5_1CILi1EEES8_S8_EEENS6_IJNS7_ILi128EEENS7_ILi96EEENS7_ILi64EEEEEELi256ENS_10bfloat16_tEfNS_4arch4Sm90ELb0ELb1ELb1ELb1ELb0ELb1ELb1ELb1ELb0ELb1ELb1ELb0EEENS1_21CollectiveEpilogueFwdINS6_IJSA_NS7_ILi256EEESB_EEES9_SE_SG_Li256ELb1ELb1ELb1ELb0EEENS1_36VarlenDynamicPersistentTileSchedulerILi128ELi96ELi256ELi128ELb1ELb1ELb1ELb1ELb0ELb1EEEEEEEEEvNT_6ParamsE:
        .type           _ZN7cutlass13device_kernelIN5flash11enable_sm90INS1_16FlashAttnFwdSm90INS1_25CollectiveMainloopFwdSm90ILi2EN4cute5tupleIJNS5_1CILi1EEES8_S8_EEENS6_IJNS7_ILi128EEENS7_ILi96EEENS7_ILi64EEEEEELi256ENS_10bfloat16_tEfNS_4arch4Sm90ELb0ELb1ELb1ELb1ELb0ELb1ELb1ELb1ELb0ELb1ELb1ELb0EEENS1_21CollectiveEpilogueFwdINS6_IJSA_NS7_ILi256EEESB_EEES9_SE_SG_Li256ELb1ELb1ELb1ELb0EEENS1_36VarlenDynamicPersistentTileSchedulerILi128ELi96ELi256ELi128ELb1ELb1ELb1ELb1ELb0ELb1EEEEEEEEEvNT_6ParamsE,@function
        .size           _ZN7cutlass13device_kernelIN5flash11enable_sm90INS1_16FlashAttnFwdSm90INS1_25CollectiveMainloopFwdSm90ILi2EN4cute5tupleIJNS5_1CILi1EEES8_S8_EEENS6_IJNS7_ILi128EEENS7_ILi96EEENS7_ILi64EEEEEELi256ENS_10bfloat16_tEfNS_4arch4Sm90ELb0ELb1ELb1ELb1ELb0ELb1ELb1ELb1ELb0ELb1ELb1ELb0EEENS1_21CollectiveEpilogueFwdINS6_IJSA_NS7_ILi256EEESB_EEES9_SE_SG_Li256ELb1ELb1ELb1ELb0EEENS1_36VarlenDynamicPersistentTileSchedulerILi128ELi96ELi256ELi128ELb1ELb1ELb1ELb1ELb0ELb1EEEEEEEEEvNT_6ParamsE,(.L_x_83 - _ZN7cutlass13device_kernelIN5flash11enable_sm90INS1_16FlashAttnFwdSm90INS1_25CollectiveMainloopFwdSm90ILi2EN4cute5tupleIJNS5_1CILi1EEES8_S8_EEENS6_IJNS7_ILi128EEENS7_ILi96EEENS7_ILi64EEEEEELi256ENS_10bfloat16_tEfNS_4arch4Sm90ELb0ELb1ELb1ELb1ELb0ELb1ELb1ELb1ELb0ELb1ELb1ELb0EEENS1_21CollectiveEpilogueFwdINS6_IJSA_NS7_ILi256EEESB_EEES9_SE_SG_Li256ELb1ELb1ELb1ELb0EEENS1_36VarlenDynamicPersistentTileSchedulerILi128ELi96ELi256ELi128ELb1ELb1ELb1ELb1ELb0ELb1EEEEEEEEEvNT_6ParamsE)
        .other          _ZN7cutlass13device_kernelIN5flash11enable_sm90INS1_16FlashAttnFwdSm90INS1_25CollectiveMainloopFwdSm90ILi2EN4cute5tupleIJNS5_1CILi1EEES8_S8_EEENS6_IJNS7_ILi128EEENS7_ILi96EEENS7_ILi64EEEEEELi256ENS_10bfloat16_tEfNS_4arch4Sm90ELb0ELb1ELb1ELb1ELb0ELb1ELb1ELb1ELb0ELb1ELb1ELb0EEENS1_21CollectiveEpilogueFwdINS6_IJSA_NS7_ILi256EEESB_EEES9_SE_SG_Li256ELb1ELb1ELb1ELb0EEENS1_36VarlenDynamicPersistentTileSchedulerILi128ELi96ELi256ELi128ELb1ELb1ELb1ELb1ELb0ELb1EEEEEEEEEvNT_6ParamsE,@"STO_CUDA_ENTRY STV_DEFAULT"
_ZN7cutlass13device_kernelIN5flash11enable_sm90INS1_16FlashAttnFwdSm90INS1_25CollectiveMainloopFwdSm90ILi2EN4cute5tupleIJNS5_1CILi1EEES8_S8_EEENS6_IJNS7_ILi128EEENS7_ILi96EEENS7_ILi64EEEEEELi256ENS_10bfloat16_tEfNS_4arch4Sm90ELb0ELb1ELb1ELb1ELb0ELb1ELb1ELb1ELb0ELb1ELb1ELb0EEENS1_21CollectiveEpilogueFwdINS6_IJSA_NS7_ILi256EEESB_EEES9_SE_SG_Li256ELb1ELb1ELb1ELb0EEENS1_36VarlenDynamicPersistentTileSchedulerILi128ELi96ELi256ELi128ELb1ELb1ELb1ELb1ELb0ELb1EEEEEEEEEvNT_6ParamsE:
[----:B------:R-:W-:Y:S01]  /*0000*/  LDC R1, c[0x0][0x37c] ;  /* 0x0000df00ff017b82 */ /* 0x000fe20000000800 */
[----:B------:R-:W-:Y:S05]  /*0010*/  EXIT ;  /* 0x000000000000794d */ /* 0x000fea0003800000 */
.L_x_38:
        /* <DEDUP_REMOVED lines=14> */
.L_x_83:


//--------------------- .text._ZN7cutlass13device_kernelIN5flash11enable_sm90INS1_16FlashAttnFwdSm90INS1_25CollectiveMainloopFwdSm90ILi2EN4cute5tupleIJNS5_1CILi1EEES8_S8_EEENS6_IJNS7_ILi128EEENS7_ILi96EEENS7_ILi64EEEEEELi256ENS_10bfloat16_tEfNS_4arch4Sm90ELb1ELb0ELb1ELb0ELb0ELb0ELb0ELb1ELb0ELb1ELb1ELb0EEENS1_21CollectiveEpilogueFwdINS6_IJSA_NS7_ILi256EEESB_EEES9_SE_SG_Li256ELb0ELb1ELb1ELb0EEENS1_19SingleTileSchedulerILb0ELb1ELb1ELi128EEEEEEEEEvNT_6ParamsE --------------------------
	.section	.text._ZN7cutlass13device_kernelIN5flash11enable_sm90INS1_16FlashAttnFwdSm90INS1_25CollectiveMainloopFwdSm90ILi2EN4cute5tupleIJNS5_1CILi1EEES8_S8_EEENS6_IJNS7_ILi128EEENS7_ILi96EEENS7_ILi64EEEEEELi256ENS_10bfloat16_tEfNS_4arch4Sm90ELb1ELb0ELb1ELb0ELb0ELb0ELb0ELb1ELb0ELb1ELb1ELb0EEENS1_21CollectiveEpilogueFwdINS6_IJSA_NS7_ILi256EEESB_EEES9_SE_SG_Li256ELb0ELb1ELb1ELb0EEENS1_19SingleTileSchedulerILb0ELb1ELb1ELi128EEEEEEEEEvNT_6ParamsE,"ax",@progbits
	.align	128
.text._ZN7cutlass13device_kernelIN5flash11enable_sm90INS1_16FlashAttnFwdSm90INS1_25CollectiveMainloopFwdSm90ILi2EN4cute5tupleIJNS5_1CILi1EEES8_S8_EEENS6_IJNS7_ILi128EEENS7_ILi96EEENS7_ILi64EEEEEELi256ENS_10bfloat16_tEfNS_4arch4Sm90ELb1ELb0ELb1ELb0ELb0ELb0ELb0ELb1ELb0ELb1ELb1ELb0EEENS1_21CollectiveEpilogueFwdINS6_IJSA_NS7_ILi256EEESB_EEES9_SE_SG_Li256ELb0ELb1ELb1ELb0EEENS1_19SingleTileSchedulerILb0ELb1ELb1ELi128EEEEEEEEEvNT_6ParamsE:
        .type           _ZN7cutlass13device_kernelIN5flash11enable_sm90INS1_16FlashAttnFwdSm90INS1_25CollectiveMainloopFwdSm90ILi2EN4cute5tupleIJNS5_1CILi1EEES8_S8_EEENS6_IJNS7_ILi128EEENS7_ILi96EEENS7_ILi64EEEEEELi256ENS_10bfloat16_tEfNS_4arch4Sm90ELb1ELb0ELb1ELb0ELb0ELb0ELb0ELb1ELb0ELb1ELb1ELb0EEENS1_21CollectiveEpilogueFwdINS6_IJSA_NS7_ILi256EEESB_EEES9_SE_SG_Li256ELb0ELb1ELb1ELb0EEENS1_19SingleTileSchedulerILb0ELb1ELb1ELi128EEEEEEEEEvNT_6ParamsE,@function
        .size           _ZN7cutlass13device_kernelIN5flash11enable_sm90INS1_16FlashAttnFwdSm90INS1_25CollectiveMainloopFwdSm90ILi2EN4cute5tupleIJNS5_1CILi1EEES8_S8_EEENS6_IJNS7_ILi128EEENS7_ILi96EEENS7_ILi64EEEEEELi256ENS_10bfloat16_tEfNS_4arch4Sm90ELb1ELb0ELb1ELb0ELb0ELb0ELb0ELb1ELb0ELb1ELb1ELb0EEENS1_21CollectiveEpilogueFwdINS6_IJSA_NS7_ILi256EEESB_EEES9_SE_SG_Li256ELb0ELb1ELb1ELb0EEENS1_19SingleTileSchedulerILb0ELb1ELb1ELi128EEEEEEEEEvNT_6ParamsE,(.L_x_84 - _ZN7cutlass13device_kernelIN5flash11enable_sm90INS1_16FlashAttnFwdSm90INS1_25CollectiveMainloopFwdSm90ILi2EN4cute5tupleIJNS5_1CILi1EEES8_S8_EEENS6_IJNS7_ILi128EEENS7_ILi96EEENS7_ILi64EEEEEELi256ENS_10bfloat16_tEfNS_4arch4Sm90ELb1ELb0ELb1ELb0ELb0ELb0ELb0ELb1ELb0ELb1ELb1ELb0EEENS1_21CollectiveEpilogueFwdINS6_IJSA_NS7_ILi256EEESB_EEES9_SE_SG_Li256ELb0ELb1ELb1ELb0EEENS1_19SingleTileSchedulerILb0ELb1ELb1ELi128EEEEEEEEEvNT_6ParamsE)
        .other          _ZN7cutlass13device_kernelIN5flash11enable_sm90INS1_16FlashAttnFwdSm90INS1_25CollectiveMainloopFwdSm90ILi2EN4cute5tupleIJNS5_1CILi1EEES8_S8_EEENS6_IJNS7_ILi128EEENS7_ILi96EEENS7_ILi64EEEEEELi256ENS_10bfloat16_tEfNS_4arch4Sm90ELb1ELb0ELb1ELb0ELb0ELb0ELb0ELb1ELb0ELb1ELb1ELb0EEENS1_21CollectiveEpilogueFwdINS6_IJSA_NS7_ILi256EEESB_EEES9_SE_SG_Li256ELb0ELb1ELb1ELb0EEENS1_19SingleTileSchedulerILb0ELb1ELb1ELi128EEEEEEEEEvNT_6ParamsE,@"STO_CUDA_ENTRY STV_DEFAULT"
_ZN7cutlass13device_kernelIN5flash11enable_sm90INS1_16FlashAttnFwdSm90INS1_25CollectiveMainloopFwdSm90ILi2EN4cute5tupleIJNS5_1CILi1EEES8_S8_EEENS6_IJNS7_ILi128EEENS7_ILi96EEENS7_ILi64EEEEEELi256ENS_10bfloat16_tEfNS_4arch4Sm90ELb1ELb0ELb1ELb0ELb0ELb0ELb0ELb1ELb0ELb1ELb1ELb0EEENS1_21CollectiveEpilogueFwdINS6_IJSA_NS7_ILi256EEESB_EEES9_SE_SG_Li256ELb0ELb1ELb1ELb0EEENS1_19SingleTileSchedulerILb0ELb1ELb1ELi128EEEEEEEEEvNT_6ParamsE:
[----:B------:R-:W-:Y:S01]  /*0000*/  LDC R1, c[0x0][0x37c] ;  /* 0x0000df00ff017b82 */ /* 0x000fe20000000800 */
[----:B------:R-:W-:Y:S05]  /*0010*/  EXIT ;  /* 0x000000000000794d */ /* 0x000fea0003800000 */
.L_x_39:
        /* <DEDUP_REMOVED lines=14> */
.L_x_84:


//--------------------- .text._ZN7cutlass13device_kernelIN5flash11enable_sm90INS1_16FlashAttnFwdSm90INS1_25CollectiveMainloopFwdSm90ILi2EN4cute5tupleIJNS5_1CILi1EEES8_S8_EEENS6_IJNS7_ILi128EEENS7_ILi96EEENS7_ILi64EEEEEELi256ENS_10bfloat16_tEfNS_4arch4Sm90ELb1ELb0ELb1ELb0ELb0ELb0ELb1ELb1ELb0ELb1ELb1ELb0EEENS1_21CollectiveEpilogueFwdINS6_IJSA_NS7_ILi256EEESB_EEES9_SE_SG_Li256ELb0ELb1ELb1ELb0EEENS1_19SingleTileSchedulerILb0ELb1ELb1ELi128EEEEEEEEEvNT_6ParamsE --------------------------
	.section	.text._ZN7cutlass13device_kernelIN5flash11enable_sm90INS1_16FlashAttnFwdSm90INS1_25CollectiveMainloopFwdSm90ILi2EN4cute5tupleIJNS5_1CILi1EEES8_S8_EEENS6_IJNS7_ILi128EEENS7_ILi96EEENS7_ILi64EEEEEELi256ENS_10bfloat16_tEfNS_4arch4Sm90ELb1ELb0ELb1ELb0ELb0ELb0ELb1ELb1ELb0ELb1ELb1ELb0EEENS1_21CollectiveEpilogueFwdINS6_IJSA_NS7_ILi256EEESB_EEES9_SE_SG_Li256ELb0ELb1ELb1ELb0EEENS1_19SingleTileSchedulerILb0ELb1ELb1ELi128EEEEEEEEEvNT_6ParamsE,"ax",@progbits
	.align	128
.text._ZN7cutlass13device_kernelIN5flash11enable_sm90INS1_16FlashAttnFwdSm90INS1_25CollectiveMainloopFwdSm90ILi2EN4cute5tupleIJNS5_1CILi1EEES8_S8_EEENS6_IJNS7_ILi128EEENS7_ILi96EEENS7_ILi64EEEEEELi256ENS_10bfloat16_tEfNS_4arch4Sm90ELb1ELb0ELb1ELb0ELb0ELb0ELb1ELb1ELb0ELb1ELb1ELb0EEENS1_21CollectiveEpilogueFwdINS6_IJSA_NS7_ILi256EEESB_EEES9_SE_SG_Li256ELb0ELb1ELb1ELb0EEENS1_19SingleTileSchedulerILb0ELb1ELb1ELi128EEEEEEEEEvNT_6ParamsE:
        .type           _ZN7cutlass13device_kernelIN5flash11enable_sm90INS1_16FlashAttnFwdSm90INS1_25CollectiveMainloopFwdSm90ILi2EN4cute5tupleIJNS5_1CILi1EEES8_S8_EEENS6_IJNS7_ILi128EEENS7_ILi96EEENS7_ILi64EEEEEELi256ENS_10bfloat16_tEfNS_4arch4Sm90ELb1ELb0ELb1ELb0ELb0ELb0ELb1ELb1ELb0ELb1ELb1ELb0EEENS1_21CollectiveEpilogueFwdINS6_IJSA_NS7_ILi256EEESB_EEES9_SE_SG_Li256ELb0ELb1ELb1ELb0EEENS1_19SingleTileSchedulerILb0ELb1ELb1ELi128EEEEEEEEEvNT_6ParamsE,@function
        .size           _ZN7cutlass13device_kernelIN5flash11enable_sm90INS1_16FlashAttnFwdSm90INS1_25CollectiveMainloopFwdSm90ILi2EN4cute5tupleIJNS5_1CILi1EEES8_S8_EEENS6_IJNS7_ILi128EEENS7_ILi96EEENS7_ILi64EEEEEELi256ENS_10bfloat16_tEfNS_4arch4Sm90ELb1ELb0ELb1ELb0ELb0ELb0ELb1ELb1ELb0ELb1ELb1ELb0EEENS1_21CollectiveEpilogueFwdINS6_IJSA_NS7_ILi256EEESB_EEES9_SE_SG_Li256ELb0ELb1ELb1ELb0EEENS1_19SingleTileSchedulerILb0ELb1ELb1ELi128EEEEEEEEEvNT_6ParamsE,(.L_x_85 - _ZN7cutlass13device_kernelIN5flash11enable_sm90INS1_16FlashAttnFwdSm90INS1_25CollectiveMainloopFwdSm90ILi2EN4cute5tupleIJNS5_1CILi1EEES8_S8_EEENS6_IJNS7_ILi128EEENS7_ILi96EEENS7_ILi64EEEEEELi256ENS_10bfloat16_tEfNS_4arch4Sm90ELb1ELb0ELb1ELb0ELb0ELb0ELb1ELb1ELb0ELb1ELb1ELb0EEENS1_21CollectiveEpilogueFwdINS6_IJSA_NS7_ILi256EEESB_EEES9_SE_SG_Li256ELb0ELb1ELb1ELb0EEENS1_19SingleTileSchedulerILb0ELb1ELb1ELi128EEEEEEEEEvNT_6ParamsE)
        .other          _ZN7cutlass13device_kernelIN5flash11enable_sm90INS1_16FlashAttnFwdSm90INS1_25CollectiveMainloopFwdSm90ILi2EN4cute5tupleIJNS5_1CILi1EEES8_S8_EEENS6_IJNS7_ILi128EEENS7_ILi96EEENS7_ILi64EEEEEELi256ENS_10bfloat16_tEfNS_4arch4Sm90ELb1ELb0ELb1ELb0ELb0ELb0ELb1ELb1ELb0ELb1ELb1ELb0EEENS1_21CollectiveEpilogueFwdINS6_IJSA_NS7_ILi256EEESB_EEES9_SE_SG_Li256ELb0ELb1ELb1ELb0EEENS1_19SingleTileSchedulerILb0ELb1ELb1ELi128EEEEEEEEEvNT_6ParamsE,@"STO_CUDA_ENTRY STV_DEFAULT"
_ZN7cutlass13device_kernelIN5flash11enable_sm90INS1_16FlashAttnFwdSm90INS1_25CollectiveMainloopFwdSm90ILi2EN4cute5tupleIJNS5_1CILi1EEES8_S8_EEENS6_IJNS7_ILi128EEENS7_ILi96EEENS7_ILi64EEEEEELi256ENS_10bfloat16_tEfNS_4arch4Sm90ELb1ELb0ELb1ELb0ELb0ELb0ELb1ELb1ELb0ELb1ELb1ELb0EEENS1_21CollectiveEpilogueFwdINS6_IJSA_NS7_ILi256EEESB_EEES9_SE_SG_Li256ELb0ELb1ELb1ELb0EEENS1_19SingleTileSchedulerILb0ELb1ELb1ELi128EEEEEEEEEvNT_6ParamsE:
[----:B------:R-:W-:Y:S01]  /*0000*/  LDC R1, c[0x0][0x37c] ;  /* 0x0000df00ff017b82 */ /* 0x000fe20000000800 */
[----:B------:R-:W-:Y:S05]  /*0010*/  EXIT ;  /* 0x000000000000794d */ /* 0x000fea0003800000 */
.L_x_40:
        /* <DEDUP_REMOVED lines=14> */
.L_x_85:


//--------------------- .text._ZN7cutlass13device_kernelIN5flash11enable_sm90INS1_16FlashAttnFwdSm90INS1_25CollectiveMainloopFwdSm90ILi2EN4cute5tupleIJNS5_1CILi1EEES8_S8_EEENS6_IJNS7_ILi128EEENS7_ILi96EEENS7_ILi64EEEEEELi256ENS_10bfloat16_tEfNS_4arch4Sm90ELb1ELb0ELb1ELb1ELb0ELb0ELb0ELb1ELb0ELb1ELb1ELb0EEENS1_21CollectiveEpilogueFwdINS6_IJSA_NS7_ILi256EEESB_EEES9_SE_SG_Li256ELb1ELb1ELb1ELb0EEENS1_36VarlenDynamicPersistentTileSchedulerILi128ELi96ELi256ELi128ELb1ELb1ELb1ELb1ELb1ELb1EEEEEEEEEvNT_6ParamsE --------------------------
	.section	.text._ZN7cutlass13device_kernelIN5flash11enable_sm90INS1_16FlashAttnFwdSm90INS1_25CollectiveMainloopFwdSm90ILi2EN4cute5tupleIJNS5_1CILi1EEES8_S8_EEENS6_IJNS7_ILi128EEENS7_ILi96EEENS7_ILi64EEEEEELi256ENS_10bfloat16_tEfNS_4arch4Sm90ELb1ELb0ELb1ELb1ELb0ELb0ELb0ELb1ELb0ELb1ELb1ELb0EEENS1_21CollectiveEpilogueFwdINS6_IJSA_NS7_ILi256EEESB_EEES9_SE_SG_Li256ELb1ELb1ELb1ELb0EEENS1_36VarlenDynamicPersistentTileSchedulerILi128ELi96ELi256ELi128ELb1ELb1ELb1ELb1ELb1ELb1EEEEEEEEEvNT_6ParamsE,"ax",@progbits
	.align	128
.text._ZN7cutlass13device_kernelIN5flash11enable_sm90INS1_16FlashAttnFwdSm90INS1_25CollectiveMainloopFwdSm90ILi2EN4cute5tupleIJNS5_1CILi1EEES8_S8_EEENS6_IJNS7_ILi128EEENS7_ILi96EEENS7_ILi64EEEEEELi256ENS_10bfloat16_tEfNS_4arch4Sm90ELb1ELb0ELb1ELb1ELb0ELb0ELb0ELb1ELb0ELb1ELb1ELb0EEENS1_21CollectiveEpilogueFwdINS6_IJSA_NS7_ILi256EEESB_EEES9_SE_SG_Li256ELb1ELb1ELb1ELb0EEENS1_36VarlenDynamicPersistentTileSchedulerILi128ELi96ELi256ELi128ELb1ELb1ELb1ELb1ELb1ELb1EEEEEEEEEvNT_6ParamsE:
        .type           _ZN7cutlass13device_kernelIN5flash11enable_sm90INS1_16FlashAttnFwdSm90INS1_25CollectiveMainloopFwdSm90ILi2EN4cute5tupleIJNS5_1CILi1EEES8_S8_EEENS6_IJNS7_ILi128EEENS7_ILi96EEENS7_ILi64EEEEEELi256ENS_10bfloat16_tEfNS_4arch4Sm90ELb1ELb0ELb1ELb1ELb0ELb0ELb0ELb1ELb0ELb1ELb1ELb0EEENS1_21CollectiveEpilogueFwdINS6_IJSA_NS7_ILi256EEESB_EEES9_SE_SG_Li256ELb1ELb1ELb1ELb0EEENS1_36VarlenDynamicPersistentTileSchedulerILi128ELi96ELi256ELi128ELb1ELb1ELb1ELb1ELb1ELb1EEEEEEEEEvNT_6ParamsE,@function
        .size           _ZN7cutlass13device_kernelIN5flash11enable_sm90INS1_16FlashAttnFwdSm90INS1_25CollectiveMainloopFwdSm90ILi2EN4cute5tupleIJNS5_1CILi1EEES8_S8_EEENS6_IJNS7_ILi128EEENS7_ILi96EEENS7_ILi64EEEEEELi256ENS_10bfloat16_tEfNS_4arch4Sm90ELb1ELb0ELb1ELb1ELb0ELb0ELb0ELb1ELb0ELb1ELb1ELb0EEENS1_21CollectiveEpilogueFwdINS6_IJSA_NS7_ILi256EEESB_EEES9_SE_SG_Li256ELb1ELb1ELb1ELb0EEENS1_36VarlenDynamicPersistentTileSchedulerILi128ELi96ELi256ELi128ELb1ELb1ELb1ELb1ELb1ELb1EEEEEEEEEvNT_6ParamsE,(.L_x_86 - _ZN7cutlass13device_kernelIN5flash11enable_sm90INS1_16FlashAttnFwdSm90INS1_25CollectiveMainloopFwdSm90ILi2EN4cute5tupleIJNS5_1CILi1EEES8_S8_EEENS6_IJNS7_ILi128EEENS7_ILi96EEENS7_ILi64EEEEEELi256ENS_10bfloat16_tEfNS_4arch4Sm90ELb1ELb0ELb1ELb1ELb0ELb0ELb0ELb1ELb0ELb1ELb1ELb0EEENS1_21CollectiveEpilogueFwdINS6_IJSA_NS7_ILi256EEESB_EEES9_SE_SG_Li256ELb1ELb1ELb1ELb0EEENS1_36VarlenDynamicPersistentTileSchedulerILi128ELi96ELi256ELi128ELb1ELb1ELb1ELb1ELb1ELb1EEEEEEEEEvNT_6ParamsE)
        .other          _ZN7cutlass13device_kernelIN5flash11enable_sm90INS1_16FlashAttnFwdSm90INS1_25CollectiveMainloopFwdSm90ILi2EN4cute5tupleIJNS5_1CILi1EEES8_S8_EEENS6_IJNS7_ILi128EEENS7_ILi96EEENS7_ILi64EEEEEELi256ENS_10bfloat16_tEfNS_4arch4Sm90ELb1ELb0ELb1ELb1ELb0ELb0ELb0ELb1ELb0ELb1ELb1ELb0EEENS1_21CollectiveEpilogueFwdINS6_IJSA_NS7_ILi256EEESB_EEES9_SE_SG_Li256ELb1ELb1ELb1ELb0EEENS1_36VarlenDynamicPersistentTileSchedulerILi128ELi96ELi256ELi128ELb1ELb1ELb1ELb1ELb1ELb1EEEEEEEEEvNT_6ParamsE,@"STO_CUDA_ENTRY STV_DEFAULT"
_ZN7cutlass13device_kernelIN5flash11enable_sm90INS1_16FlashAttnFwdSm90INS1_25CollectiveMainloopFwdSm90ILi2EN4cute5tupleIJNS5_1CILi1EEES8_S8_EEENS6_IJNS7_ILi128EEENS7_ILi96EEENS7_ILi64EEEEEELi256ENS_10bfloat16_tEfNS_4arch4Sm90ELb1ELb0ELb1ELb1ELb0ELb0ELb0ELb1ELb0ELb1ELb1ELb0EEENS1_21CollectiveEpilogueFwdINS6_IJSA_NS7_ILi256EEESB_EEES9_SE_SG_Li256ELb1ELb1ELb1ELb0EEENS1_36VarlenDynamicPersistentTileSchedulerILi128ELi96ELi256ELi128ELb1ELb1ELb1ELb1ELb1ELb1EEEEEEEEEvNT_6ParamsE:
[----:B------:R-:W-:Y:S01]  /*0000*/  LDC R1, c[0x0][0x37c] ;  /* 0x0000df00ff017b82 */ /* 0x000fe20000000800 */
[----:B------:R-:W-:Y:S05]  /*0010*/  EXIT ;  /* 0x000000000000794d */ /* 0x000fea0003800000 */
.L_x_41:
        /* <DEDUP_REMOVED lines=14> */
.L_x_86:


//--------------------- .text._ZN7cutlass13device_kernelIN5flash11enable_sm90INS1_16FlashAttnFwdSm90INS1_25CollectiveMainloopFwdSm90ILi2EN4cute5tupleIJNS5_1CILi1EEES8_S8_EEENS6_IJNS7_ILi128EEENS7_ILi96EEENS7_ILi64EEEEEELi256ENS_10bfloat16_tEfNS_4arch4Sm90ELb1ELb0ELb1ELb1ELb0ELb1ELb0ELb1ELb0ELb1ELb1ELb0EEENS1_21CollectiveEpilogueFwdINS6_IJSA_NS7_ILi256EEESB_EEES9_SE_SG_Li256ELb1ELb1ELb1ELb0EEENS1_36VarlenDynamicPersistentTileSchedulerILi128ELi96ELi256ELi128ELb1ELb1ELb1ELb1ELb1ELb1EEEEEEEEEvNT_6ParamsE --------------------------
	.section	.text._ZN7cutlass13device_kernelIN5flash11enable_sm90INS1_16FlashAttnFwdSm90INS1_25CollectiveMainloopFwdSm90ILi2EN4cute5tupleIJNS5_1CILi1EEES8_S8_EEENS6_IJNS7_ILi128EEENS7_ILi96EEENS7_ILi64EEEEEELi256ENS_10bfloat16_tEfNS_4arch4Sm90ELb1ELb0ELb1ELb1ELb0ELb1ELb0ELb1ELb0ELb1ELb1ELb0EEENS1_21CollectiveEpilogueFwdINS6_IJSA_NS7_ILi256EEESB_EEES9_SE_SG_Li256ELb1ELb1ELb1ELb0EEENS1_36VarlenDynamicPersistentTileSchedulerILi128ELi96ELi256ELi128ELb1ELb1ELb1ELb1ELb1ELb1EEEEEEEEEvNT_6ParamsE,"ax",@progbits
	.align	128
.text._ZN7cutlass13device_kernelIN5flash11enable_sm90INS1_16FlashAttnFwdSm90INS1_25CollectiveMainloopFwdSm90ILi2EN4cute5tupleIJNS5_1CILi1EEES8_S8_EEENS6_IJNS7_ILi128EEENS7_ILi96EEENS7_ILi64EEEEEELi256ENS_10bfloat16_tEfNS_4arch4Sm90ELb1ELb0ELb1ELb1ELb0ELb1ELb0ELb1ELb0ELb1ELb1ELb0EEENS1_21CollectiveEpilogueFwdINS6_IJSA_NS7_ILi256EEESB_EEES9_SE_SG_Li256ELb1ELb1ELb1ELb0EEENS1_36VarlenDynamicPersistentTileSchedulerILi128ELi96ELi256ELi128ELb1ELb1ELb1ELb1ELb1ELb1EEEEEEEEEvNT_6ParamsE:
        .type           _ZN7cutlass13device_kernelIN5flash11enable_sm90INS1_16FlashAttnFwdSm90INS1_25CollectiveMainloopFwdSm90ILi2EN4cute5tupleIJNS5_1CILi1EEES8_S8_EEENS6_IJNS7_ILi128EEENS7_ILi96EEENS7_ILi64EEEEEELi256ENS_10bfloat16_tEfNS_4arch4Sm90ELb1ELb0ELb1ELb1ELb0ELb1ELb0ELb1ELb0ELb1ELb1ELb0EEENS1_21CollectiveEpilogueFwdINS6_IJSA_NS7_ILi256EEESB_EEES9_SE_SG_Li256ELb1ELb1ELb1ELb0EEENS1_36VarlenDynamicPersistentTileSchedulerILi128ELi96ELi256ELi128ELb1ELb1ELb1ELb1ELb1ELb1EEEEEEEEEvNT_6ParamsE,@function
        .size           _ZN7cutlass13device_kernelIN5flash11enable_sm90INS1_16FlashAttnFwdSm90INS1_25CollectiveMainloopFwdSm90ILi2EN4cute5tupleIJNS5_1CILi1EEES8_S8_EEENS6_IJNS7_ILi128EEENS7_ILi96EEENS7_ILi64EEEEEELi256ENS_10bfloat16_tEfNS_4arch4Sm90ELb1ELb0ELb1ELb1ELb0ELb1ELb0ELb1ELb0ELb1ELb1ELb0EEENS1_21CollectiveEpilogueFwdINS6_IJSA_NS7_ILi256EEESB_EEES9_SE_SG_Li256ELb1ELb1ELb1ELb0EEENS1_36VarlenDynamicPersistentTileSchedulerILi128ELi96ELi256ELi128ELb1ELb1ELb1ELb1ELb1ELb1EEEEEEEEEvNT_6ParamsE,(.L_x_87 - _ZN7cutlass13device_kernelIN5flash11enable_sm90INS1_16FlashAttnFwdSm90INS1_25CollectiveMainloopFwdSm90ILi2EN4cute5tupleIJNS5_1CILi1EEES8_S8_EEENS6_IJNS7_ILi128EEENS7_ILi96EEENS7_ILi64EEEEEELi256ENS_10bfloat16_tEfNS_4arch4Sm90ELb1ELb0ELb1ELb1ELb0ELb1ELb0ELb1ELb0ELb1ELb1ELb0EEENS1_21CollectiveEpilogueFwdINS6_IJSA_NS7_ILi256EEESB_EEES9_SE_SG_Li256ELb1ELb1ELb1ELb0EEENS1_36VarlenDynamicPersistentTileSchedulerILi128ELi96ELi256ELi128ELb1ELb1ELb1ELb1ELb1ELb1EEEEEEEEEvNT_6ParamsE)
        .other          _ZN7cutlass13device_kernelIN5flash11enable_sm90INS1_16FlashAttnFwdSm90INS1_25CollectiveMainloopFwdSm90ILi2EN4cute5tupleIJNS5_1CILi1EEES8_S8_EEENS6_IJNS7_ILi128EEENS7_ILi96EEENS7_ILi64EEEEEELi256ENS_10bfloat16_tEfNS_4arch4Sm90ELb1ELb0ELb1ELb1ELb0ELb1ELb0ELb1ELb0ELb1ELb1ELb0EEENS1_21CollectiveEpilogueFwdINS6_IJSA_NS7_ILi256EEESB_EEES9_SE_SG_Li256ELb1ELb1ELb1ELb0EEENS1_36VarlenDynamicPersistentTileSchedulerILi128ELi96ELi256ELi128ELb1ELb1ELb1ELb1ELb1ELb1EEEEEEEEEvNT_6ParamsE,@"STO_CUDA_ENTRY STV_DEFAULT"
_ZN7cutlass13device_kernelIN5flash11enable_sm90INS1_16FlashAttnFwdSm90INS1_25CollectiveMainloopFwdSm90ILi2EN4cute5tupleIJNS5_1CILi1EEES8_S8_EEENS6_IJNS7_ILi128EEENS7_ILi96EEENS7_ILi64EEEEEELi256ENS_10bfloat16_tEfNS_4arch4Sm90ELb1ELb0ELb1ELb1ELb0ELb1ELb0ELb1ELb0ELb1ELb1ELb0EEENS1_21CollectiveEpilogueFwdINS6_IJSA_NS7_ILi256EEESB_EEES9_SE_SG_Li256ELb1ELb1ELb1ELb0EEENS1_36VarlenDynamicPersistentTileSchedulerILi128ELi96ELi256ELi128ELb1ELb1ELb1ELb1ELb1ELb1EEEEEEEEEvNT_6ParamsE:
[----:B------:R-:W-:Y:S01]  /*0000*/  LDC R1, c[0x0][0x37c] ;  /* 0x0000df00ff017b82 */ /* 0x000fe20000000800 */
[----:B------:R-:W-:Y:S05]  /*0010*/  EXIT ;  /* 0x000000000000794d */ /* 0x000fea0003800000 */
.L_x_42:
        /* <DEDUP_REMOVED lines=14> */
.L_x_87:


//--------------------- .text._ZN7cutlass13device_kernelIN5flash11enable_sm90INS1_16FlashAttnFwdSm90INS1_25CollectiveMainloopFwdSm90ILi2EN4cute5tupleIJNS5_1CILi1EEES8_S8_EEENS6_IJNS7_ILi128EEENS7_ILi96EEENS7_ILi64EEEEEELi256ENS_10bfloat16_tEfNS_4arch4Sm90ELb1ELb0ELb1ELb1ELb0ELb0ELb1ELb1ELb0ELb1ELb1ELb0EEENS1_21CollectiveEpilogueFwdINS6_IJSA_NS7_ILi256EEESB_EEES9_SE_SG_Li256ELb1ELb1ELb1ELb0EEENS1_36VarlenDynamicPersistentTileSchedulerILi128ELi96ELi256ELi128ELb1ELb1ELb1ELb1ELb1ELb1EEEEEEEEEvNT_6ParamsE --------------------------
	.section	.text._ZN7cutlass13device_kernelIN5flash11enable_sm90INS1_16FlashAttnFwdSm90INS1_25CollectiveMainloopFwdSm90ILi2EN4cute5tupleIJNS5_1CILi1EEES8_S8_EEENS6_IJNS7_ILi128EEENS7_ILi96EEENS7_ILi64EEEEEELi256ENS_10bfloat16_tEfNS_4arch4Sm90ELb1ELb0ELb1ELb1ELb0ELb0ELb1ELb1ELb0ELb1ELb1ELb0EEENS1_21CollectiveEpilogueFwdINS6_IJSA_NS7_ILi256EEESB_EEES9_SE_SG_Li256ELb1ELb1ELb1ELb0EEENS1_36VarlenDynamicPersistentTileSchedulerILi128ELi96ELi256ELi128ELb1ELb1ELb1ELb1ELb1ELb1EEEEEEEEEvNT_6ParamsE,"ax",@progbits
	.align	128
.text._ZN7cutlass13device_kernelIN5flash11enable_sm90INS1_16FlashAttnFwdSm90INS1_25CollectiveMainloopFwdSm90ILi2EN4cute5tupleIJNS5_1CILi1EEES8_S8_EEENS6_IJNS7_ILi128EEENS7_ILi96EEENS7_ILi64EEEEEELi256ENS_10bfloat16_tEfNS_4arch4Sm90ELb1ELb0ELb1ELb1ELb0ELb0ELb1ELb1ELb0ELb1ELb1ELb0EEENS1_21CollectiveEpilogueFwdINS6_IJSA_NS7_ILi256EEESB_EEES9_SE_SG_Li256ELb1ELb1ELb1ELb0EEENS1_36VarlenDynamicPersistentTileSchedulerILi128ELi96ELi256ELi128ELb1ELb1ELb1ELb1ELb1ELb1EEEEEEEEEvNT_6ParamsE:
        .type           _ZN7cutlass13device_kernelIN5flash11enable_sm90INS1_16FlashAttnFwdSm90INS1_25CollectiveMainloopFwdSm90ILi2EN4cute5tupleIJNS5_1CILi1EEES8_S8_EEENS6_IJNS7_ILi128EEENS7_ILi96EEENS7_ILi64EEEEEELi256ENS_10bfloat16_tEfNS_4arch4Sm90ELb1ELb0ELb1ELb1ELb0ELb0ELb1ELb1ELb0ELb1ELb1ELb0EEENS1_21CollectiveEpilogueFwdINS6_IJSA_NS7_ILi256EEESB_EEES9_SE_SG_Li256ELb1ELb1ELb1ELb0EEENS1_36VarlenDynamicPersistentTileSchedulerILi128ELi96ELi256ELi128ELb1ELb1ELb1ELb1ELb1ELb1EEEEEEEEEvNT_6ParamsE,@function
        .size           _ZN7cutlass13device_kernelIN5flash11enable_sm90INS1_16FlashAttnFwdSm90INS1_25CollectiveMainloopFwdSm90ILi2EN4cute5tupleIJNS5_1CILi1EEES8_S8_EEENS6_IJNS7_ILi128EEENS7_ILi96EEENS7_ILi64EEEEEELi256ENS_10bfloat16_tEfNS_4arch4Sm90ELb1ELb0ELb1ELb1ELb0ELb0ELb1ELb1ELb0ELb1ELb1ELb0EEENS1_21CollectiveEpilogueFwdINS6_IJSA_NS7_ILi256EEESB_EEES9_SE_SG_Li256ELb1ELb1ELb1ELb0EEENS1_36VarlenDynamicPersistentTileSchedulerILi128ELi96ELi256ELi128ELb1ELb1ELb1ELb1ELb1ELb1EEEEEEEEEvNT_6ParamsE,(.L_x_88 - _ZN7cutlass13device_kernelIN5flash11enable_sm90INS1_16FlashAttnFwdSm90INS1_25CollectiveMainloopFwdSm90ILi2EN4cute5tupleIJNS5_1CILi1EEES8_S8_EEENS6_IJNS7_ILi128EEENS7_ILi96EEENS7_ILi64EEEEEELi256ENS_10bfloat16_tEfNS_4arch4Sm90ELb1ELb0ELb1ELb1ELb0ELb0ELb1ELb1ELb0ELb1ELb1ELb0EEENS1_21CollectiveEpilogueFwdINS6_IJSA_NS7_ILi256EEESB_EEES9_SE_SG_Li256ELb1ELb1ELb1ELb0EEENS1_36VarlenDynamicPersistentTileSchedulerILi128ELi96ELi256ELi128ELb1ELb1ELb1ELb1ELb1ELb1EEEEEEEEEvNT_6ParamsE)
        .other          _ZN7cutlass13device_kernelIN5flash11enable_sm90INS1_16FlashAttnFwdSm90INS1_25CollectiveMainloopFwdSm90ILi2EN4cute5tupleIJNS5_1CILi1EEES8_S8_EEENS6_IJNS7_ILi128EEENS7_ILi96EEENS7_ILi64EEEEEELi256ENS_10bfloat16_tEfNS_4arch4Sm90ELb1ELb0ELb1ELb1ELb0ELb0ELb1ELb1ELb0ELb1ELb1ELb0EEENS1_21CollectiveEpilogueFwdINS6_IJSA_NS7_ILi256EEESB_EEES9_SE_SG_Li256ELb1ELb1ELb1ELb0EEENS1_36VarlenDynamicPersistentTileSchedulerILi128ELi96ELi256ELi128ELb1ELb1ELb1ELb1ELb1ELb1EEEEEEEEEvNT_6ParamsE,@"STO_CUDA_ENTRY STV_DEFAULT"
_ZN7cutlass13device_kernelIN5flash11enable_sm90INS1_16FlashAttnFwdSm90INS1_25CollectiveMainloopFwdSm90ILi2EN4cute5tupleIJNS5_1CILi1EEES8_S8_EEENS6_IJNS7_ILi128EEENS7_ILi96EEENS7_ILi64EEEEEELi256ENS_10bfloat16_tEfNS_4arch4Sm90ELb1ELb0ELb1ELb1ELb0ELb0ELb1ELb1ELb0ELb1ELb1ELb0EEENS1_21CollectiveEpilogueFwdINS6_IJSA_NS7_ILi256EEESB_EEES9_SE_SG_Li256ELb1ELb1ELb1ELb0EEENS1_36VarlenDynamicPersistentTileSchedulerILi128ELi96ELi256ELi128ELb1ELb1ELb1ELb1ELb1ELb1EEEEEEEEEvNT_6ParamsE:
[----:B------:R-:W-:Y:S01]  /*0000*/  LDC R1, c[0x0][0x37c] ;  /* 0x0000df00ff017b82 */ /* 0x000fe20000000800 */
[----:B------:R-:W-:Y:S05]  /*0010*/  EXIT ;  /* 0x000000000000794d */ /* 0x000fea0003800000 */
.L_x_43:
        /* <DEDUP_REMOVED lines=14> */
.L_x_88:


//--------------------- .text._ZN7cutlass13device_kernelIN5flash11enable_sm90INS1_16FlashAttnFwdSm90INS1_25CollectiveMainloopFwdSm90ILi2EN4cute5tupleIJNS5_1CILi1EEES8_S8_EEENS6_IJNS7_ILi128EEENS7_ILi96EEENS7_ILi64EEEEEELi256ENS_10bfloat16_tEfNS_4arch4Sm90ELb1ELb0ELb1ELb1ELb0ELb1ELb1ELb1ELb0ELb1ELb1ELb0EEENS1_21CollectiveEpilogueFwdINS6_IJSA_NS7_ILi256EEESB_EEES9_SE_SG_Li256ELb1ELb1ELb1ELb0EEENS1_36VarlenDynamicPersistentTileSchedulerILi128ELi96ELi256ELi128ELb1ELb1ELb1ELb1ELb1ELb1EEEEEEEEEvNT_6ParamsE --------------------------
	.section	.text._ZN7cutlass13device_kernelIN5flash11enable_sm90INS1_16FlashAttnFwdSm90INS1_25CollectiveMainloopFwdSm90ILi2EN4cute5tupleIJNS5_1CILi1EEES8_S8_EEENS6_IJNS7_ILi128EEENS7_ILi96EEENS7_ILi64EEEEEELi256ENS_10bfloat16_tEfNS_4arch4Sm90ELb1ELb0ELb1ELb1ELb0ELb1ELb1ELb1ELb0ELb1ELb1ELb0EEENS1_21CollectiveEpilogueFwdINS6_IJSA_NS7_ILi256EEESB_EEES9_SE_SG_Li256ELb1ELb1ELb1ELb0EEENS1_36VarlenDynamicPersistentTileSchedulerILi128ELi96ELi256ELi128ELb1ELb1ELb1ELb1ELb1ELb1EEEEEEEEEvNT_6ParamsE,"ax",@progbits
	.align	128
.text._ZN7cutlass13device_kernelIN5flash11enable_sm90INS1_16FlashAttnFwdSm90INS1_25CollectiveMainloopFwdSm90ILi2EN4cute5tupleIJNS5_1CILi1EEES8_S8_EEENS6_IJNS7_ILi128EEENS7_ILi96EEENS7_ILi64EEEEEELi256ENS_10bfloat16_tEfNS_4arch4Sm90ELb1ELb0ELb1ELb1ELb0ELb1ELb1ELb1ELb0ELb1ELb1ELb0EEENS1_21CollectiveEpilogueFwdINS6_IJSA_NS7_ILi256EEESB_EEES9_SE_SG_Li256ELb1ELb1ELb1ELb0EEENS1_36VarlenDynamicPersistentTileSchedulerILi128ELi96ELi256ELi128ELb1ELb1ELb1ELb1ELb1ELb1EEEEEEEEEvNT_6ParamsE:
        .type           _ZN7cutlass13device_kernelIN5flash11enable_sm90INS1_16FlashAttnFwdSm90INS1_25CollectiveMainloopFwdSm90ILi2EN4cute5tupleIJNS5_1CILi1EEES8_S8_EEENS6_IJNS7_ILi128EEENS7_ILi96EEENS7_ILi64EEEEEELi256ENS_10bfloat16_tEfNS_4arch4Sm90ELb1ELb0ELb1ELb1ELb0ELb1ELb1ELb1ELb0ELb1ELb1ELb0EEENS1_21CollectiveEpilogueFwdINS6_IJSA_NS7_ILi256EEESB_EEES9_SE_SG_Li256ELb1ELb1ELb1ELb0EEENS1_36VarlenDynamicPersistentTileSchedulerILi128ELi96ELi256ELi128ELb1ELb1ELb1ELb1ELb1ELb1EEEEEEEEEvNT_6ParamsE,@function
        .size           _ZN7cutlass13device_kernelIN5flash11enable_sm90INS1_16FlashAttnFwdSm90INS1_25CollectiveMainloopFwdSm90ILi2EN4cute5tupleIJNS5_1CILi1EEES8_S8_EEENS6_IJNS7_ILi128EEENS7_ILi96EEENS7_ILi64EEEEEELi256ENS_10bfloat16_tEfNS_4arch4Sm90ELb1ELb0ELb1ELb1ELb0ELb1ELb1ELb1ELb0ELb1ELb1ELb0EEENS1_21CollectiveEpilogueFwdINS6_IJSA_NS7_ILi256EEESB_EEES9_SE_SG_Li256ELb1ELb1ELb1ELb0EEENS1_36VarlenDynamicPersistentTileSchedulerILi128ELi96ELi256ELi128ELb1ELb1ELb1ELb1ELb1ELb1EEEEEEEEEvNT_6ParamsE,(.L_x_89 - _ZN7cutlass13device_kernelIN5flash11enable_sm90INS1_16FlashAttnFwdSm90INS1_25CollectiveMainloopFwdSm90ILi2EN4cute5tupleIJNS5_1CILi1EEES8_S8_EEENS6_IJNS7_ILi128EEENS7_ILi96EEENS7_ILi64EEEEEELi256ENS_10bfloat16_tEfNS_4arch4Sm90ELb1ELb0ELb1ELb1ELb0ELb1ELb1ELb1ELb0ELb1ELb1ELb0EEENS1_21CollectiveEpilogueFwdINS6_IJSA_NS7_ILi256EEESB_EEES9_SE_SG_Li256ELb1ELb1ELb1ELb0EEENS1_36VarlenDynamicPersistentTileSchedulerILi128ELi96ELi256ELi128ELb1ELb1ELb1ELb1ELb1ELb1EEEEEEEEEvNT_6ParamsE)
        .other          _ZN7cutlass13device_kernelIN5flash11enable_sm90INS1_16FlashAttnFwdSm90INS1_25CollectiveMainloopFwdSm90ILi2EN4cute5tupleIJNS5_1CILi1EEES8_S8_EEENS6_IJNS7_ILi128EEENS7_ILi96EEENS7_ILi64EEEEEELi256ENS_10bfloat16_tEfNS_4arch4Sm90ELb1ELb0ELb1ELb1ELb0ELb1ELb1ELb1ELb0ELb1ELb1ELb0EEENS1_21CollectiveEpilogueFwdINS6_IJSA_NS7_ILi256EEESB_EEES9_SE_SG_Li256ELb1ELb1ELb1ELb0EEENS1_36VarlenDynamicPersistentTileSchedulerILi128ELi96ELi256ELi128ELb1ELb1ELb1ELb1ELb1ELb1EEEEEEEEEvNT_6ParamsE,@"STO_CUDA_ENTRY STV_DEFAULT"
_ZN7cutlass13device_kernelIN5flash11enable_sm90INS1_16FlashAttnFwdSm90INS1_25CollectiveMainloopFwdSm90ILi2EN4cute5tupleIJNS5_1CILi1EEES8_S8_EEENS6_IJNS7_ILi128EEENS7_ILi96EEENS7_ILi64EEEEEELi256ENS_10bfloat16_tEfNS_4arch4Sm90ELb1ELb0ELb1ELb1ELb0ELb1ELb1ELb1ELb0ELb1ELb1ELb0EEENS1_21CollectiveEpilogueFwdINS6_IJSA_NS7_ILi256EEESB_EEES9_SE_SG_Li256ELb1ELb1ELb1ELb0EEENS1_36VarlenDynamicPersistentTileSchedulerILi128ELi96ELi256ELi128ELb1ELb1ELb1ELb1ELb1ELb1EEEEEEEEEvNT_6ParamsE:
[----:B------:R-:W-:Y:S01]  /*0000*/  LDC R1, c[0x0][0x37c] ;  /* 0x0000df00ff017b82 */ /* 0x000fe20000000800 */
[----:B------:R-:W-:Y:S05]  /*0010*/  EXIT ;  /* 0x000000000000794d */ /* 0x000fea0003800000 */
.L_x_44:
        /* <DEDUP_REMOVED lines=14> */
.L_x_89:


//--------------------- .nv.shared.reserved.0     --------------------------
	.section	.nv.shared.reserved.0,"aw",@nobits
	.weak		__nv_reservedSMEM_offset_0_alias
	.size		__nv_reservedSMEM_offset_0_alias, 0, 64
	.other		__nv_reservedSMEM_offset_0_alias,@"STO_CUDA_RESERVED_SHARED STV_DEFAULT"
__nv_reservedSMEM_offset_0_alias:
	.zero		0
	.zero		64


//--------------------- .nv.global                --------------------------
	.section	.nv.global,"aw",@nobits
.nv.global:
	.type		_ZN81_INTERNAL_3289248a_45_flash_fwd_hdimdiff_bf16_split_softcap_sm90_cu_9d2915ae_37984cute1_E,@object
	.size		_ZN81_INTERNAL_3289248a_45_flash_fwd_hdimdiff_bf16_split_softcap_sm90_cu_9d2915ae_37984cute1_E,(_ZN81_INTERNAL_3289248a_45_flash_fwd_hdimdiff_bf16_split_softcap_sm90_cu_9d2915ae_37984cuda3std3__45__cpo6cbeginE - _ZN81_INTERNAL_3289248a_45_flash_fwd_hdimdiff_bf16_split_softcap_sm90_cu_9d2915ae_37984cute1_E)
_ZN81_INTERNAL_3289248a_45_flash_fwd_hdimdiff_bf16_split_softcap_sm90_cu_9d2915ae_37984cute1_E:
	.zero		1
	.type		_ZN81_INTERNAL_3289248a_45_flash_fwd_hdimdiff_bf16_split_softcap_sm90_cu_9d2915ae_37984cuda3std3__45__cpo6cbeginE,@object
	.size		_ZN81_INTERNAL_3289248a_45_flash_fwd_hdimdiff_bf16_split_softcap_sm90_cu_9d2915ae_37984cuda3std3__45__cpo6cbeginE,(_ZN81_INTERNAL_3289248a_45_flash_fwd_hdimdiff_bf16_split_softcap_sm90_cu_9d2915ae_37984cuda3std3__48in_placeE - _ZN81_INTERNAL_3289248a_45_flash_fwd_hdimdiff_bf16_split_softcap_sm90_cu_9d2915ae_37984cuda3std3__45__cpo6cbeginE)
_ZN81_INTERNAL_3289248a_45_flash_fwd_hdimdiff_bf16_split_softcap_sm90_cu_9d2915ae_37984cuda3std3__45__cpo6cbeginE:
	.zero		1
	.type		_ZN81_INTERNAL_3289248a_45_flash_fwd_hdimdiff_bf16_split_softcap_sm90_cu_9d2915ae_37984cuda3std3__48in_placeE,@object
	.size		_ZN81_INTERNAL_3289248a_45_flash_fwd_hdimdiff_bf16_split_softcap_sm90_cu_9d2915ae_37984cuda3std3__48in_placeE,(_ZN81_INTERNAL_3289248a_45_flash_fwd_hdimdiff_bf16_split_softcap_sm90_cu_9d2915ae_37984cuda3std6ranges3__45__cpo9iter_moveE - _ZN81_INTERNAL_3289248a_45_flash_fwd_hdimdiff_bf16_split_softcap_sm90_cu_9d2915ae_37984cuda3std3__48in_placeE)
_ZN81_INTERNAL_3289248a_45_flash_fwd_hdimdiff_bf16_split_softcap_sm90_cu_9d2915ae_37984cuda3std3__48in_placeE:
	.zero		1
	.type		_ZN81_INTERNAL_3289248a_45_flash_fwd_hdimdiff_bf16_split_softcap_sm90_cu_9d2915ae_37984cuda3std6ranges3__45__cpo9iter_moveE,@object
	.size		_ZN81_INTERNAL_3289248a_45_flash_fwd_hdimdiff_bf16_split_softcap_sm90_cu_9d2915ae_37984cuda3std6ranges3__45__cpo9iter_moveE,(_ZN81_INTERNAL_3289248a_45_flash_fwd_hdimdiff_bf16_split_softcap_sm90_cu_9d2915ae_37984cuda3std3__45__cpo5beginE - _ZN81_INTERNAL_3289248a_45_flash_fwd_hdimdiff_bf16_split_softcap_sm90_cu_9d2915ae_37984cuda3std6ranges3__45__cpo9iter_moveE)
_ZN81_INTERNAL_3289248a_45_flash_fwd_hdimdiff_bf16_split_softcap_sm90_cu_9d2915ae_37984cuda3std6ranges3__45__cpo9iter_moveE:
	.zero		1
	.type		_ZN81_INTERNAL_3289248a_45_flash_fwd_hdimdiff_bf16_split_softcap_sm90_cu_9d2915ae_37984cuda3std3__45__cpo5beginE,@object
	.size		_ZN81_INTERNAL_3289248a_45_flash_fwd_hdimdiff_bf16_split_softcap_sm90_cu_9d2915ae_37984cuda3std3__45__cpo5beginE,(_ZN81_INTERNAL_3289248a_45_flash_fwd_hdimdiff_bf16_split_softcap_sm90_cu_9d2915ae_37984cuda3std3__483_GLOBAL__N__3289248a_45_flash_fwd_hdimdiff_bf16_split_softcap_sm90_cu_9d2915ae_37986ignoreE - _ZN81_INTERNAL_3289248a_45_flash_fwd_hdimdiff_bf16_split_softcap_sm90_cu_9d2915ae_37984cuda3std3__45__cpo5beginE)
_ZN81_INTERNAL_3289248a_45_flash_fwd_hdimdiff_bf16_split_softcap_sm90_cu_9d2915ae_37984cuda3std3__45__cpo5beginE:
	.zero		1
	.type		_ZN81_INTERNAL_3289248a_45_flash_fwd_hdimdiff_bf16_split_softcap_sm90_cu_9d2915ae_37984cuda3std3__483_GLOBAL__N__3289248a_45_flash_fwd_hdimdiff_bf16_split_softcap_sm90_cu_9d2915ae_37986ignoreE,@object
	.size		_ZN81_INTERNAL_3289248a_45_flash_fwd_hdimdiff_bf16_split_softcap_sm90_cu_9d2915ae_37984cuda3std3__483_GLOBAL__N__3289248a_45_flash_fwd_hdimdiff_bf16_split_softcap_sm90_cu_9d2915ae_37986ignoreE,(_ZN81_INTERNAL_3289248a_45_flash_fwd_hdimdiff_bf16_split_softcap_sm90_cu_9d2915ae_37984cute7productE - _ZN81_INTERNAL_3289248a_45_flash_fwd_hdimdiff_bf16_split_softcap_sm90_cu_9d2915ae_37984cuda3std3__483_GLOBAL__N__3289248a_45_flash_fwd_hdimdiff_bf16_split_softcap_sm90_cu_9d2915ae_37986ignoreE)
_ZN81_INTERNAL_3289248a_45_flash_fwd_hdimdiff_bf16_split_softcap_sm90_cu_9d2915ae_37984cuda3std3__483_GLOBAL__N__3289248a_45_flash_fwd_hdimdiff_bf16_split_softcap_sm90_cu_9d2915ae_37986ignoreE:
	.zero		1
	.type		_ZN81_INTERNAL_3289248a_45_flash_fwd_hdimdiff_bf16_split_softcap_sm90_cu_9d2915ae_37984cute7productE,@object
	.size		_ZN81_INTERNAL_3289248a_45_flash_fwd_hdimdiff_bf16_split_softcap_sm90_cu_9d2915ae_37984cute7productE,(_ZN81_INTERNAL_3289248a_45_flash_fwd_hdimdiff_bf16_split_softcap_sm90_cu_9d2915ae_37984cuda3std3__45__cpo3endE - _ZN81_INTERNAL_3289248a_45_flash_fwd_hdimdiff_bf16_split_softcap_sm90_cu_9d2915ae_37984cute7productE)
_ZN81_INTERNAL_3289248a_45_flash_fwd_hdimdiff_bf16_split_softcap_sm90_cu_9d2915ae_37984cute7productE:
	.zero		1
	.type		_ZN81_INTERNAL_3289248a_45_flash_fwd_hdimdiff_bf16_split_softcap_sm90_cu_9d2915ae_37984cuda3std3__45__cpo3endE,@object
	.size		_ZN81_INTERNAL_3289248a_45_flash_fwd_hdimdiff_bf16_split_softcap_sm90_cu_9d2915ae_37984cuda3std3__45__cpo3endE,(_ZN81_INTERNAL_3289248a_45_flash_fwd_hdimdiff_bf16_split_softcap_sm90_cu_9d2915ae_37984cuda3std3__419piecewise_constructE - _ZN81_INTERNAL_3289248a_45_flash_fwd_hdimdiff_bf16_split_softcap_sm90_cu_9d2915ae_37984cuda3std3__45__cpo3endE)
_ZN81_INTERNAL_3289248a_45_flash_fwd_hdimdiff_bf16_split_softcap_sm90_cu_9d2915ae_37984cuda3std3__45__cpo3endE:
	.zero		1
	.type		_ZN81_INTERNAL_3289248a_45_flash_fwd_hdimdiff_bf16_split_softcap_sm90_cu_9d2915ae_37984cuda3std3__419piecewise_constructE,@object
	.size		_ZN81_INTERNAL_3289248a_45_flash_fwd_hdimdiff_bf16_split_softcap_sm90_cu_9d2915ae_37984cuda3std3__419piecewise_constructE,(_ZN81_INTERNAL_3289248a_45_flash_fwd_hdimdiff_bf16_split_softcap_sm90_cu_9d2915ae_37984cuda3std3__45__cpo4cendE - _ZN81_INTERNAL_3289248a_45_flash_fwd_hdimdiff_bf16_split_softcap_sm90_cu_9d2915ae_37984cuda3std3__419piecewise_constructE)
_ZN81_INTERNAL_3289248a_45_flash_fwd_hdimdiff_bf16_split_softcap_sm90_cu_9d2915ae_37984cuda3std3__419piecewise_constructE:
	.zero		1
	.type		_ZN81_INTERNAL_3289248a_45_flash_fwd_hdimdiff_bf16_split_softcap_sm90_cu_9d2915ae_37984cuda3std3__45__cpo4cendE,@object
	.size		_ZN81_INTERNAL_3289248a_45_flash_fwd_hdimdiff_bf16_split_softcap_sm90_cu_9d2915ae_37984cuda3std3__45__cpo4cendE,(_ZN81_INTERNAL_3289248a_45_flash_fwd_hdimdiff_bf16_split_softcap_sm90_cu_9d2915ae_37984cuda3std6ranges3__45__cpo4swapE - _ZN81_INTERNAL_3289248a_45_flash_fwd_hdimdiff_bf16_split_softcap_sm90_cu_9d2915ae_37984cuda3std3__45__cpo4cendE)
_ZN81_INTERNAL_3289248a_45_flash_fwd_hdimdiff_bf16_split_softcap_sm90_cu_9d2915ae_37984cuda3std3__45__cpo4cendE:
	.zero		1
	.type		_ZN81_INTERNAL_3289248a_45_flash_fwd_hdimdiff_bf16_split_softcap_sm90_cu_9d2915ae_37984cuda3std6ranges3__45__cpo4swapE,@object
	.size		_ZN81_INTERNAL_3289248a_45_flash_fwd_hdimdiff_bf16_split_softcap_sm90_cu_9d2915ae_37984cuda3std6ranges3__45__cpo4swapE,(.L_7 - _ZN81_INTERNAL_3289248a_45_flash_fwd_hdimdiff_bf16_split_softcap_sm90_cu_9d2915ae_37984cuda3std6ranges3__45__cpo4swapE)
_ZN81_INTERNAL_3289248a_45_flash_fwd_hdimdiff_bf16_split_softcap_sm90_cu_9d2915ae_37984cuda3std6ranges3__45__cpo4swapE:
	.zero		1
.L_7:


//--------------------- .nv.constant0._ZN7cutlass13device_kernelIN5flash11enable_sm90INS1_16FlashAttnFwdSm90INS1_25CollectiveMainloopFwdSm90ILi2EN4cute5tupleIJNS5_1CILi1EEES8_S8_EEENS6_IJNS7_ILi128EEESA_NS7_ILi192EEEEEELi128ENS_10bfloat16_tEfNS_4arch4Sm90ELb0ELb0ELb1ELb0ELb0ELb0ELb0ELb1ELb1ELb1ELb1ELb0EEENS1_21CollectiveEpilogueFwdINS6_IJSA_SA_SA_EEES9_SD_SF_Li256ELb0ELb1ELb1ELb0EEENS1_19SingleTileSchedulerILb0ELb1ELb1ELi128EEEEEEEEEvNT_6ParamsE --------------------------
	.section	.nv.constant0._ZN7cutlass13device_kernelIN5flash11enable_sm90INS1_16FlashAttnFwdSm90INS1_25CollectiveMainloopFwdSm90ILi2EN4cute5tupleIJNS5_1CILi1EEES8_S8_EEENS6_IJNS7_ILi128EEESA_NS7_ILi192EEEEEELi128ENS_10bfloat16_tEfNS_4arch4Sm90ELb0ELb0ELb1ELb0ELb0ELb0ELb0ELb1ELb1ELb1ELb1ELb0EEENS1_21CollectiveEpilogueFwdINS6_IJSA_SA_SA_EEES9_SD_SF_Li256ELb0ELb1ELb1ELb0EEENS1_19SingleTileSchedulerILb0ELb1ELb1ELi128EEEEEEEEEvNT_6ParamsE,"a",@progbits
	.sectionflags	@""
	.align	4
.nv.constant0._ZN7cutlass13device_kernelIN5flash11enable_sm90INS1_16FlashAttnFwdSm90INS1_25CollectiveMainloopFwdSm90ILi2EN4cute5tupleIJNS5_1CILi1EEES8_S8_EEENS6_IJNS7_ILi128EEESA_NS7_ILi192EEEEEELi128ENS_10bfloat16_tEfNS_4arch4Sm90ELb0ELb0ELb1ELb0ELb0ELb0ELb0ELb1ELb1ELb1ELb1ELb0EEENS1_21CollectiveEpilogueFwdINS6_IJSA_SA_SA_EEES9_SD_SF_Li256ELb0ELb1ELb1ELb0EEENS1_19SingleTileSchedulerILb0ELb1ELb1ELi128EEEEEEEEEvNT_6ParamsE:
	.zero		3456


//--------------------- .nv.constant0._ZN7cutlass13device_kernelIN5flash11enable_sm90INS1_16FlashAttnFwdSm90INS1_25CollectiveMainloopFwdSm90ILi2EN4cute5tupleIJNS5_1CILi1EEES8_S8_EEENS6_IJNS7_ILi128EEESA_NS7_ILi192EEEEEELi128ENS_10bfloat16_tEfNS_4arch4Sm90ELb0ELb0ELb1ELb1ELb0ELb0ELb0ELb1ELb1ELb1ELb1ELb0EEENS1_21CollectiveEpilogueFwdINS6_IJSA_SA_SA_EEES9_SD_SF_Li256ELb1ELb1ELb1ELb0EEENS1_36VarlenDynamicPersistentTileSchedulerILi128ELi128ELi256ELi128ELb1ELb1ELb1ELb0ELb1ELb1EEEEEEEEEvNT_6ParamsE --------------------------
	.section	.nv.constant0._ZN7cutlass13device_kernelIN5flash11enable_sm90INS1_16FlashAttnFwdSm90INS1_25CollectiveMainloopFwdSm90ILi2EN4cute5tupleIJNS5_1CILi1EEES8_S8_EEENS6_IJNS7_ILi128EEESA_NS7_ILi192EEEEEELi128ENS_10bfloat16_tEfNS_4arch4Sm90ELb0ELb0ELb1ELb1ELb0ELb0ELb0ELb1ELb1ELb1ELb1ELb0EEENS1_21CollectiveEpilogueFwdINS6_IJSA_SA_SA_EEES9_SD_SF_Li256ELb1ELb1ELb1ELb0EEENS1_36VarlenDynamicPersistentTileSchedulerILi128ELi128ELi256ELi128ELb1ELb1ELb1ELb0ELb1ELb1EEEEEEEEEvNT_6ParamsE,"a",@progbits
	.sectionflags	@""
	.align	4
.nv.constant0._ZN7cutlass13device_kernelIN5flash11enable_sm90INS1_16FlashAttnFwdSm90INS1_25CollectiveMainloopFwdSm90ILi2EN4cute5tupleIJNS5_1CILi1EEES8_S8_EEENS6_IJNS7_ILi128EEESA_NS7_ILi192EEEEEELi128ENS_10bfloat16_tEfNS_4arch4Sm90ELb0ELb0ELb1ELb1ELb0ELb0ELb0ELb1ELb1ELb1ELb1ELb0EEENS1_21CollectiveEpilogueFwdINS6_IJSA_SA_SA_EEES9_SD_SF_Li256ELb1ELb1ELb1ELb0EEENS1_36VarlenDynamicPersistentTileSchedulerILi128ELi128ELi256ELi128ELb1ELb1ELb1ELb0ELb1ELb1EEEEEEEEEvNT_6ParamsE:
	.zero		3584


//--------------------- .nv.constant0._ZN7cutlass13device_kernelIN5flash11enable_sm90INS1_16FlashAttnFwdSm90INS1_25CollectiveMainloopFwdSm90ILi2EN4cute5tupleIJNS5_1CILi1EEES8_S8_EEENS6_IJNS7_ILi128EEESA_NS7_ILi192EEEEEELi128ENS_10bfloat16_tEfNS_4arch4Sm90ELb0ELb0ELb1ELb1ELb0ELb1ELb0ELb1ELb1ELb1ELb1ELb0EEENS1_21CollectiveEpilogueFwdINS6_IJSA_SA_SA_EEES9_SD_SF_Li256ELb1ELb1ELb1ELb0EEENS1_36VarlenDynamicPersistentTileSchedulerILi128ELi128ELi256ELi128ELb1ELb1ELb1ELb0ELb1ELb1EEEEEEEEEvNT_6ParamsE --------------------------
	.section	.nv.constant0._ZN7cutlass13device_kernelIN5flash11enable_sm90INS1_16FlashAttnFwdSm90INS1_25CollectiveMainloopFwdSm90ILi2EN4cute5tupleIJNS5_1CILi1EEES8_S8_EEENS6_IJNS7_ILi128EEESA_NS7_ILi192EEEEEELi128ENS_10bfloat16_tEfNS_4arch4Sm90ELb0ELb0ELb1ELb1ELb0ELb1ELb0ELb1ELb1ELb1ELb1ELb0EEENS1_21CollectiveEpilogueFwdINS6_IJSA_SA_SA_EEES9_SD_SF_Li256ELb1ELb1ELb1ELb0EEENS1_36VarlenDynamicPersistentTileSchedulerILi128ELi128ELi256ELi128ELb1ELb1ELb1ELb0ELb1ELb1EEEEEEEEEvNT_6ParamsE,"a",@progbits
	.sectionflags	@""
	.align	4
.nv.constant0._ZN7cutlass13device_kernelIN5flash11enable_sm90INS1_16FlashAttnFwdSm90INS1_25CollectiveMainloopFwdSm90ILi2EN4cute5tupleIJNS5_1CILi1EEES8_S8_EEENS6_IJNS7_ILi128EEESA_NS7_ILi192EEEEEELi128ENS_10bfloat16_tEfNS_4arch4Sm90ELb0ELb0ELb1ELb1ELb0ELb1ELb0ELb1ELb1ELb1ELb1ELb0EEENS1_21CollectiveEpilogueFwdINS6_IJSA_SA_SA_EEES9_SD_SF_Li256ELb1ELb1ELb1ELb0EEENS1_36VarlenDynamicPersistentTileSchedulerILi128ELi128ELi256ELi128ELb1ELb1ELb1ELb0ELb1ELb1EEEEEEEEEvNT_6ParamsE:
	.zero		3584


//--------------------- .nv.constant0._ZN7cutlass13device_kernelIN5flash11enable_sm90INS1_16FlashAttnFwdSm90INS1_25CollectiveMainloopFwdSm90ILi2EN4cute5tupleIJNS5_1CILi1EEES8_S8_EEENS6_IJNS7_ILi128EEENS7_ILi96EEENS7_ILi192EEEEEELi128ENS_10bfloat16_tEfNS_4arch4Sm90ELb0ELb1ELb1ELb0ELb0ELb0ELb0ELb1ELb1ELb1ELb1ELb0EEENS1_21CollectiveEpilogueFwdINS6_IJSA_SA_SB_EEES9_SE_SG_Li256ELb0ELb1ELb1ELb0EEENS1_19SingleTileSchedulerILb0ELb1ELb1ELi128EEEEEEEEEvNT_6ParamsE --------------------------
	.section	.nv.constant0._ZN7cutlass13device_kernelIN5flash11enable_sm90INS1_16FlashAttnFwdSm90INS1_25CollectiveMainloopFwdSm90ILi2EN4cute5tupleIJNS5_1CILi1EEES8_S8_EEENS6_IJNS7_ILi128EEENS7_ILi96EEENS7_ILi192EEEEEELi128ENS_10bfloat16_tEfNS_4arch4Sm90ELb0ELb1ELb1ELb0ELb0ELb0ELb0ELb1ELb1ELb1ELb1ELb0EEENS1_21CollectiveEpilogueFwdINS6_IJSA_SA_SB_EEES9_SE_SG_Li256ELb0ELb1ELb1ELb0EEENS1_19SingleTileSchedulerILb0ELb1ELb1ELi128EEEEEEEEEvNT_6ParamsE,"a",@progbits
	.sectionflags	@""
	.align	4
.nv.constant0._ZN7cutlass13device_kernelIN5flash11enable_sm90INS1_16FlashAttnFwdSm90INS1_25CollectiveMainloopFwdSm90ILi2EN4cute5tupleIJNS5_1CILi1EEES8_S8_EEENS6_IJNS7_ILi128EEENS7_ILi96EEENS7_ILi192EEEEEELi128ENS_10bfloat16_tEfNS_4arch4Sm90ELb0ELb1ELb1ELb0ELb0ELb0ELb0ELb1ELb1ELb1ELb1ELb0EEENS1_21CollectiveEpilogueFwdINS6_IJSA_SA_SB_EEES9_SE_SG_Li256ELb0ELb1ELb1ELb0EEENS1_19SingleTileSchedulerILb0ELb1ELb1ELi128EEEEEEEEEvNT_6ParamsE:
	.zero		3456


//--------------------- .nv.constant0._ZN7cutlass13device_kernelIN5flash11enable_sm90INS1_16FlashAttnFwdSm90INS1_25CollectiveMainloopFwdSm90ILi2EN4cute5tupleIJNS5_1CILi1EEES8_S8_EEENS6_IJNS7_ILi128EEENS7_ILi96EEENS7_ILi192EEEEEELi128ENS_10bfloat16_tEfNS_4arch4Sm90ELb0ELb1ELb1ELb1ELb0ELb0ELb0ELb1ELb1ELb1ELb1ELb0EEENS1_21CollectiveEpilogueFwdINS6_IJSA_SA_SB_EEES9_SE_SG_Li256ELb1ELb1ELb1ELb0EEENS1_36VarlenDynamicPersistentTileSchedulerILi128ELi96ELi256ELi128ELb1ELb1ELb1ELb1ELb0ELb1EEEEEEEEEvNT_6ParamsE --------------------------
	.section	.nv.constant0._ZN7cutlass13device_kernelIN5flash11enable_sm90INS1_16FlashAttnFwdSm90INS1_25CollectiveMainloopFwdSm90ILi2EN4cute5tupleIJNS5_1CILi1EEES8_S8_EEENS6_IJNS7_ILi128EEENS7_ILi96EEENS7_ILi192EEEEEELi128ENS_10bfloat16_tEfNS_4arch4Sm90ELb0ELb1ELb1ELb1ELb0ELb0ELb0ELb1ELb1ELb1ELb1ELb0EEENS1_21CollectiveEpilogueFwdINS6_IJSA_SA_SB_EEES9_SE_SG_Li256ELb1ELb1ELb1ELb0EEENS1_36VarlenDynamicPersistentTileSchedulerILi128ELi96ELi256ELi128ELb1ELb1ELb1ELb1ELb0ELb1EEEEEEEEEvNT_6ParamsE,"a",@progbits
	.sectionflags	@""
	.align	4
.nv.constant0._ZN7cutlass13device_kernelIN5flash11enable_sm90INS1_16FlashAttnFwdSm90INS1_25CollectiveMainloopFwdSm90ILi2EN4cute5tupleIJNS5_1CILi1EEES8_S8_EEENS6_IJNS7_ILi128EEENS7_ILi96EEENS7_ILi192EEEEEELi128ENS_10bfloat16_tEfNS_4arch4Sm90ELb0ELb1ELb1ELb1ELb0ELb0ELb0ELb1ELb1ELb1ELb1ELb0EEENS1_21CollectiveEpilogueFwdINS6_IJSA_SA_SB_EEES9_SE_SG_Li256ELb1ELb1ELb1ELb0EEENS1_36VarlenDynamicPersistentTileSchedulerILi128ELi96ELi256ELi128ELb1ELb1ELb1ELb1ELb0ELb1EEEEEEEEEvNT_6ParamsE:
	.zero		3584


//--------------------- .nv.constant0._ZN7cutlass13device_kernelIN5flash11enable_sm90INS1_16FlashAttnFwdSm90INS1_25CollectiveMainloopFwdSm90ILi2EN4cute5tupleIJNS5_1CILi1EEES8_S8_EEENS6_IJNS7_ILi128EEENS7_ILi96EEENS7_ILi192EEEEEELi128ENS_10bfloat16_tEfNS_4arch4Sm90ELb0ELb1ELb1ELb1ELb0ELb1ELb0ELb1ELb1ELb1ELb1ELb0EEENS1_21CollectiveEpilogueFwdINS6_IJSA_SA_SB_EEES9_SE_SG_Li256ELb1ELb1ELb1ELb0EEENS1_36VarlenDynamicPersistentTileSchedulerILi128ELi96ELi256ELi128ELb1ELb1ELb1ELb1ELb0ELb1EEEEEEEEEvNT_6ParamsE --------------------------
	.section	.nv.constant0._ZN7cutlass13device_kernelIN5flash11enable_sm90INS1_16FlashAttnFwdSm90INS1_25CollectiveMainloopFwdSm90ILi2EN4cute5tupleIJNS5_1CILi1EEES8_S8_EEENS6_IJNS7_ILi128EEENS7_ILi96EEENS7_ILi192EEEEEELi128ENS_10bfloat16_tEfNS_4arch4Sm90ELb0ELb1ELb1ELb1ELb0ELb1ELb0ELb1ELb1ELb1ELb1ELb0EEENS1_21CollectiveEpilogueFwdINS6_IJSA_SA_SB_EEES9_SE_SG_Li256ELb1ELb1ELb1ELb0EEENS1_36VarlenDynamicPersistentTileSchedulerILi128ELi96ELi256ELi128ELb1ELb1ELb1ELb1ELb0ELb1EEEEEEEEEvNT_6ParamsE,"a",@progbits
	.sectionflags	@""
	.align	4
.nv.constant0._ZN7cutlass13device_kernelIN5flash11enable_sm90INS1_16FlashAttnFwdSm90INS1_25CollectiveMainloopFwdSm90ILi2EN4cute5tupleIJNS5_1CILi1EEES8_S8_EEENS6_IJNS7_ILi128EEENS7_ILi96EEENS7_ILi192EEEEEELi128ENS_10bfloat16_tEfNS_4arch4Sm90ELb0ELb1ELb1ELb1ELb0ELb1ELb0ELb1ELb1ELb1ELb1ELb0EEENS1_21CollectiveEpilogueFwdINS6_IJSA_SA_SB_EEES9_SE_SG_Li256ELb1ELb1ELb1ELb0EEENS1_36VarlenDynamicPersistentTileSchedulerILi128ELi96ELi256ELi128ELb1ELb1ELb1ELb1ELb0ELb1EEEEEEEEEvNT_6ParamsE:
	.zero		3584


//--------------------- .nv.constant0._ZN7cutlass13device_kernelIN5flash11enable_sm90INS1_16FlashAttnFwdSm90INS1_25CollectiveMainloopFwdSm90ILi2EN4cute5tupleIJNS5_1CILi1EEES8_S8_EEENS6_IJNS7_ILi128EEESA_NS7_ILi192EEEEEELi128ENS_10bfloat16_tEfNS_4arch4Sm90ELb1ELb0ELb1ELb0ELb0ELb0ELb0ELb1ELb1ELb1ELb1ELb0EEENS1_21CollectiveEpilogueFwdINS6_IJSA_SA_SA_EEES9_SD_SF_Li256ELb0ELb1ELb1ELb0EEENS1_19SingleTileSchedulerILb0ELb1ELb1ELi128EEEEEEEEEvNT_6ParamsE --------------------------
	.section	.nv.constant0._ZN7cutlass13device_kernelIN5flash11enable_sm90INS1_16FlashAttnFwdSm90INS1_25CollectiveMainloopFwdSm90ILi2EN4cute5tupleIJNS5_1CILi1EEES8_S8_EEENS6_IJNS7_ILi128EEESA_NS7_ILi192EEEEEELi128ENS_10bfloat16_tEfNS_4arch4Sm90ELb1ELb0ELb1ELb0ELb0ELb0ELb0ELb1ELb1ELb1ELb1ELb0EEENS1_21CollectiveEpilogueFwdINS6_IJSA_SA_SA_EEES9_SD_SF_Li256ELb0ELb1ELb1ELb0EEENS1_19SingleTileSchedulerILb0ELb1ELb1ELi128EEEEEEEEEvNT_6ParamsE,"a",@progbits
	.sectionflags	@""
	.align	4
.nv.constant0._ZN7cutlass13device_kernelIN5flash11enable_sm90INS1_16FlashAttnFwdSm90INS1_25CollectiveMainloopFwdSm90ILi2EN4cute5tupleIJNS5_1CILi1EEES8_S8_EEENS6_IJNS7_ILi128EEESA_NS7_ILi192EEEEEELi128ENS_10bfloat16_tEfNS_4arch4Sm90ELb1ELb0ELb1ELb0ELb0ELb0ELb0ELb1ELb1ELb1ELb1ELb0EEENS1_21CollectiveEpilogueFwdINS6_IJSA_SA_SA_EEES9_SD_SF_Li256ELb0ELb1ELb1ELb0EEENS1_19SingleTileSchedulerILb0ELb1ELb1ELi128EEEEEEEEEvNT_6ParamsE:
	.zero		3456


//--------------------- .nv.constant0._ZN7cutlass13device_kernelIN5flash11enable_sm90INS1_16FlashAttnFwdSm90INS1_25CollectiveMainloopFwdSm90ILi2EN4cute5tupleIJNS5_1CILi1EEES8_S8_EEENS6_IJNS7_ILi128EEESA_NS7_ILi192EEEEEELi128ENS_10bfloat16_tEfNS_4arch4Sm90ELb1ELb0ELb1ELb1ELb0ELb0ELb0ELb1ELb1ELb1ELb1ELb0EEENS1_21CollectiveEpilogueFwdINS6_IJSA_SA_SA_EEES9_SD_SF_Li256ELb1ELb1ELb1ELb0EEENS1_36VarlenDynamicPersistentTileSchedulerILi128ELi128ELi256ELi128ELb1ELb1ELb1ELb1ELb1ELb1EEEEEEEEEvNT_6ParamsE --------------------------
	.section	.nv.constant0._ZN7cutlass13device_kernelIN5flash11enable_sm90INS1_16FlashAttnFwdSm90INS1_25CollectiveMainloopFwdSm90ILi2EN4cute5tupleIJNS5_1CILi1EEES8_S8_EEENS6_IJNS7_ILi128EEESA_NS7_ILi192EEEEEELi128ENS_10bfloat16_tEfNS_4arch4Sm90ELb1ELb0ELb1ELb1ELb0ELb0ELb0ELb1ELb1ELb1ELb1ELb0EEENS1_21CollectiveEpilogueFwdINS6_IJSA_SA_SA_EEES9_SD_SF_Li256ELb1ELb1ELb1ELb0EEENS1_36VarlenDynamicPersistentTileSchedulerILi128ELi128ELi256ELi128ELb1ELb1ELb1ELb1ELb1ELb1EEEEEEEEEvNT_6ParamsE,"a",@progbits
	.sectionflags	@""
	.align	4
.nv.constant0._ZN7cutlass13device_kernelIN5flash11enable_sm90INS1_16FlashAttnFwdSm90INS1_25CollectiveMainloopFwdSm90ILi2EN4cute5tupleIJNS5_1CILi1EEES8_S8_EEENS6_IJNS7_ILi128EEESA_NS7_ILi192EEEEEELi128ENS_10bfloat16_tEfNS_4arch4Sm90ELb1ELb0ELb1ELb1ELb0ELb0ELb0ELb1ELb1ELb1ELb1ELb0EEENS1_21CollectiveEpilogueFwdINS6_IJSA_SA_SA_EEES9_SD_SF_Li256ELb1ELb1ELb1ELb0EEENS1_36VarlenDynamicPersistentTileSchedulerILi128ELi128ELi256ELi128ELb1ELb1ELb1ELb1ELb1ELb1EEEEEEEEEvNT_6ParamsE:
	.zero		3584


//--------------------- .nv.constant0._ZN7cutlass13device_kernelIN5flash11enable_sm90INS1_16FlashAttnFwdSm90INS1_25CollectiveMainloopFwdSm90ILi2EN4cute5tupleIJNS5_1CILi1EEES8_S8_EEENS6_IJNS7_ILi128EEESA_NS7_ILi192EEEEEELi128ENS_10bfloat16_tEfNS_4arch4Sm90ELb1ELb0ELb1ELb1ELb0ELb1ELb0ELb1ELb1ELb1ELb1ELb0EEENS1_21CollectiveEpilogueFwdINS6_IJSA_SA_SA_EEES9_SD_SF_Li256ELb1ELb1ELb1ELb0EEENS1_36VarlenDynamicPersistentTileSchedulerILi128ELi128ELi256ELi128ELb1ELb1ELb1ELb1ELb1ELb1EEEEEEEEEvNT_6ParamsE --------------------------
	.section	.nv.constant0._ZN7cutlass13device_kernelIN5flash11enable_sm90INS1_16FlashAttnFwdSm90INS1_25CollectiveMainloopFwdSm90ILi2EN4cute5tupleIJNS5_1CILi1EEES8_S8_EEENS6_IJNS7_ILi128EEESA_NS7_ILi192EEEEEELi128ENS_10bfloat16_tEfNS_4arch4Sm90ELb1ELb0ELb1ELb1ELb0ELb1ELb0ELb1ELb1ELb1ELb1ELb0EEENS1_21CollectiveEpilogueFwdINS6_IJSA_SA_SA_EEES9_SD_SF_Li256ELb1ELb1ELb1ELb0EEENS1_36VarlenDynamicPersistentTileSchedulerILi128ELi128ELi256ELi128ELb1ELb1ELb1ELb1ELb1ELb1EEEEEEEEEvNT_6ParamsE,"a",@progbits
	.sectionflags	@""
	.align	4
.nv.constant0._ZN7cutlass13device_kernelIN5flash11enable_sm90INS1_16FlashAttnFwdSm90INS1_25CollectiveMainloopFwdSm90ILi2EN4cute5tupleIJNS5_1CILi1EEES8_S8_EEENS6_IJNS7_ILi128EEESA_NS7_ILi192EEEEEELi128ENS_10bfloat16_tEfNS_4arch4Sm90ELb1ELb0ELb1ELb1ELb0ELb1ELb0ELb1ELb1ELb1ELb1ELb0EEENS1_21CollectiveEpilogueFwdINS6_IJSA_SA_SA_EEES9_SD_SF_Li256ELb1ELb1ELb1ELb0EEENS1_36VarlenDynamicPersistentTileSchedulerILi128ELi128ELi256ELi128ELb1ELb1ELb1ELb1ELb1ELb1EEEEEEEEEvNT_6ParamsE:
	.zero		3584


//--------------------- .nv.constant0._ZN7cutlass13device_kernelIN5flash11enable_sm90INS1_16FlashAttnFwdSm90INS1_25CollectiveMainloopFwdSm90ILi2EN4cute5tupleIJNS5_1CILi1EEES8_S8_EEENS6_IJNS7_ILi64EEESA_SA_EEELi512ENS_10bfloat16_tEfNS_4arch4Sm90ELb0ELb0ELb1ELb0ELb0ELb0ELb0ELb0ELb0ELb1ELb1ELb0EEENS1_21CollectiveEpilogueFwdINS6_IJSA_NS7_ILi512EEESA_EEES9_SC_SE_Li256ELb0ELb1ELb1ELb0EEENS1_19SingleTileSchedulerILb0ELb1ELb1ELi64EEEEEEEEEvNT_6ParamsE --------------------------
	.section	.nv.constant0._ZN7cutlass13device_kernelIN5flash11enable_sm90INS1_16FlashAttnFwdSm90INS1_25CollectiveMainloopFwdSm90ILi2EN4cute5tupleIJNS5_1CILi1EEES8_S8_EEENS6_IJNS7_ILi64EEESA_SA_EEELi512ENS_10bfloat16_tEfNS_4arch4Sm90ELb0ELb0ELb1ELb0ELb0ELb0ELb0ELb0ELb0ELb1ELb1ELb0EEENS1_21CollectiveEpilogueFwdINS6_IJSA_NS7_ILi512EEESA_EEES9_SC_SE_Li256ELb0ELb1ELb1ELb0EEENS1_19SingleTileSchedulerILb0ELb1ELb1ELi64EEEEEEEEEvNT_6ParamsE,"a",@progbits
	.sectionflags	@""
	.align	4
.nv.constant0._ZN7cutlass13device_kernelIN5flash11enable_sm90INS1_16FlashAttnFwdSm90INS1_25CollectiveMainloopFwdSm90ILi2EN4cute5tupleIJNS5_1CILi1EEES8_S8_EEENS6_IJNS7_ILi64EEESA_SA_EEELi512ENS_10bfloat16_tEfNS_4arch4Sm90ELb0ELb0ELb1ELb0ELb0ELb0ELb0ELb0ELb0ELb1ELb1ELb0EEENS1_21CollectiveEpilogueFwdINS6_IJSA_NS7_ILi512EEESA_EEES9_SC_SE_Li256ELb0ELb1ELb1ELb0EEENS1_19SingleTileSchedulerILb0ELb1ELb1ELi64EEEEEEEEEvNT_6ParamsE:
	.zero		3456


//--------------------- .nv.constant0._ZN7cutlass13device_kernelIN5flash11enable_sm90INS1_16FlashAttnFwdSm90INS1_25CollectiveMainloopFwdSm90ILi2EN4cute5tupleIJNS5_1CILi1EEES8_S8_EEENS6_IJNS7_ILi64EEESA_SA_EEELi512ENS_10bfloat16_tEfNS_4arch4Sm90ELb0ELb0ELb1ELb0ELb0ELb0ELb1ELb0ELb0ELb1ELb1ELb0EEENS1_21CollectiveEpilogueFwdINS6_IJSA_NS7_ILi512EEESA_EEES9_SC_SE_Li256ELb0ELb1ELb1ELb0EEENS1_19SingleTileSchedulerILb0ELb1ELb1ELi64EEEEEEEEEvNT_6ParamsE --------------------------
	.section	.nv.constant0._ZN7cutlass13device_kernelIN5flash11enable_sm90INS1_16FlashAttnFwdSm90INS1_25CollectiveMainloopFwdSm90ILi2EN4cute5tupleIJNS5_1CILi1EEES8_S8_EEENS6_IJNS7_ILi64EEESA_SA_EEELi512ENS_10bfloat16_tEfNS_4arch4Sm90ELb0ELb0ELb1ELb0ELb0ELb0ELb1ELb0ELb0ELb1ELb1ELb0EEENS1_21CollectiveEpilogueFwdINS6_IJSA_NS7_ILi512EEESA_EEES9_SC_SE_Li256ELb0ELb1ELb1ELb0EEENS1_19SingleTileSchedulerILb0ELb1ELb1ELi64EEEEEEEEEvNT_6ParamsE,"a",@progbits
	.sectionflags	@""
	.align	4
.nv.constant0._ZN7cutlass13device_kernelIN5flash11enable_sm90INS1_16FlashAttnFwdSm90INS1_25CollectiveMainloopFwdSm90ILi2EN4cute5tupleIJNS5_1CILi1EEES8_S8_EEENS6_IJNS7_ILi64EEESA_SA_EEELi512ENS_10bfloat16_tEfNS_4arch4Sm90ELb0ELb0ELb1ELb0ELb0ELb0ELb1ELb0ELb0ELb1ELb1ELb0EEENS1_21CollectiveEpilogueFwdINS6_IJSA_NS7_ILi512EEESA_EEES9_SC_SE_Li256ELb0ELb1ELb1ELb0EEENS1_19SingleTileSchedulerILb0ELb1ELb1ELi64EEEEEEEEEvNT_6ParamsE:
	.zero		3712


//--------------------- .nv.constant0._ZN7cutlass13device_kernelIN5flash11enable_sm90INS1_16FlashAttnFwdSm90INS1_25CollectiveMainloopFwdSm90ILi2EN4cute5tupleIJNS5_1CILi1EEES8_S8_EEENS6_IJNS7_ILi64EEESA_SA_EEELi512ENS_10bfloat16_tEfNS_4arch4Sm90ELb0ELb0ELb1ELb1ELb0ELb0ELb0ELb0ELb0ELb1ELb1ELb0EEENS1_21CollectiveEpilogueFwdINS6_IJSA_NS7_ILi512EEESA_EEES9_SC_SE_Li256ELb1ELb1ELb1ELb0EEENS1_36VarlenDynamicPersistentTileSchedulerILi64ELi64ELi256ELi128ELb1ELb1ELb1ELb0ELb1ELb1EEEEEEEEEvNT_6ParamsE --------------------------
	.section	.nv.constant0._ZN7cutlass13device_kernelIN5flash11enable_sm90INS1_16FlashAttnFwdSm90INS1_25CollectiveMainloopFwdSm90ILi2EN4cute5tupleIJNS5_1CILi1EEES8_S8_EEENS6_IJNS7_ILi64EEESA_SA_EEELi512ENS_10bfloat16_tEfNS_4arch4Sm90ELb0ELb0ELb1ELb1ELb0ELb0ELb0ELb0ELb0ELb1ELb1ELb0EEENS1_21CollectiveEpilogueFwdINS6_IJSA_NS7_ILi512EEESA_EEES9_SC_SE_Li256ELb1ELb1ELb1ELb0EEENS1_36VarlenDynamicPersistentTileSchedulerILi64ELi64ELi256ELi128ELb1ELb1ELb1ELb0ELb1ELb1EEEEEEEEEvNT_6ParamsE,"a",@progbits
	.sectionflags	@""
	.align	4
.nv.constant0._ZN7cutlass13device_kernelIN5flash11enable_sm90INS1_16FlashAttnFwdSm90INS1_25CollectiveMainloopFwdSm90ILi2EN4cute5tupleIJNS5_1CILi1EEES8_S8_EEENS6_IJNS7_ILi64EEESA_SA_EEELi512ENS_10bfloat16_tEfNS_4arch4Sm90ELb0ELb0ELb1ELb1ELb0ELb0ELb0ELb0ELb0ELb1ELb1ELb0EEENS1_21CollectiveEpilogueFwdINS6_IJSA_NS7_ILi512EEESA_EEES9_SC_SE_Li256ELb1ELb1ELb1ELb0EEENS1_36VarlenDynamicPersistentTileSchedulerILi64ELi64ELi256ELi128ELb1ELb1ELb1ELb0ELb1ELb1EEEEEEEEEvNT_6ParamsE:
	.zero		3584


//--------------------- .nv.constant0._ZN7cutlass13device_kernelIN5flash11enable_sm90INS1_16FlashAttnFwdSm90INS1_25CollectiveMainloopFwdSm90ILi2EN4cute5tupleIJNS5_1CILi1EEES8_S8_EEENS6_IJNS7_ILi64EEESA_SA_EEELi512ENS_10bfloat16_tEfNS_4arch4Sm90ELb0ELb0ELb1ELb1ELb0ELb1ELb0ELb0ELb0ELb1ELb1ELb0EEENS1_21CollectiveEpilogueFwdINS6_IJSA_NS7_ILi512EEESA_EEES9_SC_SE_Li256ELb1ELb1ELb1ELb0EEENS1_36VarlenDynamicPersistentTileSchedulerILi64ELi64ELi256ELi128ELb1ELb1ELb1ELb0ELb1ELb1EEEEEEEEEvNT_6ParamsE --------------------------
	.section	.nv.constant0._ZN7cutlass13device_kernelIN5flash11enable_sm90INS1_16FlashAttnFwdSm90INS1_25CollectiveMainloopFwdSm90ILi2EN4cute5tupleIJNS5_1CILi1EEES8_S8_EEENS6_IJNS7_ILi64EEESA_SA_EEELi512ENS_10bfloat16_tEfNS_4arch4Sm90ELb0ELb0ELb1ELb1ELb0ELb1ELb0ELb0ELb0ELb1ELb1ELb0EEENS1_21CollectiveEpilogueFwdINS6_IJSA_NS7_ILi512EEESA_EEES9_SC_SE_Li256ELb1ELb1ELb1ELb0EEENS1_36VarlenDynamicPersistentTileSchedulerILi64ELi64ELi256ELi128ELb1ELb1ELb1ELb0ELb1ELb1EEEEEEEEEvNT_6ParamsE,"a",@progbits
	.sectionflags	@""
	.align	4
.nv.constant0._ZN7cutlass13device_kernelIN5flash11enable_sm90INS1_16FlashAttnFwdSm90INS1_25CollectiveMainloopFwdSm90ILi2EN4cute5tupleIJNS5_1CILi1EEES8_S8_EEENS6_IJNS7_ILi64EEESA_SA_EEELi512ENS_10bfloat16_tEfNS_4arch4Sm90ELb0ELb0ELb1ELb1ELb0ELb1ELb0ELb0ELb0ELb1ELb1ELb0EEENS1_21CollectiveEpilogueFwdINS6_IJSA_NS7_ILi512EEESA_EEES9_SC_SE_Li256ELb1ELb1ELb1ELb0EEENS1_36VarlenDynamicPersistentTileSchedulerILi64ELi64ELi256ELi128ELb1ELb1ELb1ELb0ELb1ELb1EEEEEEEEEvNT_6ParamsE:
	.zero		3584


//--------------------- .nv.constant0._ZN7cutlass13device_kernelIN5flash11enable_sm90INS1_16FlashAttnFwdSm90INS1_25CollectiveMainloopFwdSm90ILi2EN4cute5tupleIJNS5_1CILi1EEES8_S8_EEENS6_IJNS7_ILi64EEESA_SA_EEELi512ENS_10bfloat16_tEfNS_4arch4Sm90ELb0ELb0ELb1ELb1ELb0ELb0ELb1ELb0ELb0ELb1ELb1ELb0EEENS1_21CollectiveEpilogueFwdINS6_IJSA_NS7_ILi512EEESA_EEES9_SC_SE_Li256ELb1ELb1ELb1ELb0EEENS1_36VarlenDynamicPersistentTileSchedulerILi64ELi64ELi256ELi128ELb1ELb1ELb1ELb0ELb1ELb1EEEEEEEEEvNT_6ParamsE --------------------------
	.section	.nv.constant0._ZN7cutlass13device_kernelIN5flash11enable_sm90INS1_16FlashAttnFwdSm90INS1_25CollectiveMainloopFwdSm90ILi2EN4cute5tupleIJNS5_1CILi1EEES8_S8_EEENS6_IJNS7_ILi64EEESA_SA_EEELi512ENS_10bfloat16_tEfNS_4arch4Sm90ELb0ELb0ELb1ELb1ELb0ELb0ELb1ELb0ELb0ELb1ELb1ELb0EEENS1_21CollectiveEpilogueFwdINS6_IJSA_NS7_ILi512EEESA_EEES9_SC_SE_Li256ELb1ELb1ELb1ELb0EEENS1_36VarlenDynamicPersistentTileSchedulerILi64ELi64ELi256ELi128ELb1ELb1ELb1ELb0ELb1ELb1EEEEEEEEEvNT_6ParamsE,"a",@progbits
	.sectionflags	@""
	.align	4
.nv.constant0._ZN7cutlass13device_kernelIN5flash11enable_sm90INS1_16FlashAttnFwdSm90INS1_25CollectiveMainloopFwdSm90ILi2EN4cute5tupleIJNS5_1CILi1EEES8_S8_EEENS6_IJNS7_ILi64EEESA_SA_EEELi512ENS_10bfloat16_tEfNS_4arch4Sm90ELb0ELb0ELb1ELb1ELb0ELb0ELb1ELb0ELb0ELb1ELb1ELb0EEENS1_21CollectiveEpilogueFwdINS6_IJSA_NS7_ILi512EEESA_EEES9_SC_SE_Li256ELb1ELb1ELb1ELb0EEENS1_36VarlenDynamicPersistentTileSchedulerILi64ELi64ELi256ELi128ELb1ELb1ELb1ELb0ELb1ELb1EEEEEEEEEvNT_6ParamsE:
	.zero		3840


//--------------------- .nv.constant0._ZN7cutlass13device_kernelIN5flash11enable_sm90INS1_16FlashAttnFwdSm90INS1_25CollectiveMainloopFwdSm90ILi2EN4cute5tupleIJNS5_1CILi1EEES8_S8_EEENS6_IJNS7_ILi64EEESA_SA_EEELi512ENS_10bfloat16_tEfNS_4arch4Sm90ELb0ELb0ELb1ELb1ELb0ELb1ELb1ELb0ELb0ELb1ELb1ELb0EEENS1_21CollectiveEpilogueFwdINS6_IJSA_NS7_ILi512EEESA_EEES9_SC_SE_Li256ELb1ELb1ELb1ELb0EEENS1_36VarlenDynamicPersistentTileSchedulerILi64ELi64ELi256ELi128ELb1ELb1ELb1ELb0ELb1ELb1EEEEEEEEEvNT_6ParamsE --------------------------
	.section	.nv.constant0._ZN7cutlass13device_kernelIN5flash11enable_sm90INS1_16FlashAttnFwdSm90INS1_25CollectiveMainloopFwdSm90ILi2EN4cute5tupleIJNS5_1CILi1EEES8_S8_EEENS6_IJNS7_ILi64EEESA_SA_EEELi512ENS_10bfloat16_tEfNS_4arch4Sm90ELb0ELb0ELb1ELb1ELb0ELb1ELb1ELb0ELb0ELb1ELb1ELb0EEENS1_21CollectiveEpilogueFwdINS6_IJSA_NS7_ILi512EEESA_EEES9_SC_SE_Li256ELb1ELb1ELb1ELb0EEENS1_36VarlenDynamicPersistentTileSchedulerILi64ELi64ELi256ELi128ELb1ELb1ELb1ELb0ELb1ELb1EEEEEEEEEvNT_6ParamsE,"a",@progbits
	.sectionflags	@""
	.align	4
.nv.constant0._ZN7cutlass13device_kernelIN5flash11enable_sm90INS1_16FlashAttnFwdSm90INS1_25CollectiveMainloopFwdSm90ILi2EN4cute5tupleIJNS5_1CILi1EEES8_S8_EEENS6_IJNS7_ILi64EEESA_SA_EEELi512ENS_10bfloat16_tEfNS_4arch4Sm90ELb0ELb0ELb1ELb1ELb0ELb1ELb1ELb0ELb0ELb1ELb1ELb0EEENS1_21CollectiveEpilogueFwdINS6_IJSA_NS7_ILi512EEESA_EEES9_SC_SE_Li256ELb1ELb1ELb1ELb0EEENS1_36VarlenDynamicPersistentTileSchedulerILi64ELi64ELi256ELi128ELb1ELb1ELb1ELb0ELb1ELb1EEEEEEEEEvNT_6ParamsE:
	.zero		3840


//--------------------- .nv.constant0._ZN7cutlass13device_kernelIN5flash11enable_sm90INS1_16FlashAttnFwdSm90INS1_25CollectiveMainloopFwdSm90ILi2EN4cute5tupleIJNS5_1CILi1EEES8_S8_EEENS6_IJNS7_ILi64EEESA_SA_EEELi512ENS_10bfloat16_tEfNS_4arch4Sm90ELb0ELb1ELb1ELb0ELb0ELb0ELb0ELb0ELb0ELb1ELb1ELb0EEENS1_21CollectiveEpilogueFwdINS6_IJSA_NS7_ILi512EEESA_EEES9_SC_SE_Li256ELb0ELb1ELb1ELb0EEENS1_19SingleTileSchedulerILb0ELb1ELb1ELi64EEEEEEEEEvNT_6ParamsE --------------------------
	.section	.nv.constant0._ZN7cutlass13device_kernelIN5flash11enable_sm90INS1_16FlashAttnFwdSm90INS1_25CollectiveMainloopFwdSm90ILi2EN4cute5tupleIJNS5_1CILi1EEES8_S8_EEENS6_IJNS7_ILi64EEESA_SA_EEELi512ENS_10bfloat16_tEfNS_4arch4Sm90ELb0ELb1ELb1ELb0ELb0ELb0ELb0ELb0ELb0ELb1ELb1ELb0EEENS1_21CollectiveEpilogueFwdINS6_IJSA_NS7_ILi512EEESA_EEES9_SC_SE_Li256ELb0ELb1ELb1ELb0EEENS1_19SingleTileSchedulerILb0ELb1ELb1ELi64EEEEEEEEEvNT_6ParamsE,"a",@progbits
	.sectionflags	@""
	.align	4
.nv.constant0._ZN7cutlass13device_kernelIN5flash11enable_sm90INS1_16FlashAttnFwdSm90INS1_25CollectiveMainloopFwdSm90ILi2EN4cute5tupleIJNS5_1CILi1EEES8_S8_EEENS6_IJNS7_ILi64EEESA_SA_EEELi512ENS_10bfloat16_tEfNS_4arch4Sm90ELb0ELb1ELb1ELb0ELb0ELb0ELb0ELb0ELb0ELb1ELb1ELb0EEENS1_21CollectiveEpilogueFwdINS6_IJSA_NS7_ILi512EEESA_EEES9_SC_SE_Li256ELb0ELb1ELb1ELb0EEENS1_19SingleTileSchedulerILb0ELb1ELb1ELi64EEEEEEEEEvNT_6ParamsE:
	.zero		3456


//--------------------- .nv.constant0._ZN7cutlass13device_kernelIN5flash11enable_sm90INS1_16FlashAttnFwdSm90INS1_25CollectiveMainloopFwdSm90ILi2EN4cute5tupleIJNS5_1CILi1EEES8_S8_EEENS6_IJNS7_ILi64EEESA_SA_EEELi512ENS_10bfloat16_tEfNS_4arch4Sm90ELb0ELb1ELb1ELb0ELb0ELb0ELb1ELb0ELb0ELb1ELb1ELb0EEENS1_21CollectiveEpilogueFwdINS6_IJSA_NS7_ILi512EEESA_EEES9_SC_SE_Li256ELb0ELb1ELb1ELb0EEENS1_19SingleTileSchedulerILb0ELb1ELb1ELi64EEEEEEEEEvNT_6ParamsE --------------------------
	.section	.nv.constant0._ZN7cutlass13device_kernelIN5flash11enable_sm90INS1_16FlashAttnFwdSm90INS1_25CollectiveMainloopFwdSm90ILi2EN4cute5tupleIJNS5_1CILi1EEES8_S8_EEENS6_IJNS7_ILi64EEESA_SA_EEELi512ENS_10bfloat16_tEfNS_4arch4Sm90ELb0ELb1ELb1ELb0ELb0ELb0ELb1ELb0ELb0ELb1ELb1ELb0EEENS1_21CollectiveEpilogueFwdINS6_IJSA_NS7_ILi512EEESA_EEES9_SC_SE_Li256ELb0ELb1ELb1ELb0EEENS1_19SingleTileSchedulerILb0ELb1ELb1ELi64EEEEEEEEEvNT_6ParamsE,"a",@progbits
	.sectionflags	@""
	.align	4
.nv.constant0._ZN7cutlass13device_kernelIN5flash11enable_sm90INS1_16FlashAttnFwdSm90INS1_25CollectiveMainloopFwdSm90ILi2EN4cute5tupleIJNS5_1CILi1EEES8_S8_EEENS6_IJNS7_ILi64EEESA_SA_EEELi512ENS_10bfloat16_tEfNS_4arch4Sm90ELb0ELb1ELb1ELb0ELb0ELb0ELb1ELb0ELb0ELb1ELb1ELb0EEENS1_21CollectiveEpilogueFwdINS6_IJSA_NS7_ILi512EEESA_EEES9_SC_SE_Li256ELb0ELb1ELb1ELb0EEENS1_19SingleTileSchedulerILb0ELb1ELb1ELi64EEEEEEEEEvNT_6ParamsE:
	.zero		3712


//--------------------- .nv.constant0._ZN7cutlass13device_kernelIN5flash11enable_sm90INS1_16FlashAttnFwdSm90INS1_25CollectiveMainloopFwdSm90ILi2EN4cute5tupleIJNS5_1CILi1EEES8_S8_EEENS6_IJNS7_ILi64EEESA_SA_EEELi512ENS_10bfloat16_tEfNS_4arch4Sm90ELb0ELb1ELb1ELb1ELb0ELb0ELb0ELb0ELb0ELb1ELb1ELb0EEENS1_21CollectiveEpilogueFwdINS6_IJSA_NS7_ILi512EEESA_EEES9_SC_SE_Li256ELb1ELb1ELb1ELb0EEENS1_36VarlenDynamicPersistentTileSchedulerILi64ELi64ELi256ELi128ELb1ELb1ELb1ELb1ELb0ELb1EEEEEEEEEvNT_6ParamsE --------------------------
	.section	.nv.constant0._ZN7cutlass13device_kernelIN5flash11enable_sm90INS1_16FlashAttnFwdSm90INS1_25CollectiveMainloopFwdSm90ILi2EN4cute5tupleIJNS5_1CILi1EEES8_S8_EEENS6_IJNS7_ILi64EEESA_SA_EEELi512ENS_10bfloat16_tEfNS_4arch4Sm90ELb0ELb1ELb1ELb1ELb0ELb0ELb0ELb0ELb0ELb1ELb1ELb0EEENS1_21CollectiveEpilogueFwdINS6_IJSA_NS7_ILi512EEESA_EEES9_SC_SE_Li256ELb1ELb1ELb1ELb0EEENS1_36VarlenDynamicPersistentTileSchedulerILi64ELi64ELi256ELi128ELb1ELb1ELb1ELb1ELb0ELb1EEEEEEEEEvNT_6ParamsE,"a",@progbits
	.sectionflags	@""
	.align	4
.nv.constant0._ZN7cutlass13device_kernelIN5flash11enable_sm90INS1_16FlashAttnFwdSm90INS1_25CollectiveMainloopFwdSm90ILi2EN4cute5tupleIJNS5_1CILi1EEES8_S8_EEENS6_IJNS7_ILi64EEESA_SA_EEELi512ENS_10bfloat16_tEfNS_4arch4Sm90ELb0ELb1ELb1ELb1ELb0ELb0ELb0ELb0ELb0ELb1ELb1ELb0EEENS1_21CollectiveEpilogueFwdINS6_IJSA_NS7_ILi512EEESA_EEES9_SC_SE_Li256ELb1ELb1ELb1ELb0EEENS1_36VarlenDynamicPersistentTileSchedulerILi64ELi64ELi256ELi128ELb1ELb1ELb1ELb1ELb0ELb1EEEEEEEEEvNT_6ParamsE:
	.zero		3584


//--------------------- .nv.constant0._ZN7cutlass13device_kernelIN5flash11enable_sm90INS1_16FlashAttnFwdSm90INS1_25CollectiveMainloopFwdSm90ILi2EN4cute5tupleIJNS5_1CILi1EEES8_S8_EEENS6_IJNS7_ILi64EEESA_SA_EEELi512ENS_10bfloat16_tEfNS_4arch4Sm90ELb0ELb1ELb1ELb1ELb0ELb1ELb0ELb0ELb0ELb1ELb1ELb0EEENS1_21CollectiveEpilogueFwdINS6_IJSA_NS7_ILi512EEESA_EEES9_SC_SE_Li256ELb1ELb1ELb1ELb0EEENS1_36VarlenDynamicPersistentTileSchedulerILi64ELi64ELi256ELi128ELb1ELb1ELb1ELb1ELb0ELb1EEEEEEEEEvNT_6ParamsE --------------------------
	.section	.nv.constant0._ZN7cutlass13device_kernelIN5flash11enable_sm90INS1_16FlashAttnFwdSm90INS1_25CollectiveMainloopFwdSm90ILi2EN4cute5tupleIJNS5_1CILi1EEES8_S8_EEENS6_IJNS7_ILi64EEESA_SA_EEELi512ENS_10bfloat16_tEfNS_4arch4Sm90ELb0ELb1ELb1ELb1ELb0ELb1ELb0ELb0ELb0ELb1ELb1ELb0EEENS1_21CollectiveEpilogueFwdINS6_IJSA_NS7_ILi512EEESA_EEES9_SC_SE_Li256ELb1ELb1ELb1ELb0EEENS1_36VarlenDynamicPersistentTileSchedulerILi64ELi64ELi256ELi128ELb1ELb1ELb1ELb1ELb0ELb1EEEEEEEEEvNT_6ParamsE,"a",@progbits
	.sectionflags	@""
	.align	4
.nv.constant0._ZN7cutlass13device_kernelIN5flash11enable_sm90INS1_16FlashAttnFwdSm90INS1_25CollectiveMainloopFwdSm90ILi2EN4cute5tupleIJNS5_1CILi1EEES8_S8_EEENS6_IJNS7_ILi64EEESA_SA_EEELi512ENS_10bfloat16_tEfNS_4arch4Sm90ELb0ELb1ELb1ELb1ELb0ELb1ELb0ELb0ELb0ELb1ELb1ELb0EEENS1_21CollectiveEpilogueFwdINS6_IJSA_NS7_ILi512EEESA_EEES9_SC_SE_Li256ELb1ELb1ELb1ELb0EEENS1_36VarlenDynamicPersistentTileSchedulerILi64ELi64ELi256ELi128ELb1ELb1ELb1ELb1ELb0ELb1EEEEEEEEEvNT_6ParamsE:
	.zero		3584


//--------------------- .nv.constant0._ZN7cutlass13device_kernelIN5flash11enable_sm90INS1_16FlashAttnFwdSm90INS1_25CollectiveMainloopFwdSm90ILi2EN4cute5tupleIJNS5_1CILi1EEES8_S8_EEENS6_IJNS7_ILi64EEESA_SA_EEELi512ENS_10bfloat16_tEfNS_4arch4Sm90ELb0ELb1ELb1ELb1ELb0ELb0ELb1ELb0ELb0ELb1ELb1ELb0EEENS1_21CollectiveEpilogueFwdINS6_IJSA_NS7_ILi512EEESA_EEES9_SC_SE_Li256ELb1ELb1ELb1ELb0EEENS1_36VarlenDynamicPersistentTileSchedulerILi64ELi64ELi256ELi128ELb1ELb1ELb1ELb1ELb0ELb1EEEEEEEEEvNT_6ParamsE --------------------------
	.section	.nv.constant0._ZN7cutlass13device_kernelIN5flash11enable_sm90INS1_16FlashAttnFwdSm90INS1_25CollectiveMainloopFwdSm90ILi2EN4cute5tupleIJNS5_1CILi1EEES8_S8_EEENS6_IJNS7_ILi64EEESA_SA_EEELi512ENS_10bfloat16_tEfNS_4arch4Sm90ELb0ELb1ELb1ELb1ELb0ELb0ELb1ELb0ELb0ELb1ELb1ELb0EEENS1_21CollectiveEpilogueFwdINS6_IJSA_NS7_ILi512EEESA_EEES9_SC_SE_Li256ELb1ELb1ELb1ELb0EEENS1_36VarlenDynamicPersistentTileSchedulerILi64ELi64ELi256ELi128ELb1ELb1ELb1ELb1ELb0ELb1EEEEEEEEEvNT_6ParamsE,"a",@progbits
	.sectionflags	@""
	.align	4
.nv.constant0._ZN7cutlass13device_kernelIN5flash11enable_sm90INS1_16FlashAttnFwdSm90INS1_25CollectiveMainloopFwdSm90ILi2EN4cute5tupleIJNS5_1CILi1EEES8_S8_EEENS6_IJNS7_ILi64EEESA_SA_EEELi512ENS_10bfloat16_tEfNS_4arch4Sm90ELb0ELb1ELb1ELb1ELb0ELb0ELb1ELb0ELb0ELb1ELb1ELb0EEENS1_21CollectiveEpilogueFwdINS6_IJSA_NS7_ILi512EEESA_EEES9_SC_SE_Li256ELb1ELb1ELb1ELb0EEENS1_36VarlenDynamicPersistentTileSchedulerILi64ELi64ELi256ELi128ELb1ELb1ELb1ELb1ELb0ELb1EEEEEEEEEvNT_6ParamsE:
	.zero		3840


//--------------------- .nv.constant0._ZN7cutlass13device_kernelIN5flash11enable_sm90INS1_16FlashAttnFwdSm90INS1_25CollectiveMainloopFwdSm90ILi2EN4cute5tupleIJNS5_1CILi1EEES8_S8_EEENS6_IJNS7_ILi64EEESA_SA_EEELi512ENS_10bfloat16_tEfNS_4arch4Sm90ELb0ELb1ELb1ELb1ELb0ELb1ELb1ELb0ELb0ELb1ELb1ELb0EEENS1_21CollectiveEpilogueFwdINS6_IJSA_NS7_ILi512EEESA_EEES9_SC_SE_Li256ELb1ELb1ELb1ELb0EEENS1_36VarlenDynamicPersistentTileSchedulerILi64ELi64ELi256ELi128ELb1ELb1ELb1ELb1ELb0ELb1EEEEEEEEEvNT_6ParamsE --------------------------
	.section	.nv.constant0._ZN7cutlass13device_kernelIN5flash11enable_sm90INS1_16FlashAttnFwdSm90INS1_25CollectiveMainloopFwdSm90ILi2EN4cute5tupleIJNS5_1CILi1EEES8_S8_EEENS6_IJNS7_ILi64EEESA_SA_EEELi512ENS_10bfloat16_tEfNS_4arch4Sm90ELb0ELb1ELb1ELb1ELb0ELb1ELb1ELb0ELb0ELb1ELb1ELb0EEENS1_21CollectiveEpilogueFwdINS6_IJSA_NS7_ILi512EEESA_EEES9_SC_SE_Li256ELb1ELb1ELb1ELb0EEENS1_36VarlenDynamicPersistentTileSchedulerILi64ELi64ELi256ELi128ELb1ELb1ELb1ELb1ELb0ELb1EEEEEEEEEvNT_6ParamsE,"a",@progbits
	.sectionflags	@""
	.align	4
.nv.constant0._ZN7cutlass13device_kernelIN5flash11enable_sm90INS1_16FlashAttnFwdSm90INS1_25CollectiveMainloopFwdSm90ILi2EN4cute5tupleIJNS5_1CILi1EEES8_S8_EEENS6_IJNS7_ILi64EEESA_SA_EEELi512ENS_10bfloat16_tEfNS_4arch4Sm90ELb0ELb1ELb1ELb1ELb0ELb1ELb1ELb0ELb0ELb1ELb1ELb0EEENS1_21CollectiveEpilogueFwdINS6_IJSA_NS7_ILi512EEESA_EEES9_SC_SE_Li256ELb1ELb1ELb1ELb0EEENS1_36VarlenDynamicPersistentTileSchedulerILi64ELi64ELi256ELi128ELb1ELb1ELb1ELb1ELb0ELb1EEEEEEEEEvNT_6ParamsE:
	.zero		3840


//--------------------- .nv.constant0._ZN7cutlass13device_kernelIN5flash11enable_sm90INS1_16FlashAttnFwdSm90INS1_25CollectiveMainloopFwdSm90ILi2EN4cute5tupleIJNS5_1CILi1EEES8_S8_EEENS6_IJNS7_ILi64EEESA_SA_EEELi512ENS_10bfloat16_tEfNS_4arch4Sm90ELb1ELb0ELb1ELb0ELb0ELb0ELb0ELb0ELb0ELb1ELb1ELb0EEENS1_21CollectiveEpilogueFwdINS6_IJSA_NS7_ILi512EEESA_EEES9_SC_SE_Li256ELb0ELb1ELb1ELb0EEENS1_19SingleTileSchedulerILb0ELb1ELb1ELi64EEEEEEEEEvNT_6ParamsE --------------------------
	.section	.nv.constant0._ZN7cutlass13device_kernelIN5flash11enable_sm90INS1_16FlashAttnFwdSm90INS1_25CollectiveMainloopFwdSm90ILi2EN4cute5tupleIJNS5_1CILi1EEES8_S8_EEENS6_IJNS7_ILi64EEESA_SA_EEELi512ENS_10bfloat16_tEfNS_4arch4Sm90ELb1ELb0ELb1ELb0ELb0ELb0ELb0ELb0ELb0ELb1ELb1ELb0EEENS1_21CollectiveEpilogueFwdINS6_IJSA_NS7_ILi512EEESA_EEES9_SC_SE_Li256ELb0ELb1ELb1ELb0EEENS1_19SingleTileSchedulerILb0ELb1ELb1ELi64EEEEEEEEEvNT_6ParamsE,"a",@progbits
	.sectionflags	@""
	.align	4
.nv.constant0._ZN7cutlass13device_kernelIN5flash11enable_sm90INS1_16FlashAttnFwdSm90INS1_25CollectiveMainloopFwdSm90ILi2EN4cute5tupleIJNS5_1CILi1EEES8_S8_EEENS6_IJNS7_ILi64EEESA_SA_EEELi512ENS_10bfloat16_tEfNS_4arch4Sm90ELb1ELb0ELb1ELb0ELb0ELb0ELb0ELb0ELb0ELb1ELb1ELb0EEENS1_21CollectiveEpilogueFwdINS6_IJSA_NS7_ILi512EEESA_EEES9_SC_SE_Li256ELb0ELb1ELb1ELb0EEENS1_19SingleTileSchedulerILb0ELb1ELb1ELi64EEEEEEEEEvNT_6ParamsE:
	.zero		3456


//--------------------- .nv.constant0._ZN7cutlass13device_kernelIN5flash11enable_sm90INS1_16FlashAttnFwdSm90INS1_25CollectiveMainloopFwdSm90ILi2EN4cute5tupleIJNS5_1CILi1EEES8_S8_EEENS6_IJNS7_ILi64EEESA_SA_EEELi512ENS_10bfloat16_tEfNS_4arch4Sm90ELb1ELb0ELb1ELb0ELb0ELb0ELb1ELb0ELb0ELb1ELb1ELb0EEENS1_21CollectiveEpilogueFwdINS6_IJSA_NS7_ILi512EEESA_EEES9_SC_SE_Li256ELb0ELb1ELb1ELb0EEENS1_19SingleTileSchedulerILb0ELb1ELb1ELi64EEEEEEEEEvNT_6ParamsE --------------------------
	.section	.nv.constant0._ZN7cutlass13device_kernelIN5flash11enable_sm90INS1_16FlashAttnFwdSm90INS1_25CollectiveMainloopFwdSm90ILi2EN4cute5tupleIJNS5_1CILi1EEES8_S8_EEENS6_IJNS7_ILi64EEESA_SA_EEELi512ENS_10bfloat16_tEfNS_4arch4Sm90ELb1ELb0ELb1ELb0ELb0ELb0ELb1ELb0ELb0ELb1ELb1ELb0EEENS1_21CollectiveEpilogueFwdINS6_IJSA_NS7_ILi512EEESA_EEES9_SC_SE_Li256ELb0ELb1ELb1ELb0EEENS1_19SingleTileSchedulerILb0ELb1ELb1ELi64EEEEEEEEEvNT_6ParamsE,"a",@progbits
	.sectionflags	@""
	.align	4
.nv.constant0._ZN7cutlass13device_kernelIN5flash11enable_sm90INS1_16FlashAttnFwdSm90INS1_25CollectiveMainloopFwdSm90ILi2EN4cute5tupleIJNS5_1CILi1EEES8_S8_EEENS6_IJNS7_ILi64EEESA_SA_EEELi512ENS_10bfloat16_tEfNS_4arch4Sm90ELb1ELb0ELb1ELb0ELb0ELb0ELb1ELb0ELb0ELb1ELb1ELb0EEENS1_21CollectiveEpilogueFwdINS6_IJSA_NS7_ILi512EEESA_EEES9_SC_SE_Li256ELb0ELb1ELb1ELb0EEENS1_19SingleTileSchedulerILb0ELb1ELb1ELi64EEEEEEEEEvNT_6ParamsE:
	.zero		3712


//--------------------- .nv.constant0._ZN7cutlass13device_kernelIN5flash11enable_sm90INS1_16FlashAttnFwdSm90INS1_25CollectiveMainloopFwdSm90ILi2EN4cute5tupleIJNS5_1CILi1EEES8_S8_EEENS6_IJNS7_ILi64EEESA_SA_EEELi512ENS_10bfloat16_tEfNS_4arch4Sm90ELb1ELb0ELb1ELb1ELb0ELb0ELb0ELb0ELb0ELb1ELb1ELb0EEENS1_21CollectiveEpilogueFwdINS6_IJSA_NS7_ILi512EEESA_EEES9_SC_SE_Li256ELb1ELb1ELb1ELb0EEENS1_36VarlenDynamicPersistentTileSchedulerILi64ELi64ELi256ELi128ELb1ELb1ELb1ELb1ELb1ELb1EEEEEEEEEvNT_6ParamsE --------------------------
	.section	.nv.constant0._ZN7cutlass13device_kernelIN5flash11enable_sm90INS1_16FlashAttnFwdSm90INS1_25CollectiveMainloopFwdSm90ILi2EN4cute5tupleIJNS5_1CILi1EEES8_S8_EEENS6_IJNS7_ILi64EEESA_SA_EEELi512ENS_10bfloat16_tEfNS_4arch4Sm90ELb1ELb0ELb1ELb1ELb0ELb0ELb0ELb0ELb0ELb1ELb1ELb0EEENS1_21CollectiveEpilogueFwdINS6_IJSA_NS7_ILi512EEESA_EEES9_SC_SE_Li256ELb1ELb1ELb1ELb0EEENS1_36VarlenDynamicPersistentTileSchedulerILi64ELi64ELi256ELi128ELb1ELb1ELb1ELb1ELb1ELb1EEEEEEEEEvNT_6ParamsE,"a",@progbits
	.sectionflags	@""
	.align	4
.nv.constant0._ZN7cutlass13device_kernelIN5flash11enable_sm90INS1_16FlashAttnFwdSm90INS1_25CollectiveMainloopFwdSm90ILi2EN4cute5tupleIJNS5_1CILi1EEES8_S8_EEENS6_IJNS7_ILi64EEESA_SA_EEELi512ENS_10bfloat16_tEfNS_4arch4Sm90ELb1ELb0ELb1ELb1ELb0ELb0ELb0ELb0ELb0ELb1ELb1ELb0EEENS1_21CollectiveEpilogueFwdINS6_IJSA_NS7_ILi512EEESA_EEES9_SC_SE_Li256ELb1ELb1ELb1ELb0EEENS1_36VarlenDynamicPersistentTileSchedulerILi64ELi64ELi256ELi128ELb1ELb1ELb1ELb1ELb1ELb1EEEEEEEEEvNT_6ParamsE:
	.zero		3584


//--------------------- .nv.constant0._ZN7cutlass13device_kernelIN5flash11enable_sm90INS1_16FlashAttnFwdSm90INS1_25CollectiveMainloopFwdSm90ILi2EN4cute5tupleIJNS5_1CILi1EEES8_S8_EEENS6_IJNS7_ILi64EEESA_SA_EEELi512ENS_10bfloat16_tEfNS_4arch4Sm90ELb1ELb0ELb1ELb1ELb0ELb1ELb0ELb0ELb0ELb1ELb1ELb0EEENS1_21CollectiveEpilogueFwdINS6_IJSA_NS7_ILi512EEESA_EEES9_SC_SE_Li256ELb1ELb1ELb1ELb0EEENS1_36VarlenDynamicPersistentTileSchedulerILi64ELi64ELi256ELi128ELb1ELb1ELb1ELb1ELb1ELb1EEEEEEEEEvNT_6ParamsE --------------------------
	.section	.nv.constant0._ZN7cutlass13device_kernelIN5flash11enable_sm90INS1_16FlashAttnFwdSm90INS1_25CollectiveMainloopFwdSm90ILi2EN4cute5tupleIJNS5_1CILi1EEES8_S8_EEENS6_IJNS7_ILi64EEESA_SA_EEELi512ENS_10bfloat16_tEfNS_4arch4Sm90ELb1ELb0ELb1ELb1ELb0ELb1ELb0ELb0ELb0ELb1ELb1ELb0EEENS1_21CollectiveEpilogueFwdINS6_IJSA_NS7_ILi512EEESA_EEES9_SC_SE_Li256ELb1ELb1ELb1ELb0EEENS1_36VarlenDynamicPersistentTileSchedulerILi64ELi64ELi256ELi128ELb1ELb1ELb1ELb1ELb1ELb1EEEEEEEEEvNT_6ParamsE,"a",@progbits
	.sectionflags	@""
	.align	4
.nv.constant0._ZN7cutlass13device_kernelIN5flash11enable_sm90INS1_16FlashAttnFwdSm90INS1_25CollectiveMainloopFwdSm90ILi2EN4cute5tupleIJNS5_1CILi1EEES8_S8_EEENS6_IJNS7_ILi64EEESA_SA_EEELi512ENS_10bfloat16_tEfNS_4arch4Sm90ELb1ELb0ELb1ELb1ELb0ELb1ELb0ELb0ELb0ELb1ELb1ELb0EEENS1_21CollectiveEpilogueFwdINS6_IJSA_NS7_ILi512EEESA_EEES9_SC_SE_Li256ELb1ELb1ELb1ELb0EEENS1_36VarlenDynamicPersistentTileSchedulerILi64ELi64ELi256ELi128ELb1ELb1ELb1ELb1ELb1ELb1EEEEEEEEEvNT_6ParamsE:
	.zero		3584


//--------------------- .nv.constant0._ZN7cutlass13device_kernelIN5flash11enable_sm90INS1_16FlashAttnFwdSm90INS1_25CollectiveMainloopFwdSm90ILi2EN4cute5tupleIJNS5_1CILi1EEES8_S8_EEENS6_IJNS7_ILi64EEESA_SA_EEELi512ENS_10bfloat16_tEfNS_4arch4Sm90ELb1ELb0ELb1ELb1ELb0ELb0ELb1ELb0ELb0ELb1ELb1ELb0EEENS1_21CollectiveEpilogueFwdINS6_IJSA_NS7_ILi512EEESA_EEES9_SC_SE_Li256ELb1ELb1ELb1ELb0EEENS1_36VarlenDynamicPersistentTileSchedulerILi64ELi64ELi256ELi128ELb1ELb1ELb1ELb1ELb1ELb1EEEEEEEEEvNT_6ParamsE --------------------------
	.section	.nv.constant0._ZN7cutlass13device_kernelIN5flash11enable_sm90INS1_16FlashAttnFwdSm90INS1_25CollectiveMainloopFwdSm90ILi2EN4cute5tupleIJNS5_1CILi1EEES8_S8_EEENS6_IJNS7_ILi64EEESA_SA_EEELi512ENS_10bfloat16_tEfNS_4arch4Sm90ELb1ELb0ELb1ELb1ELb0ELb0ELb1ELb0ELb0ELb1ELb1ELb0EEENS1_21CollectiveEpilogueFwdINS6_IJSA_NS7_ILi512EEESA_EEES9_SC_SE_Li256ELb1ELb1ELb1ELb0EEENS1_36VarlenDynamicPersistentTileSchedulerILi64ELi64ELi256ELi128ELb1ELb1ELb1ELb1ELb1ELb1EEEEEEEEEvNT_6ParamsE,"a",@progbits
	.sectionflags	@""
	.align	4
.nv.constant0._ZN7cutlass13device_kernelIN5flash11enable_sm90INS1_16FlashAttnFwdSm90INS1_25CollectiveMainloopFwdSm90ILi2EN4cute5tupleIJNS5_1CILi1EEES8_S8_EEENS6_IJNS7_ILi64EEESA_SA_EEELi512ENS_10bfloat16_tEfNS_4arch4Sm90ELb1ELb0ELb1ELb1ELb0ELb0ELb1ELb0ELb0ELb1ELb1ELb0EEENS1_21CollectiveEpilogueFwdINS6_IJSA_NS7_ILi512EEESA_EEES9_SC_SE_Li256ELb1ELb1ELb1ELb0EEENS1_36VarlenDynamicPersistentTileSchedulerILi64ELi64ELi256ELi128ELb1ELb1ELb1ELb1ELb1ELb1EEEEEEEEEvNT_6ParamsE:
	.zero		3840


//--------------------- .nv.constant0._ZN7cutlass13device_kernelIN5flash11enable_sm90INS1_16FlashAttnFwdSm90INS1_25CollectiveMainloopFwdSm90ILi2EN4cute5tupleIJNS5_1CILi1EEES8_S8_EEENS6_IJNS7_ILi64EEESA_SA_EEELi512ENS_10bfloat16_tEfNS_4arch4Sm90ELb1ELb0ELb1ELb1ELb0ELb1ELb1ELb0ELb0ELb1ELb1ELb0EEENS1_21CollectiveEpilogueFwdINS6_IJSA_NS7_ILi512EEESA_EEES9_SC_SE_Li256ELb1ELb1ELb1ELb0EEENS1_36VarlenDynamicPersistentTileSchedulerILi64ELi64ELi256ELi128ELb1ELb1ELb1ELb1ELb1ELb1EEEEEEEEEvNT_6ParamsE --------------------------
	.section	.nv.constant0._ZN7cutlass13device_kernelIN5flash11enable_sm90INS1_16FlashAttnFwdSm90INS1_25CollectiveMainloopFwdSm90ILi2EN4cute5tupleIJNS5_1CILi1EEES8_S8_EEENS6_IJNS7_ILi64EEESA_SA_EEELi512ENS_10bfloat16_tEfNS_4arch4Sm90ELb1ELb0ELb1ELb1ELb0ELb1ELb1ELb0ELb0ELb1ELb1ELb0EEENS1_21CollectiveEpilogueFwdINS6_IJSA_NS7_ILi512EEESA_EEES9_SC_SE_Li256ELb1ELb1ELb1ELb0EEENS1_36VarlenDynamicPersistentTileSchedulerILi64ELi64ELi256ELi128ELb1ELb1ELb1ELb1ELb1ELb1EEEEEEEEEvNT_6ParamsE,"a",@progbits
	.sectionflags	@""
	.align	4
.nv.constant0._ZN7cutlass13device_kernelIN5flash11enable_sm90INS1_16FlashAttnFwdSm90INS1_25CollectiveMainloopFwdSm90ILi2EN4cute5tupleIJNS5_1CILi1EEES8_S8_EEENS6_IJNS7_ILi64EEESA_SA_EEELi512ENS_10bfloat16_tEfNS_4arch4Sm90ELb1ELb0ELb1ELb1ELb0ELb1ELb1ELb0ELb0ELb1ELb1ELb0EEENS1_21CollectiveEpilogueFwdINS6_IJSA_NS7_ILi512EEESA_EEES9_SC_SE_Li256ELb1ELb1ELb1ELb0EEENS1_36VarlenDynamicPersistentTileSchedulerILi64ELi64ELi256ELi128ELb1ELb1ELb1ELb1ELb1ELb1EEEEEEEEEvNT_6ParamsE:
	.zero		3840


//--------------------- .nv.constant0._ZN7cutlass13device_kernelIN5flash11enable_sm90INS1_16FlashAttnFwdSm90INS1_25CollectiveMainloopFwdSm90ILi2EN4cute5tupleIJNS5_1CILi1EEES8_S8_EEENS6_IJNS7_ILi128EEENS7_ILi96EEENS7_ILi64EEEEEELi256ENS_10bfloat16_tEfNS_4arch4Sm90ELb0ELb0ELb1ELb0ELb0ELb0ELb0ELb1ELb0ELb1ELb1ELb0EEENS1_21CollectiveEpilogueFwdINS6_IJSA_NS7_ILi256EEESB_EEES9_SE_SG_Li256ELb0ELb1ELb1ELb0EEENS1_19SingleTileSchedulerILb0ELb1ELb1ELi128EEEEEEEEEvNT_6ParamsE --------------------------
	.section	.nv.constant0._ZN7cutlass13device_kernelIN5flash11enable_sm90INS1_16FlashAttnFwdSm90INS1_25CollectiveMainloopFwdSm90ILi2EN4cute5tupleIJNS5_1CILi1EEES8_S8_EEENS6_IJNS7_ILi128EEENS7_ILi96EEENS7_ILi64EEEEEELi256ENS_10bfloat16_tEfNS_4arch4Sm90ELb0ELb0ELb1ELb0ELb0ELb0ELb0ELb1ELb0ELb1ELb1ELb0EEENS1_21CollectiveEpilogueFwdINS6_IJSA_NS7_ILi256EEESB_EEES9_SE_SG_Li256ELb0ELb1ELb1ELb0EEENS1_19SingleTileSchedulerILb0ELb1ELb1ELi128EEEEEEEEEvNT_6ParamsE,"a",@progbits
	.sectionflags	@""
	.align	4
.nv.constant0._ZN7cutlass13device_kernelIN5flash11enable_sm90INS1_16FlashAttnFwdSm90INS1_25CollectiveMainloopFwdSm90ILi2EN4cute5tupleIJNS5_1CILi1EEES8_S8_EEENS6_IJNS7_ILi128EEENS7_ILi96EEENS7_ILi64EEEEEELi256ENS_10bfloat16_tEfNS_4arch4Sm90ELb0ELb0ELb1ELb0ELb0ELb0ELb0ELb1ELb0ELb1ELb1ELb0EEENS1_21CollectiveEpilogueFwdINS6_IJSA_NS7_ILi256EEESB_EEES9_SE_SG_Li256ELb0ELb1ELb1ELb0EEENS1_19SingleTileSchedulerILb0ELb1ELb1ELi128EEEEEEEEEvNT_6ParamsE:
	.zero		3456


//--------------------- .nv.constant0._ZN7cutlass13device_kernelIN5flash11enable_sm90INS1_16FlashAttnFwdSm90INS1_25CollectiveMainloopFwdSm90ILi2EN4cute5tupleIJNS5_1CILi1EEES8_S8_EEENS6_IJNS7_ILi128EEENS7_ILi96EEENS7_ILi64EEEEEELi256ENS_10bfloat16_tEfNS_4arch4Sm90ELb0ELb0ELb1ELb0ELb0ELb0ELb1ELb1ELb0ELb1ELb1ELb0EEENS1_21CollectiveEpilogueFwdINS6_IJSA_NS7_ILi256EEESB_EEES9_SE_SG_Li256ELb0ELb1ELb1ELb0EEENS1_19SingleTileSchedulerILb0ELb1ELb1ELi128EEEEEEEEEvNT_6ParamsE --------------------------
	.section	.nv.constant0._ZN7cutlass13device_kernelIN5flash11enable_sm90INS1_16FlashAttnFwdSm90INS1_25CollectiveMainloopFwdSm90ILi2EN4cute5tupleIJNS5_1CILi1EEES8_S8_EEENS6_IJNS7_ILi128EEENS7_ILi96EEENS7_ILi64EEEEEELi256ENS_10bfloat16_tEfNS_4arch4Sm90ELb0ELb0ELb1ELb0ELb0ELb0ELb1ELb1ELb0ELb1ELb1ELb0EEENS1_21CollectiveEpilogueFwdINS6_IJSA_NS7_ILi256EEESB_EEES9_SE_SG_Li256ELb0ELb1ELb1ELb0EEENS1_19SingleTileSchedulerILb0ELb1ELb1ELi128EEEEEEEEEvNT_6ParamsE,"a",@progbits
	.sectionflags	@""
	.align	4
.nv.constant0._ZN7cutlass13device_kernelIN5flash11enable_sm90INS1_16FlashAttnFwdSm90INS1_25CollectiveMainloopFwdSm90ILi2EN4cute5tupleIJNS5_1CILi1EEES8_S8_EEENS6_IJNS7_ILi128EEENS7_ILi96EEENS7_ILi64EEEEEELi256ENS_10bfloat16_tEfNS_4arch4Sm90ELb0ELb0ELb1ELb0ELb0ELb0ELb1ELb1ELb0ELb1ELb1ELb0EEENS1_21CollectiveEpilogueFwdINS6_IJSA_NS7_ILi256EEESB_EEES9_SE_SG_Li256ELb0ELb1ELb1ELb0EEENS1_19SingleTileSchedulerILb0ELb1ELb1ELi128EEEEEEEEEvNT_6ParamsE:
	.zero		3712


//--------------------- .nv.constant0._ZN7cutlass13device_kernelIN5flash11enable_sm90INS1_16FlashAttnFwdSm90INS1_25CollectiveMainloopFwdSm90ILi2EN4cute5tupleIJNS5_1CILi1EEES8_S8_EEENS6_IJNS7_ILi128EEENS7_ILi96EEENS7_ILi64EEEEEELi256ENS_10bfloat16_tEfNS_4arch4Sm90ELb0ELb0ELb1ELb1ELb0ELb0ELb0ELb1ELb0ELb1ELb1ELb0EEENS1_21CollectiveEpilogueFwdINS6_IJSA_NS7_ILi256EEESB_EEES9_SE_SG_Li256ELb1ELb1ELb1ELb0EEENS1_36VarlenDynamicPersistentTileSchedulerILi128ELi96ELi256ELi128ELb1ELb1ELb1ELb0ELb1ELb1EEEEEEEEEvNT_6ParamsE --------------------------
	.section	.nv.constant0._ZN7cutlass13device_kernelIN5flash11enable_sm90INS1_16FlashAttnFwdSm90INS1_25CollectiveMainloopFwdSm90ILi2EN4cute5tupleIJNS5_1CILi1EEES8_S8_EEENS6_IJNS7_ILi128EEENS7_ILi96EEENS7_ILi64EEEEEELi256ENS_10bfloat16_tEfNS_4arch4Sm90ELb0ELb0ELb1ELb1ELb0ELb0ELb0ELb1ELb0ELb1ELb1ELb0EEENS1_21CollectiveEpilogueFwdINS6_IJSA_NS7_ILi256EEESB_EEES9_SE_SG_Li256ELb1ELb1ELb1ELb0EEENS1_36VarlenDynamicPersistentTileSchedulerILi128ELi96ELi256ELi128ELb1ELb1ELb1ELb0ELb1ELb1EEEEEEEEEvNT_6ParamsE,"a",@progbits
	.sectionflags	@""
	.align	4
.nv.constant0._ZN7cutlass13device_kernelIN5flash11enable_sm90INS1_16FlashAttnFwdSm90INS1_25CollectiveMainloopFwdSm90ILi2EN4cute5tupleIJNS5_1CILi1EEES8_S8_EEENS6_IJNS7_ILi128EEENS7_ILi96EEENS7_ILi64EEEEEELi256ENS_10bfloat16_tEfNS_4arch4Sm90ELb0ELb0ELb1ELb1ELb0ELb0ELb0ELb1ELb0ELb1ELb1ELb0EEENS1_21CollectiveEpilogueFwdINS6_IJSA_NS7_ILi256EEESB_EEES9_SE_SG_Li256ELb1ELb1ELb1ELb0EEENS1_36VarlenDynamicPersistentTileSchedulerILi128ELi96ELi256ELi128ELb1ELb1ELb1ELb0ELb1ELb1EEEEEEEEEvNT_6ParamsE:
	.zero		3584


//--------------------- .nv.constant0._ZN7cutlass13device_kernelIN5flash11enable_sm90INS1_16FlashAttnFwdSm90INS1_25CollectiveMainloopFwdSm90ILi2EN4cute5tupleIJNS5_1CILi1EEES8_S8_EEENS6_IJNS7_ILi128EEENS7_ILi96EEENS7_ILi64EEEEEELi256ENS_10bfloat16_tEfNS_4arch4Sm90ELb0ELb0ELb1ELb1ELb0ELb1ELb0ELb1ELb0ELb1ELb1ELb0EEENS1_21CollectiveEpilogueFwdINS6_IJSA_NS7_ILi256EEESB_EEES9_SE_SG_Li256ELb1ELb1ELb1ELb0EEENS1_36VarlenDynamicPersistentTileSchedulerILi128ELi96ELi256ELi128ELb1ELb1ELb1ELb0ELb1ELb1EEEEEEEEEvNT_6ParamsE --------------------------
	.section	.nv.constant0._ZN7cutlass13device_kernelIN5flash11enable_sm90INS1_16FlashAttnFwdSm90INS1_25CollectiveMainloopFwdSm90ILi2EN4cute5tupleIJNS5_1CILi1EEES8_S8_EEENS6_IJNS7_ILi128EEENS7_ILi96EEENS7_ILi64EEEEEELi256ENS_10bfloat16_tEfNS_4arch4Sm90ELb0ELb0ELb1ELb1ELb0ELb1ELb0ELb1ELb0ELb1ELb1ELb0EEENS1_21CollectiveEpilogueFwdINS6_IJSA_NS7_ILi256EEESB_EEES9_SE_SG_Li256ELb1ELb1ELb1ELb0EEENS1_36VarlenDynamicPersistentTileSchedulerILi128ELi96ELi256ELi128ELb1ELb1ELb1ELb0ELb1ELb1EEEEEEEEEvNT_6ParamsE,"a",@progbits
	.sectionflags	@""
	.align	4
.nv.constant0._ZN7cutlass13device_kernelIN5flash11enable_sm90INS1_16FlashAttnFwdSm90INS1_25CollectiveMainloopFwdSm90ILi2EN4cute5tupleIJNS5_1CILi1EEES8_S8_EEENS6_IJNS7_ILi128EEENS7_ILi96EEENS7_ILi64EEEEEELi256ENS_10bfloat16_tEfNS_4arch4Sm90ELb0ELb0ELb1ELb1ELb0ELb1ELb0ELb1ELb0ELb1ELb1ELb0EEENS1_21CollectiveEpilogueFwdINS6_IJSA_NS7_ILi256EEESB_EEES9_SE_SG_Li256ELb1ELb1ELb1ELb0EEENS1_36VarlenDynamicPersistentTileSchedulerILi128ELi96ELi256ELi128ELb1ELb1ELb1ELb0ELb1ELb1EEEEEEEEEvNT_6ParamsE:
	.zero		3584


//--------------------- .nv.constant0._ZN7cutlass13device_kernelIN5flash11enable_sm90INS1_16FlashAttnFwdSm90INS1_25CollectiveMainloopFwdSm90ILi2EN4cute5tupleIJNS5_1CILi1EEES8_S8_EEENS6_IJNS7_ILi128EEENS7_ILi96EEENS7_ILi64EEEEEELi256ENS_10bfloat16_tEfNS_4arch4Sm90ELb0ELb0ELb1ELb1ELb0ELb0ELb1ELb1ELb0ELb1ELb1ELb0EEENS1_21CollectiveEpilogueFwdINS6_IJSA_NS7_ILi256EEESB_EEES9_SE_SG_Li256ELb1ELb1ELb1ELb0EEENS1_36VarlenDynamicPersistentTileSchedulerILi128ELi96ELi256ELi128ELb1ELb1ELb1ELb0ELb1ELb1EEEEEEEEEvNT_6ParamsE --------------------------
	.section	.nv.constant0._ZN7cutlass13device_kernelIN5flash11enable_sm90INS1_16FlashAttnFwdSm90INS1_25CollectiveMainloopFwdSm90ILi2EN4cute5tupleIJNS5_1CILi1EEES8_S8_EEENS6_IJNS7_ILi128EEENS7_ILi96EEENS7_ILi64EEEEEELi256ENS_10bfloat16_tEfNS_4arch4Sm90ELb0ELb0ELb1ELb1ELb0ELb0ELb1ELb1ELb0ELb1ELb1ELb0EEENS1_21CollectiveEpilogueFwdINS6_IJSA_NS7_ILi256EEESB_EEES9_SE_SG_Li256ELb1ELb1ELb1ELb0EEENS1_36VarlenDynamicPersistentTileSchedulerILi128ELi96ELi256ELi128ELb1ELb1ELb1ELb0ELb1ELb1EEEEEEEEEvNT_6ParamsE,"a",@progbits
	.sectionflags	@""
	.align	4
.nv.constant0._ZN7cutlass13device_kernelIN5flash11enable_sm90INS1_16FlashAttnFwdSm90INS1_25CollectiveMainloopFwdSm90ILi2EN4cute5tupleIJNS5_1CILi1EEES8_S8_EEENS6_IJNS7_ILi128EEENS7_ILi96EEENS7_ILi64EEEEEELi256ENS_10bfloat16_tEfNS_4arch4Sm90ELb0ELb0ELb1ELb1ELb0ELb0ELb1ELb1ELb0ELb1ELb1ELb0EEENS1_21CollectiveEpilogueFwdINS6_IJSA_NS7_ILi256EEESB_EEES9_SE_SG_Li256ELb1ELb1ELb1ELb0EEENS1_36VarlenDynamicPersistentTileSchedulerILi128ELi96ELi256ELi128ELb1ELb1ELb1ELb0ELb1ELb1EEEEEEEEEvNT_6ParamsE:
	.zero		3840


//--------------------- .nv.constant0._ZN7cutlass13device_kernelIN5flash11enable_sm90INS1_16FlashAttnFwdSm90INS1_25CollectiveMainloopFwdSm90ILi2EN4cute5tupleIJNS5_1CILi1EEES8_S8_EEENS6_IJNS7_ILi128EEENS7_ILi96EEENS7_ILi64EEEEEELi256ENS_10bfloat16_tEfNS_4arch4Sm90ELb0ELb0ELb1ELb1ELb0ELb1ELb1ELb1ELb0ELb1ELb1ELb0EEENS1_21CollectiveEpilogueFwdINS6_IJSA_NS7_ILi256EEESB_EEES9_SE_SG_Li256ELb1ELb1ELb1ELb0EEENS1_36VarlenDynamicPersistentTileSchedulerILi128ELi96ELi256ELi128ELb1ELb1ELb1ELb0ELb1ELb1EEEEEEEEEvNT_6ParamsE --------------------------
	.section	.nv.constant0._ZN7cutlass13device_kernelIN5flash11enable_sm90INS1_16FlashAttnFwdSm90INS1_25CollectiveMainloopFwdSm90ILi2EN4cute5tupleIJNS5_1CILi1EEES8_S8_EEENS6_IJNS7_ILi128EEENS7_ILi96EEENS7_ILi64EEEEEELi256ENS_10bfloat16_tEfNS_4arch4Sm90ELb0ELb0ELb1ELb1ELb0ELb1ELb1ELb1ELb0ELb1ELb1ELb0EEENS1_21CollectiveEpilogueFwdINS6_IJSA_NS7_ILi256EEESB_EEES9_SE_SG_Li256ELb1ELb1ELb1ELb0EEENS1_36VarlenDynamicPersistentTileSchedulerILi128ELi96ELi256ELi128ELb1ELb1ELb1ELb0ELb1ELb1EEEEEEEEEvNT_6ParamsE,"a",@progbits
	.sectionflags	@""
	.align	4
.nv.constant0._ZN7cutlass13device_kernelIN5flash11enable_sm90INS1_16FlashAttnFwdSm90INS1_25CollectiveMainloopFwdSm90ILi2EN4cute5tupleIJNS5_1CILi1EEES8_S8_EEENS6_IJNS7_ILi128EEENS7_ILi96EEENS7_ILi64EEEEEELi256ENS_10bfloat16_tEfNS_4arch4Sm90ELb0ELb0ELb1ELb1ELb0ELb1ELb1ELb1ELb0ELb1ELb1ELb0EEENS1_21CollectiveEpilogueFwdINS6_IJSA_NS7_ILi256EEESB_EEES9_SE_SG_Li256ELb1ELb1ELb1ELb0EEENS1_36VarlenDynamicPersistentTileSchedulerILi128ELi96ELi256ELi128ELb1ELb1ELb1ELb0ELb1ELb1EEEEEEEEEvNT_6ParamsE:
	.zero		3840


//--------------------- .nv.constant0._ZN7cutlass13device_kernelIN5flash11enable_sm90INS1_16FlashAttnFwdSm90INS1_25CollectiveMainloopFwdSm90ILi2EN4cute5tupleIJNS5_1CILi1EEES8_S8_EEENS6_IJNS7_ILi128EEENS7_ILi96EEENS7_ILi64EEEEEELi256ENS_10bfloat16_tEfNS_4arch4Sm90ELb0ELb1ELb1ELb0ELb0ELb0ELb0ELb1ELb0ELb1ELb1ELb0EEENS1_21CollectiveEpilogueFwdINS6_IJSA_NS7_ILi256EEESB_EEES9_SE_SG_Li256ELb0ELb1ELb1ELb0EEENS1_19SingleTileSchedulerILb0ELb1ELb1ELi128EEEEEEEEEvNT_6ParamsE --------------------------
	.section	.nv.constant0._ZN7cutlass13device_kernelIN5flash11enable_sm90INS1_16FlashAttnFwdSm90INS1_25CollectiveMainloopFwdSm90ILi2EN4cute5tupleIJNS5_1CILi1EEES8_S8_EEENS6_IJNS7_ILi128EEENS7_ILi96EEENS7_ILi64EEEEEELi256ENS_10bfloat16_tEfNS_4arch4Sm90ELb0ELb1ELb1ELb0ELb0ELb0ELb0ELb1ELb0ELb1ELb1ELb0EEENS1_21CollectiveEpilogueFwdINS6_IJSA_NS7_ILi256EEESB_EEES9_SE_SG_Li256ELb0ELb1ELb1ELb0EEENS1_19SingleTileSchedulerILb0ELb1ELb1ELi128EEEEEEEEEvNT_6ParamsE,"a",@progbits
	.sectionflags	@""
	.align	4
.nv.constant0._ZN7cutlass13device_kernelIN5flash11enable_sm90INS1_16FlashAttnFwdSm90INS1_25CollectiveMainloopFwdSm90ILi2EN4cute5tupleIJNS5_1CILi1EEES8_S8_EEENS6_IJNS7_ILi128EEENS7_ILi96EEENS7_ILi64EEEEEELi256ENS_10bfloat16_tEfNS_4arch4Sm90ELb0ELb1ELb1ELb0ELb0ELb0ELb0ELb1ELb0ELb1ELb1ELb0EEENS1_21CollectiveEpilogueFwdINS6_IJSA_NS7_ILi256EEESB_EEES9_SE_SG_Li256ELb0ELb1ELb1ELb0EEENS1_19SingleTileSchedulerILb0ELb1ELb1ELi128EEEEEEEEEvNT_6ParamsE:
	.zero		3456


//--------------------- .nv.constant0._ZN7cutlass13device_kernelIN5flash11enable_sm90INS1_16FlashAttnFwdSm90INS1_25CollectiveMainloopFwdSm90ILi2EN4cute5tupleIJNS5_1CILi1EEES8_S8_EEENS6_IJNS7_ILi128EEENS7_ILi96EEENS7_ILi64EEEEEELi256ENS_10bfloat16_tEfNS_4arch4Sm90ELb0ELb1ELb1ELb0ELb0ELb0ELb1ELb1ELb0ELb1ELb1ELb0EEENS1_21CollectiveEpilogueFwdINS6_IJSA_NS7_ILi256EEESB_EEES9_SE_SG_Li256ELb0ELb1ELb1ELb0EEENS1_19SingleTileSchedulerILb0ELb1ELb1ELi128EEEEEEEEEvNT_6ParamsE --------------------------
	.section	.nv.constant0._ZN7cutlass13device_kernelIN5flash11enable_sm90INS1_16FlashAttnFwdSm90INS1_25CollectiveMainloopFwdSm90ILi2EN4cute5tupleIJNS5_1CILi1EEES8_S8_EEENS6_IJNS7_ILi128EEENS7_ILi96EEENS7_ILi64EEEEEELi256ENS_10bfloat16_tEfNS_4arch4Sm90ELb0ELb1ELb1ELb0ELb0ELb0ELb1ELb1ELb0ELb1ELb1ELb0EEENS1_21CollectiveEpilogueFwdINS6_IJSA_NS7_ILi256EEESB_EEES9_SE_SG_Li256ELb0ELb1ELb1ELb0EEENS1_19SingleTileSchedulerILb0ELb1ELb1ELi128EEEEEEEEEvNT_6ParamsE,"a",@progbits
	.sectionflags	@""
	.align	4
.nv.constant0._ZN7cutlass13device_kernelIN5flash11enable_sm90INS1_16FlashAttnFwdSm90INS1_25CollectiveMainloopFwdSm90ILi2EN4cute5tupleIJNS5_1CILi1EEES8_S8_EEENS6_IJNS7_ILi128EEENS7_ILi96EEENS7_ILi64EEEEEELi256ENS_10bfloat16_tEfNS_4arch4Sm90ELb0ELb1ELb1ELb0ELb0ELb0ELb1ELb1ELb0ELb1ELb1ELb0EEENS1_21CollectiveEpilogueFwdINS6_IJSA_NS7_ILi256EEESB_EEES9_SE_SG_Li256ELb0ELb1ELb1ELb0EEENS1_19SingleTileSchedulerILb0ELb1ELb1ELi128EEEEEEEEEvNT_6ParamsE:
	.zero		3712


//--------------------- .nv.constant0._ZN7cutlass13device_kernelIN5flash11enable_sm90INS1_16FlashAttnFwdSm90INS1_25CollectiveMainloopFwdSm90ILi2EN4cute5tupleIJNS5_1CILi1EEES8_S8_EEENS6_IJNS7_ILi128EEENS7_ILi96EEENS7_ILi64EEEEEELi256ENS_10bfloat16_tEfNS_4arch4Sm90ELb0ELb1ELb1ELb1ELb0ELb0ELb0ELb1ELb0ELb1ELb1ELb0EEENS1_21CollectiveEpilogueFwdINS6_IJSA_NS7_ILi256EEESB_EEES9_SE_SG_Li256ELb1ELb1ELb1ELb0EEENS1_36VarlenDynamicPersistentTileSchedulerILi128ELi96ELi256ELi128ELb1ELb1ELb1ELb1ELb0ELb1EEEEEEEEEvNT_6ParamsE --------------------------
	.section	.nv.constant0._ZN7cutlass13device_kernelIN5flash11enable_sm90INS1_16FlashAttnFwdSm90INS1_25CollectiveMainloopFwdSm90ILi2EN4cute5tupleIJNS5_1CILi1EEES8_S8_EEENS6_IJNS7_ILi128EEENS7_ILi96EEENS7_ILi64EEEEEELi256ENS_10bfloat16_tEfNS_4arch4Sm90ELb0ELb1ELb1ELb1ELb0ELb0ELb0ELb1ELb0ELb1ELb1ELb0EEENS1_21CollectiveEpilogueFwdINS6_IJSA_NS7_ILi256EEESB_EEES9_SE_SG_Li256ELb1ELb1ELb1ELb0EEENS1_36VarlenDynamicPersistentTileSchedulerILi128ELi96ELi256ELi128ELb1ELb1ELb1ELb1ELb0ELb1EEEEEEEEEvNT_6ParamsE,"a",@progbits
	.sectionflags	@""
	.align	4
.nv.constant0._ZN7cutlass13device_kernelIN5flash11enable_sm90INS1_16FlashAttnFwdSm90INS1_25CollectiveMainloopFwdSm90ILi2EN4cute5tupleIJNS5_1CILi1EEES8_S8_EEENS6_IJNS7_ILi128EEENS7_ILi96EEENS7_ILi64EEEEEELi256ENS_10bfloat16_tEfNS_4arch4Sm90ELb0ELb1ELb1ELb1ELb0ELb0ELb0ELb1ELb0ELb1ELb1ELb0EEENS1_21CollectiveEpilogueFwdINS6_IJSA_NS7_ILi256EEESB_EEES9_SE_SG_Li256ELb1ELb1ELb1ELb0EEENS1_36VarlenDynamicPersistentTileSchedulerILi128ELi96ELi256ELi128ELb1ELb1ELb1ELb1ELb0ELb1EEEEEEEEEvNT_6ParamsE:
	.zero		3584


//--------------------- .nv.constant0._ZN7cutlass13device_kernelIN5flash11enable_sm90INS1_16FlashAttnFwdSm90INS1_25CollectiveMainloopFwdSm90ILi2EN4cute5tupleIJNS5_1CILi1EEES8_S8_EEENS6_IJNS7_ILi128EEENS7_ILi96EEENS7_ILi64EEEEEELi256ENS_10bfloat16_tEfNS_4arch4Sm90ELb0ELb1ELb1ELb1ELb0ELb1ELb0ELb1ELb0ELb1ELb1ELb0EEENS1_21CollectiveEpilogueFwdINS6_IJSA_NS7_ILi256EEESB_EEES9_SE_SG_Li256ELb1ELb1ELb1ELb0EEENS1_36VarlenDynamicPersistentTileSchedulerILi128ELi96ELi256ELi128ELb1ELb1ELb1ELb1ELb0ELb1EEEEEEEEEvNT_6ParamsE --------------------------
	.section	.nv.constant0._ZN7cutlass13device_kernelIN5flash11enable_sm90INS1_16FlashAttnFwdSm90INS1_25CollectiveMainloopFwdSm90ILi2EN4cute5tupleIJNS5_1CILi1EEES8_S8_EEENS6_IJNS7_ILi128EEENS7_ILi96EEENS7_ILi64EEEEEELi256ENS_10bfloat16_tEfNS_4arch4Sm90ELb0ELb1ELb1ELb1ELb0ELb1ELb0ELb1ELb0ELb1ELb1ELb0EEENS1_21CollectiveEpilogueFwdINS6_IJSA_NS7_ILi256EEESB_EEES9_SE_SG_Li256ELb1ELb1ELb1ELb0EEENS1_36VarlenDynamicPersistentTileSchedulerILi128ELi96ELi256ELi128ELb1ELb1ELb1ELb1ELb0ELb1EEEEEEEEEvNT_6ParamsE,"a",@progbits
	.sectionflags	@""
	.align	4
.nv.constant0._ZN7cutlass13device_kernelIN5flash11enable_sm90INS1_16FlashAttnFwdSm90INS1_25CollectiveMainloopFwdSm90ILi2EN4cute5tupleIJNS5_1CILi1EEES8_S8_EEENS6_IJNS7_ILi128EEENS7_ILi96EEENS7_ILi64EEEEEELi256ENS_10bfloat16_tEfNS_4arch4Sm90ELb0ELb1ELb1ELb1ELb0ELb1ELb0ELb1ELb0ELb1ELb1ELb0EEENS1_21CollectiveEpilogueFwdINS6_IJSA_NS7_ILi256EEESB_EEES9_SE_SG_Li256ELb1ELb1ELb1ELb0EEENS1_36VarlenDynamicPersistentTileSchedulerILi128ELi96ELi256ELi128ELb1ELb1ELb1ELb1ELb0ELb1EEEEEEEEEvNT_6ParamsE:
	.zero		3584


//--------------------- .nv.constant0._ZN7cutlass13device_kernelIN5flash11enable_sm90INS1_16FlashAttnFwdSm90INS1_25CollectiveMainloopFwdSm90ILi2EN4cute5tupleIJNS5_1CILi1EEES8_S8_EEENS6_IJNS7_ILi128EEENS7_ILi96EEENS7_ILi64EEEEEELi256ENS_10bfloat16_tEfNS_4arch4Sm90ELb0ELb1ELb1ELb1ELb0ELb0ELb1ELb1ELb0ELb1ELb1ELb0EEENS1_21CollectiveEpilogueFwdINS6_IJSA_NS7_ILi256EEESB_EEES9_SE_SG_Li256ELb1ELb1ELb1ELb0EEENS1_36VarlenDynamicPersistentTileSchedulerILi128ELi96ELi256ELi128ELb1ELb1ELb1ELb1ELb0ELb1EEEEEEEEEvNT_6ParamsE --------------------------
	.section	.nv.constant0._ZN7cutlass13device_kernelIN5flash11enable_sm90INS1_16FlashAttnFwdSm90INS1_25CollectiveMainloopFwdSm90ILi2EN4cute5tupleIJNS5_1CILi1EEES8_S8_EEENS6_IJNS7_ILi128EEENS7_ILi96EEENS7_ILi64EEEEEELi256ENS_10bfloat16_tEfNS_4arch4Sm90ELb0ELb1ELb1ELb1ELb0ELb0ELb1ELb1ELb0ELb1ELb1ELb0EEENS1_21CollectiveEpilogueFwdINS6_IJSA_NS7_ILi256EEESB_EEES9_SE_SG_Li256ELb1ELb1ELb1ELb0EEENS1_36VarlenDynamicPersistentTileSchedulerILi128ELi96ELi256ELi128ELb1ELb1ELb1ELb1ELb0ELb1EEEEEEEEEvNT_6ParamsE,"a",@progbits
	.sectionflags	@""
	.align	4
.nv.constant0._ZN7cutlass13device_kernelIN5flash11enable_sm90INS1_16FlashAttnFwdSm90INS1_25CollectiveMainloopFwdSm90ILi2EN4cute5tupleIJNS5_1CILi1EEES8_S8_EEENS6_IJNS7_ILi128EEENS7_ILi96EEENS7_ILi64EEEEEELi256ENS_10bfloat16_tEfNS_4arch4Sm90ELb0ELb1ELb1ELb1ELb0ELb0ELb1ELb1ELb0ELb1ELb1ELb0EEENS1_21CollectiveEpilogueFwdINS6_IJSA_NS7_ILi256EEESB_EEES9_SE_SG_Li256ELb1ELb1ELb1ELb0EEENS1_36VarlenDynamicPersistentTileSchedulerILi128ELi96ELi256ELi128ELb1ELb1ELb1ELb1ELb0ELb1EEEEEEEEEvNT_6ParamsE:
	.zero		3840


//--------------------- .nv.constant0._ZN7cutlass13device_kernelIN5flash11enable_sm90INS1_16FlashAttnFwdSm90INS1_25CollectiveMainloopFwdSm90ILi2EN4cute5tupleIJNS5_1CILi1EEES8_S8_EEENS6_IJNS7_ILi128EEENS7_ILi96EEENS7_ILi64EEEEEELi256ENS_10bfloat16_tEfNS_4arch4Sm90ELb0ELb1ELb1ELb1ELb0ELb1ELb1ELb1ELb0ELb1ELb1ELb0EEENS1_21CollectiveEpilogueFwdINS6_IJSA_NS7_ILi256EEESB_EEES9_SE_SG_Li256ELb1ELb1ELb1ELb0EEENS1_36VarlenDynamicPersistentTileSchedulerILi128ELi96ELi256ELi128ELb1ELb1ELb1ELb1ELb0ELb1EEEEEEEEEvNT_6ParamsE --------------------------
	.section	.nv.constant0._ZN7cutlass13device_kernelIN5flash11enable_sm90INS1_16FlashAttnFwdSm90INS1_25CollectiveMainloopFwdSm90ILi2EN4cute5tupleIJNS5_1CILi1EEES8_S8_EEENS6_IJNS7_ILi128EEENS7_ILi96EEENS7_ILi64EEEEEELi256ENS_10bfloat16_tEfNS_4arch4Sm90ELb0ELb1ELb1ELb1ELb0ELb1ELb1ELb1ELb0ELb1ELb1ELb0EEENS1_21CollectiveEpilogueFwdINS6_IJSA_NS7_ILi256EEESB_EEES9_SE_SG_Li256ELb1ELb1ELb1ELb0EEENS1_36VarlenDynamicPersistentTileSchedulerILi128ELi96ELi256ELi128ELb1ELb1ELb1ELb1ELb0ELb1EEEEEEEEEvNT_6ParamsE,"a",@progbits
	.sectionflags	@""
	.align	4
.nv.constant0._ZN7cutlass13device_kernelIN5flash11enable_sm90INS1_16FlashAttnFwdSm90INS1_25CollectiveMainloopFwdSm90ILi2EN4cute5tupleIJNS5_1CILi1EEES8_S8_EEENS6_IJNS7_ILi128EEENS7_ILi96EEENS7_ILi64EEEEEELi256ENS_10bfloat16_tEfNS_4arch4Sm90ELb0ELb1ELb1ELb1ELb0ELb1ELb1ELb1ELb0ELb1ELb1ELb0EEENS1_21CollectiveEpilogueFwdINS6_IJSA_NS7_ILi256EEESB_EEES9_SE_SG_Li256ELb1ELb1ELb1ELb0EEENS1_36VarlenDynamicPersistentTileSchedulerILi128ELi96ELi256ELi128ELb1ELb1ELb1ELb1ELb0ELb1EEEEEEEEEvNT_6ParamsE:
	.zero		3840


//--------------------- .nv.constant0._ZN7cutlass13device_kernelIN5flash11enable_sm90INS1_16FlashAttnFwdSm90INS1_25CollectiveMainloopFwdSm90ILi2EN4cute5tupleIJNS5_1CILi1EEES8_S8_EEENS6_IJNS7_ILi128EEENS7_ILi96EEENS7_ILi64EEEEEELi256ENS_10bfloat16_tEfNS_4arch4Sm90ELb1ELb0ELb1ELb0ELb0ELb0ELb0ELb1ELb0ELb1ELb1ELb0EEENS1_21CollectiveEpilogueFwdINS6_IJSA_NS7_ILi256EEESB_EEES9_SE_SG_Li256ELb0ELb1ELb1ELb0EEENS1_19SingleTileSchedulerILb0ELb1ELb1ELi128EEEEEEEEEvNT_6ParamsE --------------------------
	.section	.nv.constant0._ZN7cutlass13device_kernelIN5flash11enable_sm90INS1_16FlashAttnFwdSm90INS1_25CollectiveMainloopFwdSm90ILi2EN4cute5tupleIJNS5_1CILi1EEES8_S8_EEENS6_IJNS7_ILi128EEENS7_ILi96EEENS7_ILi64EEEEEELi256ENS_10bfloat16_tEfNS_4arch4Sm90ELb1ELb0ELb1ELb0ELb0ELb0ELb0ELb1ELb0ELb1ELb1ELb0EEENS1_21CollectiveEpilogueFwdINS6_IJSA_NS7_ILi256EEESB_EEES9_SE_SG_Li256ELb0ELb1ELb1ELb0EEENS1_19SingleTileSchedulerILb0ELb1ELb1ELi128EEEEEEEEEvNT_6ParamsE,"a",@progbits
	.sectionflags	@""
	.align	4
.nv.constant0._ZN7cutlass13device_kernelIN5flash11enable_sm90INS1_16FlashAttnFwdSm90INS1_25CollectiveMainloopFwdSm90ILi2EN4cute5tupleIJNS5_1CILi1EEES8_S8_EEENS6_IJNS7_ILi128EEENS7_ILi96EEENS7_ILi64EEEEEELi256ENS_10bfloat16_tEfNS_4arch4Sm90ELb1ELb0ELb1ELb0ELb0ELb0ELb0ELb1ELb0ELb1ELb1ELb0EEENS1_21CollectiveEpilogueFwdINS6_IJSA_NS7_ILi256EEESB_EEES9_SE_SG_Li256ELb0ELb1ELb1ELb0EEENS1_19SingleTileSchedulerILb0ELb1ELb1ELi128EEEEEEEEEvNT_6ParamsE:
	.zero		3456


//--------------------- .nv.constant0._ZN7cutlass13device_kernelIN5flash11enable_sm90INS1_16FlashAttnFwdSm90INS1_25CollectiveMainloopFwdSm90ILi2EN4cute5tupleIJNS5_1CILi1EEES8_S8_EEENS6_IJNS7_ILi128EEENS7_ILi96EEENS7_ILi64EEEEEELi256ENS_10bfloat16_tEfNS_4arch4Sm90ELb1ELb0ELb1ELb0ELb0ELb0ELb1ELb1ELb0ELb1ELb1ELb0EEENS1_21CollectiveEpilogueFwdINS6_IJSA_NS7_ILi256EEESB_EEES9_SE_SG_Li256ELb0ELb1ELb1ELb0EEENS1_19SingleTileSchedulerILb0ELb1ELb1ELi128EEEEEEEEEvNT_6ParamsE --------------------------
	.section	.nv.constant0._ZN7cutlass13device_kernelIN5flash11enable_sm90INS1_16FlashAttnFwdSm90INS1_25CollectiveMainloopFwdSm90ILi2EN4cute5tupleIJNS5_1CILi1EEES8_S8_EEENS6_IJNS7_ILi128EEENS7_ILi96EEENS7_ILi64EEEEEELi256ENS_10bfloat16_tEfNS_4arch4Sm90ELb1ELb0ELb1ELb0ELb0ELb0ELb1ELb1ELb0ELb1ELb1ELb0EEENS1_21CollectiveEpilogueFwdINS6_IJSA_NS7_ILi256EEESB_EEES9_SE_SG_Li256ELb0ELb1ELb1ELb0EEENS1_19SingleTileSchedulerILb0ELb1ELb1ELi128EEEEEEEEEvNT_6ParamsE,"a",@progbits
	.sectionflags	@""
	.align	4
.nv.constant0._ZN7cutlass13device_kernelIN5flash11enable_sm90INS1_16FlashAttnFwdSm90INS1_25CollectiveMainloopFwdSm90ILi2EN4cute5tupleIJNS5_1CILi1EEES8_S8_EEENS6_IJNS7_ILi128EEENS7_ILi96EEENS7_ILi64EEEEEELi256ENS_10bfloat16_tEfNS_4arch4Sm90ELb1ELb0ELb1ELb0ELb0ELb0ELb1ELb1ELb0ELb1ELb1ELb0EEENS1_21CollectiveEpilogueFwdINS6_IJSA_NS7_ILi256EEESB_EEES9_SE_SG_Li256ELb0ELb1ELb1ELb0EEENS1_19SingleTileSchedulerILb0ELb1ELb1ELi128EEEEEEEEEvNT_6ParamsE:
	.zero		3712


//--------------------- .nv.constant0._ZN7cutlass13device_kernelIN5flash11enable_sm90INS1_16FlashAttnFwdSm90INS1_25CollectiveMainloopFwdSm90ILi2EN4cute5tupleIJNS5_1CILi1EEES8_S8_EEENS6_IJNS7_ILi128EEENS7_ILi96EEENS7_ILi64EEEEEELi256ENS_10bfloat16_tEfNS_4arch4Sm90ELb1ELb0ELb1ELb1ELb0ELb0ELb0ELb1ELb0ELb1ELb1ELb0EEENS1_21CollectiveEpilogueFwdINS6_IJSA_NS7_ILi256EEESB_EEES9_SE_SG_Li256ELb1ELb1ELb1ELb0EEENS1_36VarlenDynamicPersistentTileSchedulerILi128ELi96ELi256ELi128ELb1ELb1ELb1ELb1ELb1ELb1EEEEEEEEEvNT_6ParamsE --------------------------
	.section	.nv.constant0._ZN7cutlass13device_kernelIN5flash11enable_sm90INS1_16FlashAttnFwdSm90INS1_25CollectiveMainloopFwdSm90ILi2EN4cute5tupleIJNS5_1CILi1EEES8_S8_EEENS6_IJNS7_ILi128EEENS7_ILi96EEENS7_ILi64EEEEEELi256ENS_10bfloat16_tEfNS_4arch4Sm90ELb1ELb0ELb1ELb1ELb0ELb0ELb0ELb1ELb0ELb1ELb1ELb0EEENS1_21CollectiveEpilogueFwdINS6_IJSA_NS7_ILi256EEESB_EEES9_SE_SG_Li256ELb1ELb1ELb1ELb0EEENS1_36VarlenDynamicPersistentTileSchedulerILi128ELi96ELi256ELi128ELb1ELb1ELb1ELb1ELb1ELb1EEEEEEEEEvNT_6ParamsE,"a",@progbits
	.sectionflags	@""
	.align	4
.nv.constant0._ZN7cutlass13device_kernelIN5flash11enable_sm90INS1_16FlashAttnFwdSm90INS1_25CollectiveMainloopFwdSm90ILi2EN4cute5tupleIJNS5_1CILi1EEES8_S8_EEENS6_IJNS7_ILi128EEENS7_ILi96EEENS7_ILi64EEEEEELi256ENS_10bfloat16_tEfNS_4arch4Sm90ELb1ELb0ELb1ELb1ELb0ELb0ELb0ELb1ELb0ELb1ELb1ELb0EEENS1_21CollectiveEpilogueFwdINS6_IJSA_NS7_ILi256EEESB_EEES9_SE_SG_Li256ELb1ELb1ELb1ELb0EEENS1_36VarlenDynamicPersistentTileSchedulerILi128ELi96ELi256ELi128ELb1ELb1ELb1ELb1ELb1ELb1EEEEEEEEEvNT_6ParamsE:
	.zero		3584


//--------------------- .nv.constant0._ZN7cutlass13device_kernelIN5flash11enable_sm90INS1_16FlashAttnFwdSm90INS1_25CollectiveMainloopFwdSm90ILi2EN4cute5tupleIJNS5_1CILi1EEES8_S8_EEENS6_IJNS7_ILi128EEENS7_ILi96EEENS7_ILi64EEEEEELi256ENS_10bfloat16_tEfNS_4arch4Sm90ELb1ELb0ELb1ELb1ELb0ELb1ELb0ELb1ELb0ELb1ELb1ELb0EEENS1_21CollectiveEpilogueFwdINS6_IJSA_NS7_ILi256EEESB_EEES9_SE_SG_Li256ELb1ELb1ELb1ELb0EEENS1_36VarlenDynamicPersistentTileSchedulerILi128ELi96ELi256ELi128ELb1ELb1ELb1ELb1ELb1ELb1EEEEEEEEEvNT_6ParamsE --------------------------
	.section	.nv.constant0._ZN7cutlass13device_kernelIN5flash11enable_sm90INS1_16FlashAttnFwdSm90INS1_25CollectiveMainloopFwdSm90ILi2EN4cute5tupleIJNS5_1CILi1EEES8_S8_EEENS6_IJNS7_ILi128EEENS7_ILi96EEENS7_ILi64EEEEEELi256ENS_10bfloat16_tEfNS_4arch4Sm90ELb1ELb0ELb1ELb1ELb0ELb1ELb0ELb1ELb0ELb1ELb1ELb0EEENS1_21CollectiveEpilogueFwdINS6_IJSA_NS7_ILi256EEESB_EEES9_SE_SG_Li256ELb1ELb1ELb1ELb0EEENS1_36VarlenDynamicPersistentTileSchedulerILi128ELi96ELi256ELi128ELb1ELb1ELb1ELb1ELb1ELb1EEEEEEEEEvNT_6ParamsE,"a",@progbits
	.sectionflags	@""
	.align	4
.nv.constant0._ZN7cutlass13device_kernelIN5flash11enable_sm90INS1_16FlashAttnFwdSm90INS1_25CollectiveMainloopFwdSm90ILi2EN4cute5tupleIJNS5_1CILi1EEES8_S8_EEENS6_IJNS7_ILi128EEENS7_ILi96EEENS7_ILi64EEEEEELi256ENS_10bfloat16_tEfNS_4arch4Sm90ELb1ELb0ELb1ELb1ELb0ELb1ELb0ELb1ELb0ELb1ELb1ELb0EEENS1_21CollectiveEpilogueFwdINS6_IJSA_NS7_ILi256EEESB_EEES9_SE_SG_Li256ELb1ELb1ELb1ELb0EEENS1_36VarlenDynamicPersistentTileSchedulerILi128ELi96ELi256ELi128ELb1ELb1ELb1ELb1ELb1ELb1EEEEEEEEEvNT_6ParamsE:
	.zero		3584


//--------------------- .nv.constant0._ZN7cutlass13device_kernelIN5flash11enable_sm90INS1_16FlashAttnFwdSm90INS1_25CollectiveMainloopFwdSm90ILi2EN4cute5tupleIJNS5_1CILi1EEES8_S8_EEENS6_IJNS7_ILi128EEENS7_ILi96EEENS7_ILi64EEEEEELi256ENS_10bfloat16_tEfNS_4arch4Sm90ELb1ELb0ELb1ELb1ELb0ELb0ELb1ELb1ELb0ELb1ELb1ELb0EEENS1_21CollectiveEpilogueFwdINS6_IJSA_NS7_ILi256EEESB_EEES9_SE_SG_Li256ELb1ELb1ELb1ELb0EEENS1_36VarlenDynamicPersistentTileSchedulerILi128ELi96ELi256ELi128ELb1ELb1ELb1ELb1ELb1ELb1EEEEEEEEEvNT_6ParamsE --------------------------
	.section	.nv.constant0._ZN7cutlass13device_kernelIN5flash11enable_sm90INS1_16FlashAttnFwdSm90INS1_25CollectiveMainloopFwdSm90ILi2EN4cute5tupleIJNS5_1CILi1EEES8_S8_EEENS6_IJNS7_ILi128EEENS7_ILi96EEENS7_ILi64EEEEEELi256ENS_10bfloat16_tEfNS_4arch4Sm90ELb1ELb0ELb1ELb1ELb0ELb0ELb1ELb1ELb0ELb1ELb1ELb0EEENS1_21CollectiveEpilogueFwdINS6_IJSA_NS7_ILi256EEESB_EEES9_SE_SG_Li256ELb1ELb1ELb1ELb0EEENS1_36VarlenDynamicPersistentTileSchedulerILi128ELi96ELi256ELi128ELb1ELb1ELb1ELb1ELb1ELb1EEEEEEEEEvNT_6ParamsE,"a",@progbits
	.sectionflags	@""
	.align	4
.nv.constant0._ZN7cutlass13device_kernelIN5flash11enable_sm90INS1_16FlashAttnFwdSm90INS1_25CollectiveMainloopFwdSm90ILi2EN4cute5tupleIJNS5_1CILi1EEES8_S8_EEENS6_IJNS7_ILi128EEENS7_ILi96EEENS7_ILi64EEEEEELi256ENS_10bfloat16_tEfNS_4arch4Sm90ELb1ELb0ELb1ELb1ELb0ELb0ELb1ELb1ELb0ELb1ELb1ELb0EEENS1_21CollectiveEpilogueFwdINS6_IJSA_NS7_ILi256EEESB_EEES9_SE_SG_Li256ELb1ELb1ELb1ELb0EEENS1_36VarlenDynamicPersistentTileSchedulerILi128ELi96ELi256ELi128ELb1ELb1ELb1ELb1ELb1ELb1EEEEEEEEEvNT_6ParamsE:
	.zero		3840


//--------------------- .nv.constant0._ZN7cutlass13device_kernelIN5flash11enable_sm90INS1_16FlashAttnFwdSm90INS1_25CollectiveMainloopFwdSm90ILi2EN4cute5tupleIJNS5_1CILi1EEES8_S8_EEENS6_IJNS7_ILi128EEENS7_ILi96EEENS7_ILi64EEEEEELi256ENS_10bfloat16_tEfNS_4arch4Sm90ELb1ELb0ELb1ELb1ELb0ELb1ELb1ELb1ELb0ELb1ELb1ELb0EEENS1_21CollectiveEpilogueFwdINS6_IJSA_NS7_ILi256EEESB_EEES9_SE_SG_Li256ELb1ELb1ELb1ELb0EEENS1_36VarlenDynamicPersistentTileSchedulerILi128ELi96ELi256ELi128ELb1ELb1ELb1ELb1ELb1ELb1EEEEEEEEEvNT_6ParamsE --------------------------
	.section	.nv.constant0._ZN7cutlass13device_kernelIN5flash11enable_sm90INS1_16FlashAttnFwdSm90INS1_25CollectiveMainloopFwdSm90ILi2EN4cute5tupleIJNS5_1CILi1EEES8_S8_EEENS6_IJNS7_ILi128EEENS7_ILi96EEENS7_ILi64EEEEEELi256ENS_10bfloat16_tEfNS_4arch4Sm90ELb1ELb0ELb1ELb1ELb0ELb1ELb1ELb1ELb0ELb1ELb1ELb0EEENS1_21CollectiveEpilogueFwdINS6_IJSA_NS7_ILi256EEESB_EEES9_SE_SG_Li256ELb1ELb1ELb1ELb0EEENS1_36VarlenDynamicPersistentTileSchedulerILi128ELi96ELi256ELi128ELb1ELb1ELb1ELb1ELb1ELb1EEEEEEEEEvNT_6ParamsE,"a",@progbits
	.sectionflags	@""
	.align	4
.nv.constant0._ZN7cutlass13device_kernelIN5flash11enable_sm90INS1_16FlashAttnFwdSm90INS1_25CollectiveMainloopFwdSm90ILi2EN4cute5tupleIJNS5_1CILi1EEES8_S8_EEENS6_IJNS7_ILi128EEENS7_ILi96EEENS7_ILi64EEEEEELi256ENS_10bfloat16_tEfNS_4arch4Sm90ELb1ELb0ELb1ELb1ELb0ELb1ELb1ELb1ELb0ELb1ELb1ELb0EEENS1_21CollectiveEpilogueFwdINS6_IJSA_NS7_ILi256EEESB_EEES9_SE_SG_Li256ELb1ELb1ELb1ELb0EEENS1_36VarlenDynamicPersistentTileSchedulerILi128ELi96ELi256ELi128ELb1ELb1ELb1ELb1ELb1ELb1EEEEEEEEEvNT_6ParamsE:
	.zero		3840


//--------------------- SYMBOLS --------------------------

	.type		.nv.reservedSmem.offset0,@object
	.size		.nv.reservedSmem.offset0,0x4
